//
// Generated by NVIDIA NVVM Compiler
//
// Compiler Build ID: CL-36424714
// Cuda compilation tools, release 13.0, V13.0.88
// Based on NVVM 20.0.0
//

.version 9.0
.target sm_100
.address_size 64

	// .globl	_Z13gpu_swap_rowsPdlllll
.global .align 1 .b8 _ZN34_INTERNAL_bafead10_4_k_cu_af63f9ac4cuda3std3__45__cpo5beginE[1];
.global .align 1 .b8 _ZN34_INTERNAL_bafead10_4_k_cu_af63f9ac4cuda3std3__45__cpo3endE[1];
.global .align 1 .b8 _ZN34_INTERNAL_bafead10_4_k_cu_af63f9ac4cuda3std3__45__cpo6cbeginE[1];
.global .align 1 .b8 _ZN34_INTERNAL_bafead10_4_k_cu_af63f9ac4cuda3std3__45__cpo4cendE[1];
.global .align 1 .b8 _ZN34_INTERNAL_bafead10_4_k_cu_af63f9ac4cuda3std3__45__cpo6rbeginE[1];
.global .align 1 .b8 _ZN34_INTERNAL_bafead10_4_k_cu_af63f9ac4cuda3std3__45__cpo4rendE[1];
.global .align 1 .b8 _ZN34_INTERNAL_bafead10_4_k_cu_af63f9ac4cuda3std3__45__cpo7crbeginE[1];
.global .align 1 .b8 _ZN34_INTERNAL_bafead10_4_k_cu_af63f9ac4cuda3std3__45__cpo5crendE[1];
.global .align 1 .b8 _ZN34_INTERNAL_bafead10_4_k_cu_af63f9ac4cuda3std3__436_GLOBAL__N__bafead10_4_k_cu_af63f9ac6ignoreE[1];
.global .align 1 .b8 _ZN34_INTERNAL_bafead10_4_k_cu_af63f9ac4cuda3std3__419piecewise_constructE[1];
.global .align 1 .b8 _ZN34_INTERNAL_bafead10_4_k_cu_af63f9ac4cuda3std3__48in_placeE[1];
.global .align 1 .b8 _ZN34_INTERNAL_bafead10_4_k_cu_af63f9ac4cuda3std3__420unreachable_sentinelE[1];
.global .align 1 .b8 _ZN34_INTERNAL_bafead10_4_k_cu_af63f9ac4cuda3std3__47nulloptE[1];
.global .align 1 .b8 _ZN34_INTERNAL_bafead10_4_k_cu_af63f9ac4cuda3std3__48unexpectE[1];
.global .align 1 .b8 _ZN34_INTERNAL_bafead10_4_k_cu_af63f9ac4cuda3std6ranges3__45__cpo4swapE[1];
.global .align 1 .b8 _ZN34_INTERNAL_bafead10_4_k_cu_af63f9ac4cuda3std6ranges3__45__cpo9iter_moveE[1];
.global .align 1 .b8 _ZN34_INTERNAL_bafead10_4_k_cu_af63f9ac4cuda3std6ranges3__45__cpo5beginE[1];
.global .align 1 .b8 _ZN34_INTERNAL_bafead10_4_k_cu_af63f9ac4cuda3std6ranges3__45__cpo3endE[1];
.global .align 1 .b8 _ZN34_INTERNAL_bafead10_4_k_cu_af63f9ac4cuda3std6ranges3__45__cpo6cbeginE[1];
.global .align 1 .b8 _ZN34_INTERNAL_bafead10_4_k_cu_af63f9ac4cuda3std6ranges3__45__cpo4cendE[1];
.global .align 1 .b8 _ZN34_INTERNAL_bafead10_4_k_cu_af63f9ac4cuda3std6ranges3__45__cpo7advanceE[1];
.global .align 1 .b8 _ZN34_INTERNAL_bafead10_4_k_cu_af63f9ac4cuda3std6ranges3__45__cpo9iter_swapE[1];
.global .align 1 .b8 _ZN34_INTERNAL_bafead10_4_k_cu_af63f9ac4cuda3std6ranges3__45__cpo4nextE[1];
.global .align 1 .b8 _ZN34_INTERNAL_bafead10_4_k_cu_af63f9ac4cuda3std6ranges3__45__cpo4prevE[1];
.global .align 1 .b8 _ZN34_INTERNAL_bafead10_4_k_cu_af63f9ac4cuda3std6ranges3__45__cpo4dataE[1];
.global .align 1 .b8 _ZN34_INTERNAL_bafead10_4_k_cu_af63f9ac4cuda3std6ranges3__45__cpo5cdataE[1];
.global .align 1 .b8 _ZN34_INTERNAL_bafead10_4_k_cu_af63f9ac4cuda3std6ranges3__45__cpo4sizeE[1];
.global .align 1 .b8 _ZN34_INTERNAL_bafead10_4_k_cu_af63f9ac4cuda3std6ranges3__45__cpo5ssizeE[1];
.global .align 1 .b8 _ZN34_INTERNAL_bafead10_4_k_cu_af63f9ac4cuda3std6ranges3__45__cpo8distanceE[1];
.global .align 1 .b8 _ZN34_INTERNAL_bafead10_4_k_cu_af63f9ac6thrust24THRUST_300001_SM_1000_NS8cuda_cub3parE[1];
.global .align 1 .b8 _ZN34_INTERNAL_bafead10_4_k_cu_af63f9ac6thrust24THRUST_300001_SM_1000_NS8cuda_cub10par_nosyncE[1];
.global .align 1 .b8 _ZN34_INTERNAL_bafead10_4_k_cu_af63f9ac6thrust24THRUST_300001_SM_1000_NS6system6detail10sequential3seqE[1];
.global .align 1 .b8 _ZN34_INTERNAL_bafead10_4_k_cu_af63f9ac6thrust24THRUST_300001_SM_1000_NS6system3cpp3parE[1];
.global .align 1 .b8 _ZN34_INTERNAL_bafead10_4_k_cu_af63f9ac6thrust24THRUST_300001_SM_1000_NS12placeholders2_1E[1];
.global .align 1 .b8 _ZN34_INTERNAL_bafead10_4_k_cu_af63f9ac6thrust24THRUST_300001_SM_1000_NS12placeholders2_2E[1];
.global .align 1 .b8 _ZN34_INTERNAL_bafead10_4_k_cu_af63f9ac6thrust24THRUST_300001_SM_1000_NS12placeholders2_3E[1];
.global .align 1 .b8 _ZN34_INTERNAL_bafead10_4_k_cu_af63f9ac6thrust24THRUST_300001_SM_1000_NS12placeholders2_4E[1];
.global .align 1 .b8 _ZN34_INTERNAL_bafead10_4_k_cu_af63f9ac6thrust24THRUST_300001_SM_1000_NS12placeholders2_5E[1];
.global .align 1 .b8 _ZN34_INTERNAL_bafead10_4_k_cu_af63f9ac6thrust24THRUST_300001_SM_1000_NS12placeholders2_6E[1];
.global .align 1 .b8 _ZN34_INTERNAL_bafead10_4_k_cu_af63f9ac6thrust24THRUST_300001_SM_1000_NS12placeholders2_7E[1];
.global .align 1 .b8 _ZN34_INTERNAL_bafead10_4_k_cu_af63f9ac6thrust24THRUST_300001_SM_1000_NS12placeholders2_8E[1];
.global .align 1 .b8 _ZN34_INTERNAL_bafead10_4_k_cu_af63f9ac6thrust24THRUST_300001_SM_1000_NS12placeholders2_9E[1];
.global .align 1 .b8 _ZN34_INTERNAL_bafead10_4_k_cu_af63f9ac6thrust24THRUST_300001_SM_1000_NS12placeholders3_10E[1];
.global .align 1 .b8 _ZN34_INTERNAL_bafead10_4_k_cu_af63f9ac6thrust24THRUST_300001_SM_1000_NS3seqE[1];
.global .align 1 .b8 _ZN34_INTERNAL_bafead10_4_k_cu_af63f9ac6thrust24THRUST_300001_SM_1000_NS6deviceE[1];
.extern .shared .align 16 .b8 _ZN6thrust24THRUST_300001_SM_1000_NS8cuda_cub4core6detail5shmemE[];

.visible .entry _Z13gpu_swap_rowsPdlllll(
	.param .u64 .ptr .align 1 _Z13gpu_swap_rowsPdlllll_param_0,
	.param .u64 _Z13gpu_swap_rowsPdlllll_param_1,
	.param .u64 _Z13gpu_swap_rowsPdlllll_param_2,
	.param .u64 _Z13gpu_swap_rowsPdlllll_param_3,
	.param .u64 _Z13gpu_swap_rowsPdlllll_param_4,
	.param .u64 _Z13gpu_swap_rowsPdlllll_param_5
)
{
	.reg .pred 	%p<8>;
	.reg .b32 	%r<10>;
	.reg .b64 	%rd<80>;
	.reg .b64 	%fd<11>;

	ld.param.u64 	%rd27, [_Z13gpu_swap_rowsPdlllll_param_0];
	ld.param.u64 	%rd24, [_Z13gpu_swap_rowsPdlllll_param_1];
	ld.param.u64 	%rd28, [_Z13gpu_swap_rowsPdlllll_param_2];
	ld.param.u64 	%rd29, [_Z13gpu_swap_rowsPdlllll_param_3];
	ld.param.u64 	%rd25, [_Z13gpu_swap_rowsPdlllll_param_4];
	ld.param.u64 	%rd26, [_Z13gpu_swap_rowsPdlllll_param_5];
	cvta.to.global.u64 	%rd1, %rd27;
	mov.u32 	%r1, %ntid.x;
	mov.u32 	%r2, %ctaid.x;
	mov.u32 	%r3, %tid.x;
	mad.lo.s32 	%r4, %r1, %r2, %r3;
	cvt.u64.u32 	%rd78, %r4;
	mov.u32 	%r5, %nctaid.x;
	mul.lo.s32 	%r6, %r1, %r5;
	cvt.u64.u32 	%rd3, %r6;
	add.s64 	%rd4, %rd29, %rd28;
	setp.le.s64 	%p1, %rd4, %rd78;
	@%p1 bra 	$L__BB0_9;
	add.s64 	%rd30, %rd3, %rd78;
	max.u64 	%rd31, %rd4, %rd30;
	setp.lt.u64 	%p2, %rd30, %rd4;
	selp.u64 	%rd5, 1, 0, %p2;
	add.s64 	%rd32, %rd30, %rd5;
	sub.s64 	%rd6, %rd31, %rd32;
	and.b64  	%rd33, %rd6, -4294967296;
	setp.ne.s64 	%p3, %rd33, 0;
	@%p3 bra 	$L__BB0_3;
	cvt.u32.u64 	%r7, %rd3;
	cvt.u32.u64 	%r8, %rd6;
	div.u32 	%r9, %r8, %r7;
	cvt.u64.u32 	%rd74, %r9;
	bra.uni 	$L__BB0_4;
$L__BB0_3:
	div.u64 	%rd74, %rd6, %rd3;
$L__BB0_4:
	add.s64 	%rd10, %rd74, %rd5;
	and.b64  	%rd34, %rd10, 3;
	setp.eq.s64 	%p4, %rd34, 3;
	@%p4 bra 	$L__BB0_7;
	shl.b64 	%rd35, %rd26, 3;
	add.s64 	%rd11, %rd1, %rd35;
	mul.lo.s64 	%rd36, %rd24, %rd78;
	shl.b64 	%rd76, %rd36, 3;
	shl.b64 	%rd37, %rd25, 3;
	add.s64 	%rd13, %rd1, %rd37;
	add.s64 	%rd38, %rd10, 1;
	and.b64  	%rd75, %rd38, 3;
$L__BB0_6:
	.pragma "nounroll";
	add.s64 	%rd39, %rd13, %rd76;
	ld.global.f64 	%fd1, [%rd39];
	add.s64 	%rd40, %rd11, %rd76;
	ld.global.f64 	%fd2, [%rd40];
	st.global.f64 	[%rd39], %fd2;
	st.global.f64 	[%rd40], %fd1;
	add.s64 	%rd78, %rd78, %rd3;
	mul.lo.s64 	%rd41, %rd24, %rd3;
	shl.b64 	%rd42, %rd41, 3;
	add.s64 	%rd76, %rd76, %rd42;
	add.s64 	%rd75, %rd75, -1;
	setp.ne.s64 	%p5, %rd75, 0;
	@%p5 bra 	$L__BB0_6;
$L__BB0_7:
	setp.lt.u64 	%p6, %rd10, 3;
	@%p6 bra 	$L__BB0_9;
$L__BB0_8:
	mul.lo.s64 	%rd43, %rd78, %rd24;
	add.s64 	%rd44, %rd43, %rd25;
	shl.b64 	%rd45, %rd44, 3;
	add.s64 	%rd46, %rd1, %rd45;
	ld.global.f64 	%fd3, [%rd46];
	add.s64 	%rd47, %rd43, %rd26;
	shl.b64 	%rd48, %rd47, 3;
	add.s64 	%rd49, %rd1, %rd48;
	ld.global.f64 	%fd4, [%rd49];
	st.global.f64 	[%rd46], %fd4;
	st.global.f64 	[%rd49], %fd3;
	add.s64 	%rd50, %rd78, %rd3;
	mul.lo.s64 	%rd51, %rd50, %rd24;
	add.s64 	%rd52, %rd51, %rd25;
	shl.b64 	%rd53, %rd52, 3;
	add.s64 	%rd54, %rd1, %rd53;
	ld.global.f64 	%fd5, [%rd54];
	add.s64 	%rd55, %rd51, %rd26;
	shl.b64 	%rd56, %rd55, 3;
	add.s64 	%rd57, %rd1, %rd56;
	ld.global.f64 	%fd6, [%rd57];
	st.global.f64 	[%rd54], %fd6;
	st.global.f64 	[%rd57], %fd5;
	add.s64 	%rd58, %rd50, %rd3;
	mul.lo.s64 	%rd59, %rd58, %rd24;
	add.s64 	%rd60, %rd59, %rd25;
	shl.b64 	%rd61, %rd60, 3;
	add.s64 	%rd62, %rd1, %rd61;
	ld.global.f64 	%fd7, [%rd62];
	add.s64 	%rd63, %rd59, %rd26;
	shl.b64 	%rd64, %rd63, 3;
	add.s64 	%rd65, %rd1, %rd64;
	ld.global.f64 	%fd8, [%rd65];
	st.global.f64 	[%rd62], %fd8;
	st.global.f64 	[%rd65], %fd7;
	add.s64 	%rd66, %rd58, %rd3;
	mul.lo.s64 	%rd67, %rd66, %rd24;
	add.s64 	%rd68, %rd67, %rd25;
	shl.b64 	%rd69, %rd68, 3;
	add.s64 	%rd70, %rd1, %rd69;
	ld.global.f64 	%fd9, [%rd70];
	add.s64 	%rd71, %rd67, %rd26;
	shl.b64 	%rd72, %rd71, 3;
	add.s64 	%rd73, %rd1, %rd72;
	ld.global.f64 	%fd10, [%rd73];
	st.global.f64 	[%rd70], %fd10;
	st.global.f64 	[%rd73], %fd9;
	add.s64 	%rd78, %rd66, %rd3;
	setp.lt.s64 	%p7, %rd78, %rd4;
	@%p7 bra 	$L__BB0_8;
$L__BB0_9:
	ret;

}
	// .globl	_Z13gpu_diff_rowsPdlllll
.visible .entry _Z13gpu_diff_rowsPdlllll(
	.param .u64 .ptr .align 1 _Z13gpu_diff_rowsPdlllll_param_0,
	.param .u64 _Z13gpu_diff_rowsPdlllll_param_1,
	.param .u64 _Z13gpu_diff_rowsPdlllll_param_2,
	.param .u64 _Z13gpu_diff_rowsPdlllll_param_3,
	.param .u64 _Z13gpu_diff_rowsPdlllll_param_4,
	.param .u64 _Z13gpu_diff_rowsPdlllll_param_5
)
{
	.reg .pred 	%p<11>;
	.reg .b32 	%r<19>;
	.reg .b64 	%rd<73>;
	.reg .b64 	%fd<32>;

	ld.param.u64 	%rd34, [_Z13gpu_diff_rowsPdlllll_param_0];
	ld.param.u64 	%rd31, [_Z13gpu_diff_rowsPdlllll_param_1];
	ld.param.u64 	%rd35, [_Z13gpu_diff_rowsPdlllll_param_2];
	ld.param.u64 	%rd36, [_Z13gpu_diff_rowsPdlllll_param_3];
	ld.param.u64 	%rd32, [_Z13gpu_diff_rowsPdlllll_param_4];
	cvta.to.global.u64 	%rd1, %rd34;
	mov.u32 	%r2, %ntid.x;
	mov.u32 	%r3, %ctaid.x;
	mul.lo.s32 	%r1, %r2, %r3;
	mov.u32 	%r4, %ntid.y;
	mov.u32 	%r5, %ctaid.y;
	mov.u32 	%r6, %tid.y;
	mad.lo.s32 	%r7, %r4, %r5, %r6;
	mov.u32 	%r8, %nctaid.x;
	mul.lo.s32 	%r9, %r2, %r8;
	cvt.u64.u32 	%rd2, %r9;
	add.s32 	%r10, %r7, 1;
	cvt.u64.u32 	%rd37, %r10;
	add.s64 	%rd69, %rd32, %rd37;
	add.s64 	%rd4, %rd36, %rd35;
	setp.ge.s64 	%p1, %rd69, %rd4;
	@%p1 bra 	$L__BB1_13;
	ld.param.u64 	%rd67, [_Z13gpu_diff_rowsPdlllll_param_5];
	mov.u32 	%r11, %tid.x;
	add.s32 	%r12, %r1, %r11;
	cvt.u64.u32 	%rd38, %r12;
	mul.lo.s64 	%rd5, %rd32, %rd31;
	add.s64 	%rd39, %rd5, %rd67;
	shl.b64 	%rd40, %rd39, 3;
	add.s64 	%rd6, %rd1, %rd40;
	add.s64 	%rd41, %rd38, %rd67;
	add.s64 	%rd7, %rd41, 1;
	add.s64 	%rd42, %rd7, %rd2;
	max.s64 	%rd43, %rd31, %rd42;
	not.b64 	%rd44, %rd67;
	add.s64 	%rd45, %rd43, %rd44;
	add.s64 	%rd46, %rd2, %rd38;
	setp.ne.s64 	%p2, %rd45, %rd46;
	selp.u64 	%rd8, 1, 0, %p2;
	add.s64 	%rd47, %rd46, %rd8;
	sub.s64 	%rd9, %rd45, %rd47;
	mul.wide.u32 	%rd10, %r12, 8;
	add.s64 	%rd11, %rd6, %rd10;
	shl.b64 	%rd12, %rd2, 3;
	add.s64 	%rd13, %rd11, %rd12;
	add.s64 	%rd14, %rd42, %rd2;
	cvt.u32.u64 	%r13, %rd2;
	cvt.u32.u64 	%r14, %rd9;
	div.u32 	%r15, %r14, %r13;
	mov.u32 	%r17, %nctaid.y;
	mul.lo.s32 	%r18, %r4, %r17;
$L__BB1_2:
	ld.param.u64 	%rd68, [_Z13gpu_diff_rowsPdlllll_param_5];
	setp.ge.s64 	%p3, %rd7, %rd31;
	mul.lo.s64 	%rd16, %rd69, %rd31;
	add.s64 	%rd48, %rd16, %rd68;
	shl.b64 	%rd49, %rd48, 3;
	add.s64 	%rd17, %rd1, %rd49;
	ld.global.f64 	%fd2, [%rd17];
	ld.global.f64 	%fd3, [%rd6];
	div.rn.f64 	%fd1, %fd2, %fd3;
	@%p3 bra 	$L__BB1_12;
	and.b64  	%rd50, %rd9, -4294967296;
	setp.ne.s64 	%p4, %rd50, 0;
	@%p4 bra 	$L__BB1_5;
	cvt.u64.u32 	%rd70, %r15;
	bra.uni 	$L__BB1_6;
$L__BB1_5:
	div.u64 	%rd70, %rd9, %rd2;
$L__BB1_6:
	add.s64 	%rd21, %rd70, %rd8;
	and.b64  	%rd22, %rd21, 3;
	setp.eq.s64 	%p5, %rd22, 3;
	mov.u64 	%rd71, %rd7;
	@%p5 bra 	$L__BB1_10;
	add.s64 	%rd71, %rd7, %rd2;
	ld.global.f64 	%fd4, [%rd11+8];
	mul.f64 	%fd5, %fd1, %fd4;
	add.s64 	%rd24, %rd17, %rd10;
	ld.global.f64 	%fd6, [%rd24+8];
	sub.f64 	%fd7, %fd6, %fd5;
	st.global.f64 	[%rd24+8], %fd7;
	setp.eq.s64 	%p6, %rd22, 0;
	@%p6 bra 	$L__BB1_10;
	ld.global.f64 	%fd8, [%rd13+8];
	mul.f64 	%fd9, %fd1, %fd8;
	add.s64 	%rd25, %rd24, %rd12;
	ld.global.f64 	%fd10, [%rd25+8];
	sub.f64 	%fd11, %fd10, %fd9;
	st.global.f64 	[%rd25+8], %fd11;
	setp.eq.s64 	%p7, %rd22, 1;
	mov.u64 	%rd71, %rd14;
	@%p7 bra 	$L__BB1_10;
	add.s64 	%rd71, %rd14, %rd2;
	add.s64 	%rd51, %rd13, %rd12;
	ld.global.f64 	%fd12, [%rd51+8];
	mul.f64 	%fd13, %fd1, %fd12;
	add.s64 	%rd52, %rd25, %rd12;
	ld.global.f64 	%fd14, [%rd52+8];
	sub.f64 	%fd15, %fd14, %fd13;
	st.global.f64 	[%rd52+8], %fd15;
$L__BB1_10:
	setp.lt.u64 	%p8, %rd21, 3;
	@%p8 bra 	$L__BB1_12;
$L__BB1_11:
	add.s64 	%rd53, %rd71, %rd5;
	shl.b64 	%rd54, %rd53, 3;
	add.s64 	%rd55, %rd1, %rd54;
	ld.global.f64 	%fd16, [%rd55];
	mul.f64 	%fd17, %fd1, %fd16;
	add.s64 	%rd56, %rd71, %rd16;
	shl.b64 	%rd57, %rd56, 3;
	add.s64 	%rd58, %rd1, %rd57;
	ld.global.f64 	%fd18, [%rd58];
	sub.f64 	%fd19, %fd18, %fd17;
	st.global.f64 	[%rd58], %fd19;
	add.s64 	%rd59, %rd55, %rd12;
	ld.global.f64 	%fd20, [%rd59];
	mul.f64 	%fd21, %fd1, %fd20;
	add.s64 	%rd60, %rd58, %rd12;
	ld.global.f64 	%fd22, [%rd60];
	sub.f64 	%fd23, %fd22, %fd21;
	st.global.f64 	[%rd60], %fd23;
	add.s64 	%rd61, %rd59, %rd12;
	ld.global.f64 	%fd24, [%rd61];
	mul.f64 	%fd25, %fd1, %fd24;
	add.s64 	%rd62, %rd60, %rd12;
	ld.global.f64 	%fd26, [%rd62];
	sub.f64 	%fd27, %fd26, %fd25;
	st.global.f64 	[%rd62], %fd27;
	add.s64 	%rd63, %rd61, %rd12;
	ld.global.f64 	%fd28, [%rd63];
	mul.f64 	%fd29, %fd1, %fd28;
	add.s64 	%rd64, %rd62, %rd12;
	ld.global.f64 	%fd30, [%rd64];
	sub.f64 	%fd31, %fd30, %fd29;
	st.global.f64 	[%rd64], %fd31;
	shl.b64 	%rd65, %rd2, 2;
	add.s64 	%rd71, %rd65, %rd71;
	setp.lt.s64 	%p9, %rd71, %rd31;
	@%p9 bra 	$L__BB1_11;
$L__BB1_12:
	cvt.u64.u32 	%rd66, %r18;
	add.s64 	%rd69, %rd69, %rd66;
	setp.lt.s64 	%p10, %rd69, %rd4;
	@%p10 bra 	$L__BB1_2;
$L__BB1_13:
	ret;

}
	// .globl	_Z18gpu_normalize_rowsPdlllll
.visible .entry _Z18gpu_normalize_rowsPdlllll(
	.param .u64 .ptr .align 1 _Z18gpu_normalize_rowsPdlllll_param_0,
	.param .u64 _Z18gpu_normalize_rowsPdlllll_param_1,
	.param .u64 _Z18gpu_normalize_rowsPdlllll_param_2,
	.param .u64 _Z18gpu_normalize_rowsPdlllll_param_3,
	.param .u64 _Z18gpu_normalize_rowsPdlllll_param_4,
	.param .u64 _Z18gpu_normalize_rowsPdlllll_param_5
)
{
	.reg .pred 	%p<11>;
	.reg .b32 	%r<18>;
	.reg .b64 	%rd<68>;
	.reg .b64 	%fd<38>;

	ld.param.u64 	%rd30, [_Z18gpu_normalize_rowsPdlllll_param_0];
	ld.param.u64 	%rd28, [_Z18gpu_normalize_rowsPdlllll_param_1];
	ld.param.u64 	%rd31, [_Z18gpu_normalize_rowsPdlllll_param_2];
	ld.param.u64 	%rd32, [_Z18gpu_normalize_rowsPdlllll_param_3];
	ld.param.u64 	%rd33, [_Z18gpu_normalize_rowsPdlllll_param_4];
	ld.param.u64 	%rd29, [_Z18gpu_normalize_rowsPdlllll_param_5];
	cvta.to.global.u64 	%rd1, %rd30;
	mov.u32 	%r1, %ntid.x;
	mov.u32 	%r2, %ctaid.x;
	mov.u32 	%r3, %tid.x;
	mad.lo.s32 	%r4, %r1, %r2, %r3;
	cvt.u64.u32 	%rd2, %r4;
	mov.u32 	%r5, %ntid.y;
	mov.u32 	%r6, %ctaid.y;
	mov.u32 	%r7, %tid.y;
	mad.lo.s32 	%r8, %r5, %r6, %r7;
	mov.u32 	%r9, %nctaid.x;
	mul.lo.s32 	%r10, %r1, %r9;
	cvt.u64.u32 	%rd3, %r10;
	mul.lo.s64 	%rd4, %rd33, %rd28;
	add.s64 	%rd34, %rd4, %rd29;
	shl.b64 	%rd35, %rd34, 3;
	add.s64 	%rd36, %rd1, %rd35;
	ld.global.f64 	%fd1, [%rd36];
	add.s32 	%r11, %r8, 1;
	cvt.u64.u32 	%rd37, %r11;
	add.s64 	%rd64, %rd33, %rd37;
	add.s64 	%rd6, %rd32, %rd31;
	setp.ge.s64 	%p1, %rd64, %rd6;
	@%p1 bra 	$L__BB2_13;
	add.s64 	%rd7, %rd3, %rd2;
	max.s64 	%rd38, %rd29, %rd7;
	setp.lt.s64 	%p2, %rd7, %rd29;
	selp.u64 	%rd8, 1, 0, %p2;
	add.s64 	%rd39, %rd7, %rd8;
	sub.s64 	%rd9, %rd38, %rd39;
	add.s64 	%rd40, %rd4, %rd2;
	shl.b64 	%rd41, %rd40, 3;
	add.s64 	%rd10, %rd1, %rd41;
	shl.b64 	%rd11, %rd3, 3;
	add.s64 	%rd12, %rd10, %rd11;
	add.s64 	%rd13, %rd7, %rd3;
	cvt.u32.u64 	%r12, %rd3;
	cvt.u32.u64 	%r13, %rd9;
	div.u32 	%r14, %r13, %r12;
	mov.u32 	%r16, %nctaid.y;
	mul.lo.s32 	%r17, %r5, %r16;
$L__BB2_2:
	setp.le.s64 	%p3, %rd29, %rd2;
	mul.lo.s64 	%rd15, %rd64, %rd28;
	add.s64 	%rd42, %rd15, %rd29;
	shl.b64 	%rd43, %rd42, 3;
	add.s64 	%rd44, %rd1, %rd43;
	ld.global.f64 	%fd2, [%rd44];
	@%p3 bra 	$L__BB2_12;
	and.b64  	%rd45, %rd9, -4294967296;
	setp.ne.s64 	%p4, %rd45, 0;
	@%p4 bra 	$L__BB2_5;
	cvt.u64.u32 	%rd65, %r14;
	bra.uni 	$L__BB2_6;
$L__BB2_5:
	div.u64 	%rd65, %rd9, %rd3;
$L__BB2_6:
	add.s64 	%rd19, %rd65, %rd8;
	and.b64  	%rd20, %rd19, 3;
	setp.eq.s64 	%p5, %rd20, 3;
	mov.u64 	%rd66, %rd2;
	@%p5 bra 	$L__BB2_10;
	ld.global.f64 	%fd3, [%rd10];
	mul.f64 	%fd4, %fd2, %fd3;
	div.rn.f64 	%fd5, %fd4, %fd1;
	add.s64 	%rd46, %rd15, %rd2;
	shl.b64 	%rd47, %rd46, 3;
	add.s64 	%rd21, %rd1, %rd47;
	ld.global.f64 	%fd6, [%rd21];
	sub.f64 	%fd7, %fd6, %fd5;
	st.global.f64 	[%rd21], %fd7;
	setp.eq.s64 	%p6, %rd20, 0;
	mov.u64 	%rd66, %rd7;
	@%p6 bra 	$L__BB2_10;
	ld.global.f64 	%fd8, [%rd12];
	mul.f64 	%fd9, %fd2, %fd8;
	div.rn.f64 	%fd10, %fd9, %fd1;
	add.s64 	%rd22, %rd21, %rd11;
	ld.global.f64 	%fd11, [%rd22];
	sub.f64 	%fd12, %fd11, %fd10;
	st.global.f64 	[%rd22], %fd12;
	setp.eq.s64 	%p7, %rd20, 1;
	mov.u64 	%rd66, %rd13;
	@%p7 bra 	$L__BB2_10;
	add.s64 	%rd66, %rd13, %rd3;
	add.s64 	%rd48, %rd12, %rd11;
	ld.global.f64 	%fd13, [%rd48];
	mul.f64 	%fd14, %fd2, %fd13;
	div.rn.f64 	%fd15, %fd14, %fd1;
	add.s64 	%rd49, %rd22, %rd11;
	ld.global.f64 	%fd16, [%rd49];
	sub.f64 	%fd17, %fd16, %fd15;
	st.global.f64 	[%rd49], %fd17;
$L__BB2_10:
	setp.lt.u64 	%p8, %rd19, 3;
	@%p8 bra 	$L__BB2_12;
$L__BB2_11:
	add.s64 	%rd50, %rd66, %rd4;
	shl.b64 	%rd51, %rd50, 3;
	add.s64 	%rd52, %rd1, %rd51;
	ld.global.f64 	%fd18, [%rd52];
	mul.f64 	%fd19, %fd2, %fd18;
	div.rn.f64 	%fd20, %fd19, %fd1;
	add.s64 	%rd53, %rd66, %rd15;
	shl.b64 	%rd54, %rd53, 3;
	add.s64 	%rd55, %rd1, %rd54;
	ld.global.f64 	%fd21, [%rd55];
	sub.f64 	%fd22, %fd21, %fd20;
	st.global.f64 	[%rd55], %fd22;
	add.s64 	%rd56, %rd52, %rd11;
	ld.global.f64 	%fd23, [%rd56];
	mul.f64 	%fd24, %fd2, %fd23;
	div.rn.f64 	%fd25, %fd24, %fd1;
	add.s64 	%rd57, %rd55, %rd11;
	ld.global.f64 	%fd26, [%rd57];
	sub.f64 	%fd27, %fd26, %fd25;
	st.global.f64 	[%rd57], %fd27;
	add.s64 	%rd58, %rd56, %rd11;
	ld.global.f64 	%fd28, [%rd58];
	mul.f64 	%fd29, %fd2, %fd28;
	div.rn.f64 	%fd30, %fd29, %fd1;
	add.s64 	%rd59, %rd57, %rd11;
	ld.global.f64 	%fd31, [%rd59];
	sub.f64 	%fd32, %fd31, %fd30;
	st.global.f64 	[%rd59], %fd32;
	add.s64 	%rd60, %rd58, %rd11;
	ld.global.f64 	%fd33, [%rd60];
	mul.f64 	%fd34, %fd2, %fd33;
	div.rn.f64 	%fd35, %fd34, %fd1;
	add.s64 	%rd61, %rd59, %rd11;
	ld.global.f64 	%fd36, [%rd61];
	sub.f64 	%fd37, %fd36, %fd35;
	st.global.f64 	[%rd61], %fd37;
	shl.b64 	%rd62, %rd3, 2;
	add.s64 	%rd66, %rd62, %rd66;
	setp.lt.s64 	%p9, %rd66, %rd29;
	@%p9 bra 	$L__BB2_11;
$L__BB2_12:
	cvt.u64.u32 	%rd63, %r17;
	add.s64 	%rd64, %rd64, %rd63;
	setp.lt.s64 	%p10, %rd64, %rd6;
	@%p10 bra 	$L__BB2_2;
$L__BB2_13:
	ret;

}
	// .globl	_ZN6thrust24THRUST_300001_SM_1000_NS8cuda_cub4core6detail13_kernel_agentINS1_8__reduce11ReduceAgentINS0_12zip_iteratorIN4cuda3std3__45tupleIJNS0_10device_ptrIdEENS0_17counting_iteratorIlNS0_11use_defaultESF_SF_EEEEEEEPNSB_IJdlEEESJ_iNS1_9__extrema9arg_max_fIdl10ComparatorEEEEJSI_SK_iSO_EEEvDpT0_
.visible .entry _ZN6thrust24THRUST_300001_SM_1000_NS8cuda_cub4core6detail13_kernel_agentINS1_8__reduce11ReduceAgentINS0_12zip_iteratorIN4cuda3std3__45tupleIJNS0_10device_ptrIdEENS0_17counting_iteratorIlNS0_11use_defaultESF_SF_EEEEEEEPNSB_IJdlEEESJ_iNS1_9__extrema9arg_max_fIdl10ComparatorEEEEJSI_SK_iSO_EEEvDpT0_(
	.param .align 8 .b8 _ZN6thrust24THRUST_300001_SM_1000_NS8cuda_cub4core6detail13_kernel_agentINS1_8__reduce11ReduceAgentINS0_12zip_iteratorIN4cuda3std3__45tupleIJNS0_10device_ptrIdEENS0_17counting_iteratorIlNS0_11use_defaultESF_SF_EEEEEEEPNSB_IJdlEEESJ_iNS1_9__extrema9arg_max_fIdl10ComparatorEEEEJSI_SK_iSO_EEEvDpT0__param_0[16],
	.param .u64 .ptr .align 1 _ZN6thrust24THRUST_300001_SM_1000_NS8cuda_cub4core6detail13_kernel_agentINS1_8__reduce11ReduceAgentINS0_12zip_iteratorIN4cuda3std3__45tupleIJNS0_10device_ptrIdEENS0_17counting_iteratorIlNS0_11use_defaultESF_SF_EEEEEEEPNSB_IJdlEEESJ_iNS1_9__extrema9arg_max_fIdl10ComparatorEEEEJSI_SK_iSO_EEEvDpT0__param_1,
	.param .u32 _ZN6thrust24THRUST_300001_SM_1000_NS8cuda_cub4core6detail13_kernel_agentINS1_8__reduce11ReduceAgentINS0_12zip_iteratorIN4cuda3std3__45tupleIJNS0_10device_ptrIdEENS0_17counting_iteratorIlNS0_11use_defaultESF_SF_EEEEEEEPNSB_IJdlEEESJ_iNS1_9__extrema9arg_max_fIdl10ComparatorEEEEJSI_SK_iSO_EEEvDpT0__param_2,
	.param .align 1 .b8 _ZN6thrust24THRUST_300001_SM_1000_NS8cuda_cub4core6detail13_kernel_agentINS1_8__reduce11ReduceAgentINS0_12zip_iteratorIN4cuda3std3__45tupleIJNS0_10device_ptrIdEENS0_17counting_iteratorIlNS0_11use_defaultESF_SF_EEEEEEEPNSB_IJdlEEESJ_iNS1_9__extrema9arg_max_fIdl10ComparatorEEEEJSI_SK_iSO_EEEvDpT0__param_3[1]
)
.maxntid 256
{
	.reg .pred 	%p<213>;
	.reg .b32 	%r<400>;
	.reg .b64 	%rd<368>;
	.reg .b64 	%fd<352>;

	ld.param.u64 	%rd198, [_ZN6thrust24THRUST_300001_SM_1000_NS8cuda_cub4core6detail13_kernel_agentINS1_8__reduce11ReduceAgentINS0_12zip_iteratorIN4cuda3std3__45tupleIJNS0_10device_ptrIdEENS0_17counting_iteratorIlNS0_11use_defaultESF_SF_EEEEEEEPNSB_IJdlEEESJ_iNS1_9__extrema9arg_max_fIdl10ComparatorEEEEJSI_SK_iSO_EEEvDpT0__param_0+8];
	ld.param.u64 	%rd197, [_ZN6thrust24THRUST_300001_SM_1000_NS8cuda_cub4core6detail13_kernel_agentINS1_8__reduce11ReduceAgentINS0_12zip_iteratorIN4cuda3std3__45tupleIJNS0_10device_ptrIdEENS0_17counting_iteratorIlNS0_11use_defaultESF_SF_EEEEEEEPNSB_IJdlEEESJ_iNS1_9__extrema9arg_max_fIdl10ComparatorEEEEJSI_SK_iSO_EEEvDpT0__param_0];
	ld.param.u32 	%r36, [_ZN6thrust24THRUST_300001_SM_1000_NS8cuda_cub4core6detail13_kernel_agentINS1_8__reduce11ReduceAgentINS0_12zip_iteratorIN4cuda3std3__45tupleIJNS0_10device_ptrIdEENS0_17counting_iteratorIlNS0_11use_defaultESF_SF_EEEEEEEPNSB_IJdlEEESJ_iNS1_9__extrema9arg_max_fIdl10ComparatorEEEEJSI_SK_iSO_EEEvDpT0__param_2];
	setp.eq.s32 	%p1, %r36, 0;
	@%p1 bra 	$L__BB3_206;
	cvta.to.global.u64 	%rd1, %rd197;
	setp.gt.s32 	%p2, %r36, 1279;
	@%p2 bra 	$L__BB3_122;
	mov.u32 	%r1, %tid.x;
	setp.ge.s32 	%p96, %r1, %r36;
	mov.f64 	%fd298, 0d0000000000000000;
	mov.b64 	%rd309, 0;
	mov.u32 	%r391, %r1;
	@%p96 bra 	$L__BB3_4;
	cvt.u64.u32 	%rd265, %r1;
	mul.wide.u32 	%rd266, %r1, 8;
	add.s64 	%rd267, %rd1, %rd266;
	add.s64 	%rd309, %rd198, %rd265;
	ld.global.f64 	%fd298, [%rd267];
	add.s32 	%r391, %r1, 256;
$L__BB3_4:
	setp.ge.s32 	%p97, %r391, %r36;
	@%p97 bra 	$L__BB3_26;
	not.b32 	%r160, %r391;
	add.s32 	%r4, %r36, %r160;
	and.b32  	%r161, %r4, 768;
	setp.eq.s32 	%p98, %r161, 768;
	@%p98 bra 	$L__BB3_11;
	cvt.u64.u32 	%rd269, %r391;
	add.s64 	%rd300, %rd198, %rd269;
	mul.wide.u32 	%rd270, %r391, 8;
	add.s64 	%rd299, %rd1, %rd270;
	shr.u32 	%r162, %r4, 8;
	add.s32 	%r163, %r162, 1;
	and.b32  	%r164, %r163, 3;
	neg.s32 	%r389, %r164;
$L__BB3_7:
	.pragma "nounroll";
	mov.u64 	%rd9, %rd309;
	mov.f64 	%fd3, %fd298;
	ld.global.f64 	%fd4, [%rd299];
	abs.f64 	%fd5, %fd3;
	abs.f64 	%fd6, %fd4;
	setp.lt.f64 	%p99, %fd5, %fd6;
	mov.u64 	%rd309, %rd300;
	mov.f64 	%fd298, %fd4;
	@%p99 bra 	$L__BB3_10;
	setp.lt.f64 	%p100, %fd6, %fd5;
	mov.u64 	%rd309, %rd9;
	mov.f64 	%fd298, %fd3;
	@%p100 bra 	$L__BB3_10;
	setp.lt.s64 	%p101, %rd9, %rd300;
	min.s64 	%rd309, %rd9, %rd300;
	selp.f64 	%fd298, %fd3, %fd4, %p101;
$L__BB3_10:
	add.s32 	%r391, %r391, 256;
	add.s64 	%rd300, %rd300, 256;
	add.s64 	%rd299, %rd299, 2048;
	add.s32 	%r389, %r389, 1;
	setp.ne.s32 	%p102, %r389, 0;
	@%p102 bra 	$L__BB3_7;
$L__BB3_11:
	setp.lt.u32 	%p103, %r4, 768;
	@%p103 bra 	$L__BB3_26;
	add.s32 	%r392, %r391, 512;
$L__BB3_13:
	mov.u32 	%r12, %r392;
	add.s32 	%r165, %r12, -512;
	cvt.s64.s32 	%rd271, %r165;
	mul.wide.s32 	%rd272, %r165, 8;
	add.s64 	%rd17, %rd1, %rd272;
	add.s64 	%rd18, %rd198, %rd271;
	ld.global.f64 	%fd12, [%rd17];
	abs.f64 	%fd13, %fd298;
	abs.f64 	%fd14, %fd12;
	setp.lt.f64 	%p104, %fd13, %fd14;
	mov.u64 	%rd306, %rd18;
	mov.f64 	%fd295, %fd12;
	@%p104 bra 	$L__BB3_16;
	setp.lt.f64 	%p105, %fd14, %fd13;
	mov.u64 	%rd306, %rd309;
	mov.f64 	%fd295, %fd298;
	@%p105 bra 	$L__BB3_16;
	setp.lt.s64 	%p106, %rd309, %rd18;
	min.s64 	%rd306, %rd309, %rd18;
	selp.f64 	%fd295, %fd298, %fd12, %p106;
$L__BB3_16:
	add.s32 	%r166, %r12, -256;
	cvt.s64.s32 	%rd273, %r166;
	add.s64 	%rd21, %rd198, %rd273;
	ld.global.f64 	%fd17, [%rd17+2048];
	abs.f64 	%fd18, %fd295;
	abs.f64 	%fd19, %fd17;
	setp.lt.f64 	%p107, %fd18, %fd19;
	mov.u64 	%rd307, %rd21;
	mov.f64 	%fd296, %fd17;
	@%p107 bra 	$L__BB3_19;
	setp.lt.f64 	%p108, %fd19, %fd18;
	mov.u64 	%rd307, %rd306;
	mov.f64 	%fd296, %fd295;
	@%p108 bra 	$L__BB3_19;
	setp.lt.s64 	%p109, %rd306, %rd21;
	min.s64 	%rd307, %rd306, %rd21;
	selp.f64 	%fd296, %fd295, %fd17, %p109;
$L__BB3_19:
	cvt.s64.s32 	%rd274, %r12;
	add.s64 	%rd24, %rd198, %rd274;
	ld.global.f64 	%fd22, [%rd17+4096];
	abs.f64 	%fd23, %fd296;
	abs.f64 	%fd24, %fd22;
	setp.lt.f64 	%p110, %fd23, %fd24;
	mov.u64 	%rd308, %rd24;
	mov.f64 	%fd297, %fd22;
	@%p110 bra 	$L__BB3_22;
	setp.lt.f64 	%p111, %fd24, %fd23;
	mov.u64 	%rd308, %rd307;
	mov.f64 	%fd297, %fd296;
	@%p111 bra 	$L__BB3_22;
	setp.lt.s64 	%p112, %rd307, %rd24;
	min.s64 	%rd308, %rd307, %rd24;
	selp.f64 	%fd297, %fd296, %fd22, %p112;
$L__BB3_22:
	add.s32 	%r167, %r12, 256;
	cvt.s64.s32 	%rd275, %r167;
	add.s64 	%rd27, %rd198, %rd275;
	ld.global.f64 	%fd27, [%rd17+6144];
	abs.f64 	%fd28, %fd297;
	abs.f64 	%fd29, %fd27;
	setp.lt.f64 	%p113, %fd28, %fd29;
	mov.u64 	%rd309, %rd27;
	mov.f64 	%fd298, %fd27;
	@%p113 bra 	$L__BB3_25;
	setp.lt.f64 	%p114, %fd29, %fd28;
	mov.u64 	%rd309, %rd308;
	mov.f64 	%fd298, %fd297;
	@%p114 bra 	$L__BB3_25;
	setp.lt.s64 	%p115, %rd308, %rd27;
	min.s64 	%rd309, %rd308, %rd27;
	selp.f64 	%fd298, %fd297, %fd27, %p115;
$L__BB3_25:
	add.s32 	%r392, %r12, 1024;
	add.s32 	%r168, %r12, 512;
	setp.lt.s32 	%p116, %r168, %r36;
	@%p116 bra 	$L__BB3_13;
$L__BB3_26:
	setp.lt.s32 	%p117, %r36, 256;
	@%p117 bra 	$L__BB3_71;
	// begin inline asm
	mov.u32 %r282, %laneid;
	// end inline asm
	mov.b64 	%rd286, %fd298;
	mov.b64 	{%r284, %r289}, %rd286;
	mov.b32 	%r300, 1;
	mov.b32 	%r301, 31;
	mov.b32 	%r302, -1;
	// begin inline asm
	shfl.sync.down.b32 %r283, %r284, %r300, %r301, %r302;
	// end inline asm
	// begin inline asm
	shfl.sync.down.b32 %r288, %r289, %r300, %r301, %r302;
	// end inline asm
	mov.b64 	%rd287, {%r283, %r288};
	mov.b64 	%fd33, %rd287;
	mov.b64 	{%r294, %r299}, %rd309;
	// begin inline asm
	shfl.sync.down.b32 %r293, %r294, %r300, %r301, %r302;
	// end inline asm
	// begin inline asm
	shfl.sync.down.b32 %r298, %r299, %r300, %r301, %r302;
	// end inline asm
	mov.b64 	%rd31, {%r293, %r298};
	setp.gt.s32 	%p169, %r282, 30;
	mov.u64 	%rd311, %rd309;
	mov.f64 	%fd300, %fd298;
	@%p169 bra 	$L__BB3_31;
	abs.f64 	%fd34, %fd298;
	abs.f64 	%fd35, %fd33;
	setp.lt.f64 	%p170, %fd34, %fd35;
	mov.u64 	%rd311, %rd31;
	mov.f64 	%fd300, %fd33;
	@%p170 bra 	$L__BB3_31;
	setp.lt.f64 	%p171, %fd35, %fd34;
	mov.u64 	%rd311, %rd309;
	mov.f64 	%fd300, %fd298;
	@%p171 bra 	$L__BB3_31;
	setp.lt.s64 	%p172, %rd309, %rd31;
	min.s64 	%rd311, %rd309, %rd31;
	selp.f64 	%fd300, %fd298, %fd33, %p172;
$L__BB3_31:
	mov.b64 	%rd288, %fd300;
	mov.b64 	{%r304, %r309}, %rd288;
	mov.b32 	%r320, 2;
	mov.b32 	%r321, 31;
	mov.b32 	%r322, -1;
	// begin inline asm
	shfl.sync.down.b32 %r303, %r304, %r320, %r321, %r322;
	// end inline asm
	// begin inline asm
	shfl.sync.down.b32 %r308, %r309, %r320, %r321, %r322;
	// end inline asm
	mov.b64 	%rd289, {%r303, %r308};
	mov.b64 	%fd38, %rd289;
	mov.b64 	{%r314, %r319}, %rd311;
	// begin inline asm
	shfl.sync.down.b32 %r313, %r314, %r320, %r321, %r322;
	// end inline asm
	// begin inline asm
	shfl.sync.down.b32 %r318, %r319, %r320, %r321, %r322;
	// end inline asm
	mov.b64 	%rd34, {%r313, %r318};
	setp.gt.s32 	%p173, %r282, 29;
	mov.u64 	%rd312, %rd311;
	mov.f64 	%fd301, %fd300;
	@%p173 bra 	$L__BB3_35;
	abs.f64 	%fd39, %fd300;
	abs.f64 	%fd40, %fd38;
	setp.lt.f64 	%p174, %fd39, %fd40;
	mov.u64 	%rd312, %rd34;
	mov.f64 	%fd301, %fd38;
	@%p174 bra 	$L__BB3_35;
	setp.lt.f64 	%p175, %fd40, %fd39;
	mov.u64 	%rd312, %rd311;
	mov.f64 	%fd301, %fd300;
	@%p175 bra 	$L__BB3_35;
	setp.lt.s64 	%p176, %rd311, %rd34;
	min.s64 	%rd312, %rd311, %rd34;
	selp.f64 	%fd301, %fd300, %fd38, %p176;
$L__BB3_35:
	mov.b64 	%rd290, %fd301;
	mov.b64 	{%r324, %r329}, %rd290;
	mov.b32 	%r340, 4;
	mov.b32 	%r341, 31;
	mov.b32 	%r342, -1;
	// begin inline asm
	shfl.sync.down.b32 %r323, %r324, %r340, %r341, %r342;
	// end inline asm
	// begin inline asm
	shfl.sync.down.b32 %r328, %r329, %r340, %r341, %r342;
	// end inline asm
	mov.b64 	%rd291, {%r323, %r328};
	mov.b64 	%fd43, %rd291;
	mov.b64 	{%r334, %r339}, %rd312;
	// begin inline asm
	shfl.sync.down.b32 %r333, %r334, %r340, %r341, %r342;
	// end inline asm
	// begin inline asm
	shfl.sync.down.b32 %r338, %r339, %r340, %r341, %r342;
	// end inline asm
	mov.b64 	%rd37, {%r333, %r338};
	setp.gt.s32 	%p177, %r282, 27;
	mov.u64 	%rd313, %rd312;
	mov.f64 	%fd302, %fd301;
	@%p177 bra 	$L__BB3_39;
	abs.f64 	%fd44, %fd301;
	abs.f64 	%fd45, %fd43;
	setp.lt.f64 	%p178, %fd44, %fd45;
	mov.u64 	%rd313, %rd37;
	mov.f64 	%fd302, %fd43;
	@%p178 bra 	$L__BB3_39;
	setp.lt.f64 	%p179, %fd45, %fd44;
	mov.u64 	%rd313, %rd312;
	mov.f64 	%fd302, %fd301;
	@%p179 bra 	$L__BB3_39;
	setp.lt.s64 	%p180, %rd312, %rd37;
	min.s64 	%rd313, %rd312, %rd37;
	selp.f64 	%fd302, %fd301, %fd43, %p180;
$L__BB3_39:
	mov.b64 	%rd292, %fd302;
	mov.b64 	{%r344, %r349}, %rd292;
	mov.b32 	%r360, 8;
	mov.b32 	%r361, 31;
	mov.b32 	%r362, -1;
	// begin inline asm
	shfl.sync.down.b32 %r343, %r344, %r360, %r361, %r362;
	// end inline asm
	// begin inline asm
	shfl.sync.down.b32 %r348, %r349, %r360, %r361, %r362;
	// end inline asm
	mov.b64 	%rd293, {%r343, %r348};
	mov.b64 	%fd48, %rd293;
	mov.b64 	{%r354, %r359}, %rd313;
	// begin inline asm
	shfl.sync.down.b32 %r353, %r354, %r360, %r361, %r362;
	// end inline asm
	// begin inline asm
	shfl.sync.down.b32 %r358, %r359, %r360, %r361, %r362;
	// end inline asm
	mov.b64 	%rd40, {%r353, %r358};
	setp.gt.s32 	%p181, %r282, 23;
	mov.u64 	%rd314, %rd313;
	mov.f64 	%fd303, %fd302;
	@%p181 bra 	$L__BB3_43;
	abs.f64 	%fd49, %fd302;
	abs.f64 	%fd50, %fd48;
	setp.lt.f64 	%p182, %fd49, %fd50;
	mov.u64 	%rd314, %rd40;
	mov.f64 	%fd303, %fd48;
	@%p182 bra 	$L__BB3_43;
	setp.lt.f64 	%p183, %fd50, %fd49;
	mov.u64 	%rd314, %rd313;
	mov.f64 	%fd303, %fd302;
	@%p183 bra 	$L__BB3_43;
	setp.lt.s64 	%p184, %rd313, %rd40;
	min.s64 	%rd314, %rd313, %rd40;
	selp.f64 	%fd303, %fd302, %fd48, %p184;
$L__BB3_43:
	mov.b64 	%rd294, %fd303;
	mov.b64 	{%r364, %r369}, %rd294;
	mov.b32 	%r380, 16;
	mov.b32 	%r381, 31;
	mov.b32 	%r382, -1;
	// begin inline asm
	shfl.sync.down.b32 %r363, %r364, %r380, %r381, %r382;
	// end inline asm
	// begin inline asm
	shfl.sync.down.b32 %r368, %r369, %r380, %r381, %r382;
	// end inline asm
	mov.b64 	%rd295, {%r363, %r368};
	mov.b64 	%fd53, %rd295;
	mov.b64 	{%r374, %r379}, %rd314;
	// begin inline asm
	shfl.sync.down.b32 %r373, %r374, %r380, %r381, %r382;
	// end inline asm
	// begin inline asm
	shfl.sync.down.b32 %r378, %r379, %r380, %r381, %r382;
	// end inline asm
	mov.b64 	%rd43, {%r373, %r378};
	setp.gt.s32 	%p185, %r282, 15;
	mov.u64 	%rd367, %rd314;
	mov.f64 	%fd351, %fd303;
	@%p185 bra 	$L__BB3_47;
	abs.f64 	%fd54, %fd303;
	abs.f64 	%fd55, %fd53;
	setp.lt.f64 	%p186, %fd54, %fd55;
	mov.u64 	%rd367, %rd43;
	mov.f64 	%fd351, %fd53;
	@%p186 bra 	$L__BB3_47;
	setp.lt.f64 	%p187, %fd55, %fd54;
	mov.u64 	%rd367, %rd314;
	mov.f64 	%fd351, %fd303;
	@%p187 bra 	$L__BB3_47;
	setp.lt.s64 	%p188, %rd314, %rd43;
	min.s64 	%rd367, %rd314, %rd43;
	selp.f64 	%fd351, %fd303, %fd53, %p188;
$L__BB3_47:
	setp.ne.s32 	%p189, %r282, 0;
	@%p189 bra 	$L__BB3_49;
	shr.u32 	%r383, %r1, 1;
	and.b32  	%r384, %r383, 496;
	mov.u32 	%r385, _ZN6thrust24THRUST_300001_SM_1000_NS8cuda_cub4core6detail5shmemE;
	add.s32 	%r386, %r385, %r384;
	st.shared.f64 	[%r386+8], %fd351;
	st.shared.u64 	[%r386+16], %rd367;
$L__BB3_49:
	bar.sync 	0;
	setp.ne.s32 	%p190, %r1, 0;
	@%p190 bra 	$L__BB3_204;
	ld.shared.f64 	%fd58, [_ZN6thrust24THRUST_300001_SM_1000_NS8cuda_cub4core6detail5shmemE+24];
	ld.shared.u64 	%rd46, [_ZN6thrust24THRUST_300001_SM_1000_NS8cuda_cub4core6detail5shmemE+32];
	abs.f64 	%fd59, %fd351;
	abs.f64 	%fd60, %fd58;
	setp.lt.f64 	%p191, %fd59, %fd60;
	mov.u64 	%rd316, %rd46;
	mov.f64 	%fd305, %fd58;
	@%p191 bra 	$L__BB3_53;
	setp.lt.f64 	%p192, %fd60, %fd59;
	mov.u64 	%rd316, %rd367;
	mov.f64 	%fd305, %fd351;
	@%p192 bra 	$L__BB3_53;
	setp.lt.s64 	%p193, %rd367, %rd46;
	min.s64 	%rd316, %rd367, %rd46;
	selp.f64 	%fd305, %fd351, %fd58, %p193;
$L__BB3_53:
	ld.shared.f64 	%fd63, [_ZN6thrust24THRUST_300001_SM_1000_NS8cuda_cub4core6detail5shmemE+40];
	ld.shared.u64 	%rd49, [_ZN6thrust24THRUST_300001_SM_1000_NS8cuda_cub4core6detail5shmemE+48];
	abs.f64 	%fd64, %fd305;
	abs.f64 	%fd65, %fd63;
	setp.lt.f64 	%p194, %fd64, %fd65;
	mov.u64 	%rd317, %rd49;
	mov.f64 	%fd306, %fd63;
	@%p194 bra 	$L__BB3_56;
	setp.lt.f64 	%p195, %fd65, %fd64;
	mov.u64 	%rd317, %rd316;
	mov.f64 	%fd306, %fd305;
	@%p195 bra 	$L__BB3_56;
	setp.lt.s64 	%p196, %rd316, %rd49;
	min.s64 	%rd317, %rd316, %rd49;
	selp.f64 	%fd306, %fd305, %fd63, %p196;
$L__BB3_56:
	ld.shared.f64 	%fd68, [_ZN6thrust24THRUST_300001_SM_1000_NS8cuda_cub4core6detail5shmemE+56];
	ld.shared.u64 	%rd52, [_ZN6thrust24THRUST_300001_SM_1000_NS8cuda_cub4core6detail5shmemE+64];
	abs.f64 	%fd69, %fd306;
	abs.f64 	%fd70, %fd68;
	setp.lt.f64 	%p197, %fd69, %fd70;
	mov.u64 	%rd318, %rd52;
	mov.f64 	%fd307, %fd68;
	@%p197 bra 	$L__BB3_59;
	setp.lt.f64 	%p198, %fd70, %fd69;
	mov.u64 	%rd318, %rd317;
	mov.f64 	%fd307, %fd306;
	@%p198 bra 	$L__BB3_59;
	setp.lt.s64 	%p199, %rd317, %rd52;
	min.s64 	%rd318, %rd317, %rd52;
	selp.f64 	%fd307, %fd306, %fd68, %p199;
$L__BB3_59:
	ld.shared.f64 	%fd73, [_ZN6thrust24THRUST_300001_SM_1000_NS8cuda_cub4core6detail5shmemE+72];
	ld.shared.u64 	%rd55, [_ZN6thrust24THRUST_300001_SM_1000_NS8cuda_cub4core6detail5shmemE+80];
	abs.f64 	%fd74, %fd307;
	abs.f64 	%fd75, %fd73;
	setp.lt.f64 	%p200, %fd74, %fd75;
	mov.u64 	%rd319, %rd55;
	mov.f64 	%fd308, %fd73;
	@%p200 bra 	$L__BB3_62;
	setp.lt.f64 	%p201, %fd75, %fd74;
	mov.u64 	%rd319, %rd318;
	mov.f64 	%fd308, %fd307;
	@%p201 bra 	$L__BB3_62;
	setp.lt.s64 	%p202, %rd318, %rd55;
	min.s64 	%rd319, %rd318, %rd55;
	selp.f64 	%fd308, %fd307, %fd73, %p202;
$L__BB3_62:
	ld.shared.f64 	%fd78, [_ZN6thrust24THRUST_300001_SM_1000_NS8cuda_cub4core6detail5shmemE+88];
	ld.shared.u64 	%rd58, [_ZN6thrust24THRUST_300001_SM_1000_NS8cuda_cub4core6detail5shmemE+96];
	abs.f64 	%fd79, %fd308;
	abs.f64 	%fd80, %fd78;
	setp.lt.f64 	%p203, %fd79, %fd80;
	mov.u64 	%rd320, %rd58;
	mov.f64 	%fd309, %fd78;
	@%p203 bra 	$L__BB3_65;
	setp.lt.f64 	%p204, %fd80, %fd79;
	mov.u64 	%rd320, %rd319;
	mov.f64 	%fd309, %fd308;
	@%p204 bra 	$L__BB3_65;
	setp.lt.s64 	%p205, %rd319, %rd58;
	min.s64 	%rd320, %rd319, %rd58;
	selp.f64 	%fd309, %fd308, %fd78, %p205;
$L__BB3_65:
	ld.shared.f64 	%fd83, [_ZN6thrust24THRUST_300001_SM_1000_NS8cuda_cub4core6detail5shmemE+104];
	ld.shared.u64 	%rd61, [_ZN6thrust24THRUST_300001_SM_1000_NS8cuda_cub4core6detail5shmemE+112];
	abs.f64 	%fd84, %fd309;
	abs.f64 	%fd85, %fd83;
	setp.lt.f64 	%p206, %fd84, %fd85;
	mov.u64 	%rd321, %rd61;
	mov.f64 	%fd310, %fd83;
	@%p206 bra 	$L__BB3_68;
	setp.lt.f64 	%p207, %fd85, %fd84;
	mov.u64 	%rd321, %rd320;
	mov.f64 	%fd310, %fd309;
	@%p207 bra 	$L__BB3_68;
	setp.lt.s64 	%p208, %rd320, %rd61;
	min.s64 	%rd321, %rd320, %rd61;
	selp.f64 	%fd310, %fd309, %fd83, %p208;
$L__BB3_68:
	ld.shared.f64 	%fd88, [_ZN6thrust24THRUST_300001_SM_1000_NS8cuda_cub4core6detail5shmemE+120];
	ld.shared.u64 	%rd64, [_ZN6thrust24THRUST_300001_SM_1000_NS8cuda_cub4core6detail5shmemE+128];
	abs.f64 	%fd89, %fd310;
	abs.f64 	%fd90, %fd88;
	setp.lt.f64 	%p209, %fd89, %fd90;
	mov.u64 	%rd367, %rd64;
	mov.f64 	%fd351, %fd88;
	@%p209 bra 	$L__BB3_204;
	setp.lt.f64 	%p210, %fd90, %fd89;
	mov.u64 	%rd367, %rd321;
	mov.f64 	%fd351, %fd310;
	@%p210 bra 	$L__BB3_204;
	setp.lt.s64 	%p211, %rd321, %rd64;
	min.s64 	%rd367, %rd321, %rd64;
	selp.f64 	%fd351, %fd310, %fd88, %p211;
	bra.uni 	$L__BB3_204;
$L__BB3_71:
	// begin inline asm
	mov.u32 %r169, %laneid;
	// end inline asm
	and.b32  	%r190, %r1, 992;
	add.s32 	%r191, %r190, 32;
	setp.gt.s32 	%p118, %r191, %r36;
	not.b32 	%r192, %r190;
	add.s32 	%r193, %r36, %r192;
	selp.b32 	%r188, %r193, 31, %p118;
	mov.b64 	%rd276, %fd298;
	mov.b64 	{%r171, %r176}, %rd276;
	mov.b32 	%r187, 1;
	mov.b32 	%r189, -1;
	// begin inline asm
	shfl.sync.down.b32 %r170, %r171, %r187, %r188, %r189;
	// end inline asm
	// begin inline asm
	shfl.sync.down.b32 %r175, %r176, %r187, %r188, %r189;
	// end inline asm
	mov.b64 	%rd277, {%r170, %r175};
	mov.b64 	%fd92, %rd277;
	mov.b64 	{%r181, %r186}, %rd309;
	// begin inline asm
	shfl.sync.down.b32 %r180, %r181, %r187, %r188, %r189;
	// end inline asm
	// begin inline asm
	shfl.sync.down.b32 %r185, %r186, %r187, %r188, %r189;
	// end inline asm
	mov.b64 	%rd66, {%r180, %r185};
	setp.ge.s32 	%p119, %r169, %r188;
	mov.u64 	%rd322, %rd309;
	mov.f64 	%fd311, %fd298;
	@%p119 bra 	$L__BB3_75;
	abs.f64 	%fd93, %fd298;
	abs.f64 	%fd94, %fd92;
	setp.lt.f64 	%p120, %fd93, %fd94;
	mov.u64 	%rd322, %rd66;
	mov.f64 	%fd311, %fd92;
	@%p120 bra 	$L__BB3_75;
	setp.lt.f64 	%p121, %fd94, %fd93;
	mov.u64 	%rd322, %rd309;
	mov.f64 	%fd311, %fd298;
	@%p121 bra 	$L__BB3_75;
	setp.lt.s64 	%p122, %rd309, %rd66;
	min.s64 	%rd322, %rd309, %rd66;
	selp.f64 	%fd311, %fd298, %fd92, %p122;
$L__BB3_75:
	mov.b64 	%rd278, %fd311;
	mov.b64 	{%r195, %r200}, %rd278;
	mov.b32 	%r211, 2;
	mov.b32 	%r213, -1;
	// begin inline asm
	shfl.sync.down.b32 %r194, %r195, %r211, %r188, %r213;
	// end inline asm
	// begin inline asm
	shfl.sync.down.b32 %r199, %r200, %r211, %r188, %r213;
	// end inline asm
	mov.b64 	%rd279, {%r194, %r199};
	mov.b64 	%fd97, %rd279;
	mov.b64 	{%r205, %r210}, %rd322;
	// begin inline asm
	shfl.sync.down.b32 %r204, %r205, %r211, %r188, %r213;
	// end inline asm
	// begin inline asm
	shfl.sync.down.b32 %r209, %r210, %r211, %r188, %r213;
	// end inline asm
	mov.b64 	%rd69, {%r204, %r209};
	add.s32 	%r214, %r169, 2;
	setp.gt.s32 	%p123, %r214, %r188;
	mov.u64 	%rd323, %rd322;
	mov.f64 	%fd312, %fd311;
	@%p123 bra 	$L__BB3_79;
	abs.f64 	%fd98, %fd311;
	abs.f64 	%fd99, %fd97;
	setp.lt.f64 	%p124, %fd98, %fd99;
	mov.u64 	%rd323, %rd69;
	mov.f64 	%fd312, %fd97;
	@%p124 bra 	$L__BB3_79;
	setp.lt.f64 	%p125, %fd99, %fd98;
	mov.u64 	%rd323, %rd322;
	mov.f64 	%fd312, %fd311;
	@%p125 bra 	$L__BB3_79;
	setp.lt.s64 	%p126, %rd322, %rd69;
	min.s64 	%rd323, %rd322, %rd69;
	selp.f64 	%fd312, %fd311, %fd97, %p126;
$L__BB3_79:
	mov.b64 	%rd280, %fd312;
	mov.b64 	{%r216, %r221}, %rd280;
	mov.b32 	%r232, 4;
	mov.b32 	%r234, -1;
	// begin inline asm
	shfl.sync.down.b32 %r215, %r216, %r232, %r188, %r234;
	// end inline asm
	// begin inline asm
	shfl.sync.down.b32 %r220, %r221, %r232, %r188, %r234;
	// end inline asm
	mov.b64 	%rd281, {%r215, %r220};
	mov.b64 	%fd102, %rd281;
	mov.b64 	{%r226, %r231}, %rd323;
	// begin inline asm
	shfl.sync.down.b32 %r225, %r226, %r232, %r188, %r234;
	// end inline asm
	// begin inline asm
	shfl.sync.down.b32 %r230, %r231, %r232, %r188, %r234;
	// end inline asm
	mov.b64 	%rd72, {%r225, %r230};
	add.s32 	%r235, %r169, 4;
	setp.gt.s32 	%p127, %r235, %r188;
	mov.u64 	%rd324, %rd323;
	mov.f64 	%fd313, %fd312;
	@%p127 bra 	$L__BB3_83;
	abs.f64 	%fd103, %fd312;
	abs.f64 	%fd104, %fd102;
	setp.lt.f64 	%p128, %fd103, %fd104;
	mov.u64 	%rd324, %rd72;
	mov.f64 	%fd313, %fd102;
	@%p128 bra 	$L__BB3_83;
	setp.lt.f64 	%p129, %fd104, %fd103;
	mov.u64 	%rd324, %rd323;
	mov.f64 	%fd313, %fd312;
	@%p129 bra 	$L__BB3_83;
	setp.lt.s64 	%p130, %rd323, %rd72;
	min.s64 	%rd324, %rd323, %rd72;
	selp.f64 	%fd313, %fd312, %fd102, %p130;
$L__BB3_83:
	mov.b64 	%rd282, %fd313;
	mov.b64 	{%r237, %r242}, %rd282;
	mov.b32 	%r253, 8;
	mov.b32 	%r255, -1;
	// begin inline asm
	shfl.sync.down.b32 %r236, %r237, %r253, %r188, %r255;
	// end inline asm
	// begin inline asm
	shfl.sync.down.b32 %r241, %r242, %r253, %r188, %r255;
	// end inline asm
	mov.b64 	%rd283, {%r236, %r241};
	mov.b64 	%fd107, %rd283;
	mov.b64 	{%r247, %r252}, %rd324;
	// begin inline asm
	shfl.sync.down.b32 %r246, %r247, %r253, %r188, %r255;
	// end inline asm
	// begin inline asm
	shfl.sync.down.b32 %r251, %r252, %r253, %r188, %r255;
	// end inline asm
	mov.b64 	%rd75, {%r246, %r251};
	add.s32 	%r256, %r169, 8;
	setp.gt.s32 	%p131, %r256, %r188;
	mov.u64 	%rd325, %rd324;
	mov.f64 	%fd314, %fd313;
	@%p131 bra 	$L__BB3_87;
	abs.f64 	%fd108, %fd313;
	abs.f64 	%fd109, %fd107;
	setp.lt.f64 	%p132, %fd108, %fd109;
	mov.u64 	%rd325, %rd75;
	mov.f64 	%fd314, %fd107;
	@%p132 bra 	$L__BB3_87;
	setp.lt.f64 	%p133, %fd109, %fd108;
	mov.u64 	%rd325, %rd324;
	mov.f64 	%fd314, %fd313;
	@%p133 bra 	$L__BB3_87;
	setp.lt.s64 	%p134, %rd324, %rd75;
	min.s64 	%rd325, %rd324, %rd75;
	selp.f64 	%fd314, %fd313, %fd107, %p134;
$L__BB3_87:
	mov.b64 	%rd284, %fd314;
	mov.b64 	{%r258, %r263}, %rd284;
	mov.b32 	%r274, 16;
	mov.b32 	%r276, -1;
	// begin inline asm
	shfl.sync.down.b32 %r257, %r258, %r274, %r188, %r276;
	// end inline asm
	// begin inline asm
	shfl.sync.down.b32 %r262, %r263, %r274, %r188, %r276;
	// end inline asm
	mov.b64 	%rd285, {%r257, %r262};
	mov.b64 	%fd112, %rd285;
	mov.b64 	{%r268, %r273}, %rd325;
	// begin inline asm
	shfl.sync.down.b32 %r267, %r268, %r274, %r188, %r276;
	// end inline asm
	// begin inline asm
	shfl.sync.down.b32 %r272, %r273, %r274, %r188, %r276;
	// end inline asm
	mov.b64 	%rd78, {%r267, %r272};
	add.s32 	%r277, %r169, 16;
	setp.gt.s32 	%p135, %r277, %r188;
	mov.u64 	%rd367, %rd325;
	mov.f64 	%fd351, %fd314;
	@%p135 bra 	$L__BB3_91;
	abs.f64 	%fd113, %fd314;
	abs.f64 	%fd114, %fd112;
	setp.lt.f64 	%p136, %fd113, %fd114;
	mov.u64 	%rd367, %rd78;
	mov.f64 	%fd351, %fd112;
	@%p136 bra 	$L__BB3_91;
	setp.lt.f64 	%p137, %fd114, %fd113;
	mov.u64 	%rd367, %rd325;
	mov.f64 	%fd351, %fd314;
	@%p137 bra 	$L__BB3_91;
	setp.lt.s64 	%p138, %rd325, %rd78;
	min.s64 	%rd367, %rd325, %rd78;
	selp.f64 	%fd351, %fd314, %fd112, %p138;
$L__BB3_91:
	setp.ne.s32 	%p139, %r169, 0;
	@%p139 bra 	$L__BB3_93;
	shr.u32 	%r278, %r1, 1;
	and.b32  	%r279, %r278, 496;
	mov.u32 	%r280, _ZN6thrust24THRUST_300001_SM_1000_NS8cuda_cub4core6detail5shmemE;
	add.s32 	%r281, %r280, %r279;
	st.shared.f64 	[%r281+8], %fd351;
	st.shared.u64 	[%r281+16], %rd367;
$L__BB3_93:
	bar.sync 	0;
	setp.ne.s32 	%p140, %r1, 0;
	@%p140 bra 	$L__BB3_204;
	setp.lt.s32 	%p141, %r36, 33;
	mov.f64 	%fd316, %fd351;
	mov.u64 	%rd327, %rd367;
	@%p141 bra 	$L__BB3_98;
	ld.shared.f64 	%fd117, [_ZN6thrust24THRUST_300001_SM_1000_NS8cuda_cub4core6detail5shmemE+24];
	ld.shared.u64 	%rd81, [_ZN6thrust24THRUST_300001_SM_1000_NS8cuda_cub4core6detail5shmemE+32];
	abs.f64 	%fd118, %fd351;
	abs.f64 	%fd119, %fd117;
	setp.lt.f64 	%p142, %fd118, %fd119;
	mov.f64 	%fd316, %fd117;
	mov.u64 	%rd327, %rd81;
	@%p142 bra 	$L__BB3_98;
	setp.lt.f64 	%p143, %fd119, %fd118;
	mov.f64 	%fd316, %fd351;
	mov.u64 	%rd327, %rd367;
	@%p143 bra 	$L__BB3_98;
	setp.lt.s64 	%p144, %rd367, %rd81;
	min.s64 	%rd327, %rd367, %rd81;
	selp.f64 	%fd316, %fd351, %fd117, %p144;
$L__BB3_98:
	setp.lt.s32 	%p145, %r36, 65;
	mov.f64 	%fd317, %fd316;
	mov.u64 	%rd328, %rd327;
	@%p145 bra 	$L__BB3_102;
	ld.shared.f64 	%fd122, [_ZN6thrust24THRUST_300001_SM_1000_NS8cuda_cub4core6detail5shmemE+40];
	ld.shared.u64 	%rd84, [_ZN6thrust24THRUST_300001_SM_1000_NS8cuda_cub4core6detail5shmemE+48];
	abs.f64 	%fd123, %fd316;
	abs.f64 	%fd124, %fd122;
	setp.lt.f64 	%p146, %fd123, %fd124;
	mov.f64 	%fd317, %fd122;
	mov.u64 	%rd328, %rd84;
	@%p146 bra 	$L__BB3_102;
	setp.lt.f64 	%p147, %fd124, %fd123;
	mov.f64 	%fd317, %fd316;
	mov.u64 	%rd328, %rd327;
	@%p147 bra 	$L__BB3_102;
	setp.lt.s64 	%p148, %rd327, %rd84;
	min.s64 	%rd328, %rd327, %rd84;
	selp.f64 	%fd317, %fd316, %fd122, %p148;
$L__BB3_102:
	setp.lt.s32 	%p149, %r36, 97;
	mov.f64 	%fd318, %fd317;
	mov.u64 	%rd329, %rd328;
	@%p149 bra 	$L__BB3_106;
	ld.shared.f64 	%fd127, [_ZN6thrust24THRUST_300001_SM_1000_NS8cuda_cub4core6detail5shmemE+56];
	ld.shared.u64 	%rd87, [_ZN6thrust24THRUST_300001_SM_1000_NS8cuda_cub4core6detail5shmemE+64];
	abs.f64 	%fd128, %fd317;
	abs.f64 	%fd129, %fd127;
	setp.lt.f64 	%p150, %fd128, %fd129;
	mov.f64 	%fd318, %fd127;
	mov.u64 	%rd329, %rd87;
	@%p150 bra 	$L__BB3_106;
	setp.lt.f64 	%p151, %fd129, %fd128;
	mov.f64 	%fd318, %fd317;
	mov.u64 	%rd329, %rd328;
	@%p151 bra 	$L__BB3_106;
	setp.lt.s64 	%p152, %rd328, %rd87;
	min.s64 	%rd329, %rd328, %rd87;
	selp.f64 	%fd318, %fd317, %fd127, %p152;
$L__BB3_106:
	setp.lt.s32 	%p153, %r36, 129;
	mov.f64 	%fd319, %fd318;
	mov.u64 	%rd330, %rd329;
	@%p153 bra 	$L__BB3_110;
	ld.shared.f64 	%fd132, [_ZN6thrust24THRUST_300001_SM_1000_NS8cuda_cub4core6detail5shmemE+72];
	ld.shared.u64 	%rd90, [_ZN6thrust24THRUST_300001_SM_1000_NS8cuda_cub4core6detail5shmemE+80];
	abs.f64 	%fd133, %fd318;
	abs.f64 	%fd134, %fd132;
	setp.lt.f64 	%p154, %fd133, %fd134;
	mov.f64 	%fd319, %fd132;
	mov.u64 	%rd330, %rd90;
	@%p154 bra 	$L__BB3_110;
	setp.lt.f64 	%p155, %fd134, %fd133;
	mov.f64 	%fd319, %fd318;
	mov.u64 	%rd330, %rd329;
	@%p155 bra 	$L__BB3_110;
	setp.lt.s64 	%p156, %rd329, %rd90;
	min.s64 	%rd330, %rd329, %rd90;
	selp.f64 	%fd319, %fd318, %fd132, %p156;
$L__BB3_110:
	setp.lt.s32 	%p157, %r36, 161;
	mov.f64 	%fd320, %fd319;
	mov.u64 	%rd331, %rd330;
	@%p157 bra 	$L__BB3_114;
	ld.shared.f64 	%fd137, [_ZN6thrust24THRUST_300001_SM_1000_NS8cuda_cub4core6detail5shmemE+88];
	ld.shared.u64 	%rd93, [_ZN6thrust24THRUST_300001_SM_1000_NS8cuda_cub4core6detail5shmemE+96];
	abs.f64 	%fd138, %fd319;
	abs.f64 	%fd139, %fd137;
	setp.lt.f64 	%p158, %fd138, %fd139;
	mov.f64 	%fd320, %fd137;
	mov.u64 	%rd331, %rd93;
	@%p158 bra 	$L__BB3_114;
	setp.lt.f64 	%p159, %fd139, %fd138;
	mov.f64 	%fd320, %fd319;
	mov.u64 	%rd331, %rd330;
	@%p159 bra 	$L__BB3_114;
	setp.lt.s64 	%p160, %rd330, %rd93;
	min.s64 	%rd331, %rd330, %rd93;
	selp.f64 	%fd320, %fd319, %fd137, %p160;
$L__BB3_114:
	setp.lt.s32 	%p161, %r36, 193;
	mov.f64 	%fd321, %fd320;
	mov.u64 	%rd332, %rd331;
	@%p161 bra 	$L__BB3_118;
	ld.shared.f64 	%fd142, [_ZN6thrust24THRUST_300001_SM_1000_NS8cuda_cub4core6detail5shmemE+104];
	ld.shared.u64 	%rd96, [_ZN6thrust24THRUST_300001_SM_1000_NS8cuda_cub4core6detail5shmemE+112];
	abs.f64 	%fd143, %fd320;
	abs.f64 	%fd144, %fd142;
	setp.lt.f64 	%p162, %fd143, %fd144;
	mov.f64 	%fd321, %fd142;
	mov.u64 	%rd332, %rd96;
	@%p162 bra 	$L__BB3_118;
	setp.lt.f64 	%p163, %fd144, %fd143;
	mov.f64 	%fd321, %fd320;
	mov.u64 	%rd332, %rd331;
	@%p163 bra 	$L__BB3_118;
	setp.lt.s64 	%p164, %rd331, %rd96;
	min.s64 	%rd332, %rd331, %rd96;
	selp.f64 	%fd321, %fd320, %fd142, %p164;
$L__BB3_118:
	setp.lt.s32 	%p165, %r36, 225;
	mov.u64 	%rd367, %rd332;
	mov.f64 	%fd351, %fd321;
	@%p165 bra 	$L__BB3_204;
	ld.shared.f64 	%fd147, [_ZN6thrust24THRUST_300001_SM_1000_NS8cuda_cub4core6detail5shmemE+120];
	ld.shared.u64 	%rd99, [_ZN6thrust24THRUST_300001_SM_1000_NS8cuda_cub4core6detail5shmemE+128];
	abs.f64 	%fd148, %fd321;
	abs.f64 	%fd149, %fd147;
	setp.lt.f64 	%p166, %fd148, %fd149;
	mov.u64 	%rd367, %rd99;
	mov.f64 	%fd351, %fd147;
	@%p166 bra 	$L__BB3_204;
	setp.lt.f64 	%p167, %fd149, %fd148;
	mov.u64 	%rd367, %rd332;
	mov.f64 	%fd351, %fd321;
	@%p167 bra 	$L__BB3_204;
	setp.lt.s64 	%p168, %rd332, %rd99;
	min.s64 	%rd367, %rd332, %rd99;
	selp.f64 	%fd351, %fd321, %fd147, %p168;
	bra.uni 	$L__BB3_204;
$L__BB3_122:
	mov.u32 	%r17, %tid.x;
	cvt.u64.u32 	%rd200, %r17;
	cvta.to.global.u64 	%rd201, %rd197;
	mul.wide.u32 	%rd202, %r17, 8;
	add.s64 	%rd203, %rd201, %rd202;
	ld.global.f64 	%fd274, [%rd203];
	add.s32 	%r37, %r17, 256;
	cvt.u64.u32 	%rd204, %r37;
	ld.global.f64 	%fd275, [%rd203+2048];
	add.s32 	%r38, %r17, 512;
	cvt.u64.u32 	%rd205, %r38;
	ld.global.f64 	%fd276, [%rd203+4096];
	add.s32 	%r39, %r17, 768;
	cvt.u64.u32 	%rd206, %r39;
	ld.global.f64 	%fd277, [%rd203+6144];
	or.b32  	%r40, %r17, 1024;
	cvt.u64.u32 	%rd101, %r40;
	add.s64 	%rd354, %rd198, %rd101;
	ld.global.f64 	%fd338, [%rd203+8192];
	abs.f64 	%fd278, %fd274;
	abs.f64 	%fd279, %fd275;
	setp.geu.f64 	%p3, %fd278, %fd279;
	selp.f64 	%fd280, %fd274, %fd275, %p3;
	selp.b64 	%rd207, %rd200, %rd204, %p3;
	abs.f64 	%fd281, %fd280;
	abs.f64 	%fd282, %fd276;
	setp.geu.f64 	%p4, %fd281, %fd282;
	selp.f64 	%fd283, %fd280, %fd276, %p4;
	selp.b64 	%rd208, %rd207, %rd205, %p4;
	abs.f64 	%fd284, %fd283;
	abs.f64 	%fd285, %fd277;
	setp.geu.f64 	%p5, %fd284, %fd285;
	selp.f64 	%fd152, %fd283, %fd277, %p5;
	selp.b64 	%rd104, %rd208, %rd206, %p5;
	abs.f64 	%fd153, %fd152;
	abs.f64 	%fd154, %fd338;
	setp.lt.f64 	%p6, %fd153, %fd154;
	@%p6 bra 	$L__BB3_124;
	setp.lt.f64 	%p7, %fd154, %fd153;
	setp.lt.u64 	%p8, %rd104, %rd101;
	or.pred  	%p9, %p7, %p8;
	selp.f64 	%fd338, %fd152, %fd338, %p9;
	add.s64 	%rd211, %rd198, %rd104;
	selp.b64 	%rd354, %rd211, %rd354, %p9;
$L__BB3_124:
	setp.lt.u32 	%p10, %r36, 2560;
	mov.b32 	%r394, 1280;
	@%p10 bra 	$L__BB3_137;
	mov.b32 	%r393, 1280;
	mov.f64 	%fd323, %fd338;
$L__BB3_126:
	cvt.u64.u32 	%rd212, %r393;
	add.s64 	%rd213, %rd200, %rd212;
	mul.wide.u32 	%rd214, %r393, 8;
	cvta.to.global.u64 	%rd215, %rd197;
	add.s64 	%rd217, %rd215, %rd202;
	add.s64 	%rd218, %rd217, %rd214;
	add.s64 	%rd335, %rd213, %rd198;
	ld.global.f64 	%fd324, [%rd218];
	ld.global.f64 	%fd325, [%rd218+2048];
	ld.global.f64 	%fd326, [%rd218+4096];
	ld.global.f64 	%fd327, [%rd218+6144];
	ld.global.f64 	%fd338, [%rd218+8192];
	abs.f64 	%fd163, %fd323;
	abs.f64 	%fd164, %fd324;
	setp.lt.f64 	%p11, %fd163, %fd164;
	@%p11 bra 	$L__BB3_128;
	setp.lt.f64 	%p12, %fd164, %fd163;
	setp.lt.s64 	%p13, %rd354, %rd335;
	or.pred  	%p14, %p12, %p13;
	selp.f64 	%fd324, %fd323, %fd324, %p14;
	selp.b64 	%rd335, %rd354, %rd335, %p14;
$L__BB3_128:
	cvt.u64.u32 	%rd219, %r393;
	add.s64 	%rd220, %rd200, %rd219;
	add.s64 	%rd221, %rd220, %rd198;
	add.s64 	%rd336, %rd221, 256;
	abs.f64 	%fd167, %fd324;
	abs.f64 	%fd168, %fd325;
	setp.lt.f64 	%p15, %fd167, %fd168;
	@%p15 bra 	$L__BB3_130;
	setp.lt.f64 	%p16, %fd168, %fd167;
	add.s64 	%rd226, %rd221, 256;
	setp.lt.s64 	%p17, %rd335, %rd226;
	or.pred  	%p18, %p16, %p17;
	selp.f64 	%fd325, %fd324, %fd325, %p18;
	selp.b64 	%rd336, %rd335, %rd226, %p18;
$L__BB3_130:
	add.s64 	%rd337, %rd221, 512;
	abs.f64 	%fd171, %fd325;
	abs.f64 	%fd172, %fd326;
	setp.lt.f64 	%p19, %fd171, %fd172;
	@%p19 bra 	$L__BB3_132;
	setp.lt.f64 	%p20, %fd172, %fd171;
	add.s64 	%rd234, %rd221, 512;
	setp.lt.s64 	%p21, %rd336, %rd234;
	or.pred  	%p22, %p20, %p21;
	selp.f64 	%fd326, %fd325, %fd326, %p22;
	selp.b64 	%rd337, %rd336, %rd234, %p22;
$L__BB3_132:
	add.s64 	%rd338, %rd221, 768;
	abs.f64 	%fd175, %fd326;
	abs.f64 	%fd176, %fd327;
	setp.lt.f64 	%p23, %fd175, %fd176;
	@%p23 bra 	$L__BB3_134;
	setp.lt.f64 	%p24, %fd176, %fd175;
	setp.lt.s64 	%p25, %rd337, %rd338;
	or.pred  	%p26, %p24, %p25;
	selp.f64 	%fd327, %fd326, %fd327, %p26;
	selp.b64 	%rd338, %rd337, %rd338, %p26;
$L__BB3_134:
	add.s64 	%rd354, %rd221, 1024;
	abs.f64 	%fd179, %fd327;
	abs.f64 	%fd180, %fd338;
	setp.lt.f64 	%p27, %fd179, %fd180;
	@%p27 bra 	$L__BB3_136;
	setp.lt.f64 	%p28, %fd180, %fd179;
	setp.lt.s64 	%p29, %rd338, %rd354;
	or.pred  	%p30, %p28, %p29;
	selp.f64 	%fd338, %fd327, %fd338, %p30;
	selp.b64 	%rd354, %rd338, %rd354, %p30;
$L__BB3_136:
	add.s32 	%r394, %r393, 1280;
	add.s32 	%r43, %r393, 2560;
	setp.le.s32 	%p31, %r43, %r36;
	mov.u32 	%r393, %r394;
	mov.f64 	%fd323, %fd338;
	@%p31 bra 	$L__BB3_126;
$L__BB3_137:
	setp.le.s32 	%p32, %r36, %r394;
	@%p32 bra 	$L__BB3_160;
	sub.s32 	%r21, %r36, %r394;
	setp.ge.s32 	%p33, %r17, %r21;
	@%p33 bra 	$L__BB3_160;
	cvta.to.global.u64 	%rd127, %rd197;
	not.b32 	%r44, %r17;
	add.s32 	%r45, %r36, %r44;
	sub.s32 	%r22, %r45, %r394;
	and.b32  	%r46, %r22, 768;
	setp.eq.s32 	%p34, %r46, 768;
	mov.u32 	%r397, %r17;
	@%p34 bra 	$L__BB3_145;
	add.s32 	%r47, %r17, %r394;
	cvt.u64.u32 	%rd242, %r47;
	add.s64 	%rd342, %rd198, %rd242;
	mul.wide.u32 	%rd243, %r47, 8;
	add.s64 	%rd341, %rd127, %rd243;
	shr.u32 	%r48, %r22, 8;
	add.s32 	%r49, %r48, 1;
	and.b32  	%r50, %r49, 3;
	neg.s32 	%r395, %r50;
	mov.u32 	%r397, %r17;
$L__BB3_141:
	.pragma "nounroll";
	mov.u64 	%rd132, %rd354;
	mov.f64 	%fd184, %fd338;
	ld.global.f64 	%fd185, [%rd341];
	abs.f64 	%fd186, %fd184;
	abs.f64 	%fd187, %fd185;
	setp.lt.f64 	%p35, %fd186, %fd187;
	mov.f64 	%fd338, %fd185;
	mov.u64 	%rd354, %rd342;
	@%p35 bra 	$L__BB3_144;
	setp.lt.f64 	%p36, %fd187, %fd186;
	mov.f64 	%fd338, %fd184;
	mov.u64 	%rd354, %rd132;
	@%p36 bra 	$L__BB3_144;
	setp.lt.s64 	%p37, %rd132, %rd342;
	selp.f64 	%fd338, %fd184, %fd185, %p37;
	min.s64 	%rd354, %rd132, %rd342;
$L__BB3_144:
	add.s32 	%r397, %r397, 256;
	add.s64 	%rd342, %rd342, 256;
	add.s64 	%rd341, %rd341, 2048;
	add.s32 	%r395, %r395, 1;
	setp.ne.s32 	%p38, %r395, 0;
	@%p38 bra 	$L__BB3_141;
$L__BB3_145:
	setp.lt.u32 	%p39, %r22, 768;
	@%p39 bra 	$L__BB3_160;
	add.s32 	%r398, %r397, %r394;
	cvt.u64.u32 	%rd244, %r398;
	add.s64 	%rd349, %rd198, %rd244;
	cvt.u64.u32 	%rd245, %r397;
	cvt.u64.u32 	%rd246, %r394;
	add.s64 	%rd247, %rd245, %rd246;
	shl.b64 	%rd248, %rd247, 3;
	add.s64 	%rd249, %rd248, %rd127;
	add.s64 	%rd348, %rd249, 6144;
	mul.wide.u32 	%rd250, %r398, 8;
	add.s64 	%rd347, %rd127, %rd250;
	add.s32 	%r399, %r397, 512;
$L__BB3_147:
	mov.u32 	%r32, %r399;
	ld.global.f64 	%fd193, [%rd347];
	abs.f64 	%fd194, %fd338;
	abs.f64 	%fd195, %fd193;
	setp.lt.f64 	%p40, %fd194, %fd195;
	mov.f64 	%fd335, %fd193;
	mov.u64 	%rd351, %rd349;
	@%p40 bra 	$L__BB3_150;
	setp.lt.f64 	%p41, %fd195, %fd194;
	mov.f64 	%fd335, %fd338;
	mov.u64 	%rd351, %rd354;
	@%p41 bra 	$L__BB3_150;
	setp.lt.s64 	%p42, %rd354, %rd349;
	selp.f64 	%fd335, %fd338, %fd193, %p42;
	min.s64 	%rd351, %rd354, %rd349;
$L__BB3_150:
	add.s32 	%r51, %r398, 256;
	cvt.u64.u32 	%rd251, %r51;
	add.s64 	%rd148, %rd198, %rd251;
	ld.global.f64 	%fd198, [%rd348+-4096];
	abs.f64 	%fd199, %fd335;
	abs.f64 	%fd200, %fd198;
	setp.lt.f64 	%p43, %fd199, %fd200;
	mov.f64 	%fd336, %fd198;
	mov.u64 	%rd352, %rd148;
	@%p43 bra 	$L__BB3_153;
	setp.lt.f64 	%p44, %fd200, %fd199;
	mov.f64 	%fd336, %fd335;
	mov.u64 	%rd352, %rd351;
	@%p44 bra 	$L__BB3_153;
	setp.lt.s64 	%p45, %rd351, %rd148;
	selp.f64 	%fd336, %fd335, %fd198, %p45;
	min.s64 	%rd352, %rd351, %rd148;
$L__BB3_153:
	add.s32 	%r52, %r398, 512;
	cvt.u64.u32 	%rd252, %r52;
	add.s64 	%rd151, %rd198, %rd252;
	ld.global.f64 	%fd203, [%rd348+-2048];
	abs.f64 	%fd204, %fd336;
	abs.f64 	%fd205, %fd203;
	setp.lt.f64 	%p46, %fd204, %fd205;
	mov.f64 	%fd337, %fd203;
	mov.u64 	%rd353, %rd151;
	@%p46 bra 	$L__BB3_156;
	setp.lt.f64 	%p47, %fd205, %fd204;
	mov.f64 	%fd337, %fd336;
	mov.u64 	%rd353, %rd352;
	@%p47 bra 	$L__BB3_156;
	setp.lt.s64 	%p48, %rd352, %rd151;
	selp.f64 	%fd337, %fd336, %fd203, %p48;
	min.s64 	%rd353, %rd352, %rd151;
$L__BB3_156:
	add.s32 	%r53, %r398, 768;
	cvt.u64.u32 	%rd253, %r53;
	add.s64 	%rd154, %rd198, %rd253;
	ld.global.f64 	%fd208, [%rd348];
	abs.f64 	%fd209, %fd337;
	abs.f64 	%fd210, %fd208;
	setp.lt.f64 	%p49, %fd209, %fd210;
	mov.f64 	%fd338, %fd208;
	mov.u64 	%rd354, %rd154;
	@%p49 bra 	$L__BB3_159;
	setp.lt.f64 	%p50, %fd210, %fd209;
	mov.f64 	%fd338, %fd337;
	mov.u64 	%rd354, %rd353;
	@%p50 bra 	$L__BB3_159;
	setp.lt.s64 	%p51, %rd353, %rd154;
	selp.f64 	%fd338, %fd337, %fd208, %p51;
	min.s64 	%rd354, %rd353, %rd154;
$L__BB3_159:
	add.s64 	%rd349, %rd349, 1024;
	add.s64 	%rd348, %rd348, 8192;
	add.s64 	%rd347, %rd347, 8192;
	add.s32 	%r399, %r32, 1024;
	add.s32 	%r54, %r32, 512;
	add.s32 	%r398, %r398, 1024;
	setp.lt.s32 	%p52, %r54, %r21;
	@%p52 bra 	$L__BB3_147;
$L__BB3_160:
	// begin inline asm
	mov.u32 %r55, %laneid;
	// end inline asm
	mov.b64 	%rd254, %fd338;
	mov.b64 	{%r57, %r62}, %rd254;
	mov.b32 	%r73, 1;
	mov.b32 	%r74, 31;
	mov.b32 	%r75, -1;
	// begin inline asm
	shfl.sync.down.b32 %r56, %r57, %r73, %r74, %r75;
	// end inline asm
	// begin inline asm
	shfl.sync.down.b32 %r61, %r62, %r73, %r74, %r75;
	// end inline asm
	mov.b64 	%rd255, {%r56, %r61};
	mov.b64 	%fd214, %rd255;
	mov.b64 	{%r67, %r72}, %rd354;
	// begin inline asm
	shfl.sync.down.b32 %r66, %r67, %r73, %r74, %r75;
	// end inline asm
	// begin inline asm
	shfl.sync.down.b32 %r71, %r72, %r73, %r74, %r75;
	// end inline asm
	mov.b64 	%rd161, {%r66, %r71};
	setp.gt.s32 	%p53, %r55, 30;
	mov.f64 	%fd340, %fd338;
	mov.u64 	%rd356, %rd354;
	@%p53 bra 	$L__BB3_164;
	abs.f64 	%fd215, %fd338;
	abs.f64 	%fd216, %fd214;
	setp.lt.f64 	%p54, %fd215, %fd216;
	mov.f64 	%fd340, %fd214;
	mov.u64 	%rd356, %rd161;
	@%p54 bra 	$L__BB3_164;
	setp.lt.f64 	%p55, %fd216, %fd215;
	mov.f64 	%fd340, %fd338;
	mov.u64 	%rd356, %rd354;
	@%p55 bra 	$L__BB3_164;
	setp.lt.s64 	%p56, %rd354, %rd161;
	selp.f64 	%fd340, %fd338, %fd214, %p56;
	min.s64 	%rd356, %rd354, %rd161;
$L__BB3_164:
	mov.b64 	%rd256, %fd340;
	mov.b64 	{%r77, %r82}, %rd256;
	mov.b32 	%r93, 2;
	mov.b32 	%r94, 31;
	mov.b32 	%r95, -1;
	// begin inline asm
	shfl.sync.down.b32 %r76, %r77, %r93, %r94, %r95;
	// end inline asm
	// begin inline asm
	shfl.sync.down.b32 %r81, %r82, %r93, %r94, %r95;
	// end inline asm
	mov.b64 	%rd257, {%r76, %r81};
	mov.b64 	%fd219, %rd257;
	mov.b64 	{%r87, %r92}, %rd356;
	// begin inline asm
	shfl.sync.down.b32 %r86, %r87, %r93, %r94, %r95;
	// end inline asm
	// begin inline asm
	shfl.sync.down.b32 %r91, %r92, %r93, %r94, %r95;
	// end inline asm
	mov.b64 	%rd164, {%r86, %r91};
	setp.gt.s32 	%p57, %r55, 29;
	mov.f64 	%fd341, %fd340;
	mov.u64 	%rd357, %rd356;
	@%p57 bra 	$L__BB3_168;
	abs.f64 	%fd220, %fd340;
	abs.f64 	%fd221, %fd219;
	setp.lt.f64 	%p58, %fd220, %fd221;
	mov.f64 	%fd341, %fd219;
	mov.u64 	%rd357, %rd164;
	@%p58 bra 	$L__BB3_168;
	setp.lt.f64 	%p59, %fd221, %fd220;
	mov.f64 	%fd341, %fd340;
	mov.u64 	%rd357, %rd356;
	@%p59 bra 	$L__BB3_168;
	setp.lt.s64 	%p60, %rd356, %rd164;
	selp.f64 	%fd341, %fd340, %fd219, %p60;
	min.s64 	%rd357, %rd356, %rd164;
$L__BB3_168:
	mov.b64 	%rd258, %fd341;
	mov.b64 	{%r97, %r102}, %rd258;
	mov.b32 	%r113, 4;
	mov.b32 	%r114, 31;
	mov.b32 	%r115, -1;
	// begin inline asm
	shfl.sync.down.b32 %r96, %r97, %r113, %r114, %r115;
	// end inline asm
	// begin inline asm
	shfl.sync.down.b32 %r101, %r102, %r113, %r114, %r115;
	// end inline asm
	mov.b64 	%rd259, {%r96, %r101};
	mov.b64 	%fd224, %rd259;
	mov.b64 	{%r107, %r112}, %rd357;
	// begin inline asm
	shfl.sync.down.b32 %r106, %r107, %r113, %r114, %r115;
	// end inline asm
	// begin inline asm
	shfl.sync.down.b32 %r111, %r112, %r113, %r114, %r115;
	// end inline asm
	mov.b64 	%rd167, {%r106, %r111};
	setp.gt.s32 	%p61, %r55, 27;
	mov.f64 	%fd342, %fd341;
	mov.u64 	%rd358, %rd357;
	@%p61 bra 	$L__BB3_172;
	abs.f64 	%fd225, %fd341;
	abs.f64 	%fd226, %fd224;
	setp.lt.f64 	%p62, %fd225, %fd226;
	mov.f64 	%fd342, %fd224;
	mov.u64 	%rd358, %rd167;
	@%p62 bra 	$L__BB3_172;
	setp.lt.f64 	%p63, %fd226, %fd225;
	mov.f64 	%fd342, %fd341;
	mov.u64 	%rd358, %rd357;
	@%p63 bra 	$L__BB3_172;
	setp.lt.s64 	%p64, %rd357, %rd167;
	selp.f64 	%fd342, %fd341, %fd224, %p64;
	min.s64 	%rd358, %rd357, %rd167;
$L__BB3_172:
	mov.b64 	%rd260, %fd342;
	mov.b64 	{%r117, %r122}, %rd260;
	mov.b32 	%r133, 8;
	mov.b32 	%r134, 31;
	mov.b32 	%r135, -1;
	// begin inline asm
	shfl.sync.down.b32 %r116, %r117, %r133, %r134, %r135;
	// end inline asm
	// begin inline asm
	shfl.sync.down.b32 %r121, %r122, %r133, %r134, %r135;
	// end inline asm
	mov.b64 	%rd261, {%r116, %r121};
	mov.b64 	%fd229, %rd261;
	mov.b64 	{%r127, %r132}, %rd358;
	// begin inline asm
	shfl.sync.down.b32 %r126, %r127, %r133, %r134, %r135;
	// end inline asm
	// begin inline asm
	shfl.sync.down.b32 %r131, %r132, %r133, %r134, %r135;
	// end inline asm
	mov.b64 	%rd170, {%r126, %r131};
	setp.gt.s32 	%p65, %r55, 23;
	mov.f64 	%fd343, %fd342;
	mov.u64 	%rd359, %rd358;
	@%p65 bra 	$L__BB3_176;
	abs.f64 	%fd230, %fd342;
	abs.f64 	%fd231, %fd229;
	setp.lt.f64 	%p66, %fd230, %fd231;
	mov.f64 	%fd343, %fd229;
	mov.u64 	%rd359, %rd170;
	@%p66 bra 	$L__BB3_176;
	setp.lt.f64 	%p67, %fd231, %fd230;
	mov.f64 	%fd343, %fd342;
	mov.u64 	%rd359, %rd358;
	@%p67 bra 	$L__BB3_176;
	setp.lt.s64 	%p68, %rd358, %rd170;
	selp.f64 	%fd343, %fd342, %fd229, %p68;
	min.s64 	%rd359, %rd358, %rd170;
$L__BB3_176:
	mov.b64 	%rd262, %fd343;
	mov.b64 	{%r137, %r142}, %rd262;
	mov.b32 	%r153, 16;
	mov.b32 	%r154, 31;
	mov.b32 	%r155, -1;
	// begin inline asm
	shfl.sync.down.b32 %r136, %r137, %r153, %r154, %r155;
	// end inline asm
	// begin inline asm
	shfl.sync.down.b32 %r141, %r142, %r153, %r154, %r155;
	// end inline asm
	mov.b64 	%rd263, {%r136, %r141};
	mov.b64 	%fd234, %rd263;
	mov.b64 	{%r147, %r152}, %rd359;
	// begin inline asm
	shfl.sync.down.b32 %r146, %r147, %r153, %r154, %r155;
	// end inline asm
	// begin inline asm
	shfl.sync.down.b32 %r151, %r152, %r153, %r154, %r155;
	// end inline asm
	mov.b64 	%rd173, {%r146, %r151};
	setp.gt.s32 	%p69, %r55, 15;
	mov.f64 	%fd351, %fd343;
	mov.u64 	%rd367, %rd359;
	@%p69 bra 	$L__BB3_180;
	abs.f64 	%fd235, %fd343;
	abs.f64 	%fd236, %fd234;
	setp.lt.f64 	%p70, %fd235, %fd236;
	mov.f64 	%fd351, %fd234;
	mov.u64 	%rd367, %rd173;
	@%p70 bra 	$L__BB3_180;
	setp.lt.f64 	%p71, %fd236, %fd235;
	mov.f64 	%fd351, %fd343;
	mov.u64 	%rd367, %rd359;
	@%p71 bra 	$L__BB3_180;
	setp.lt.s64 	%p72, %rd359, %rd173;
	selp.f64 	%fd351, %fd343, %fd234, %p72;
	min.s64 	%rd367, %rd359, %rd173;
$L__BB3_180:
	setp.ne.s32 	%p73, %r55, 0;
	@%p73 bra 	$L__BB3_182;
	shr.u32 	%r156, %r17, 1;
	and.b32  	%r157, %r156, 496;
	mov.u32 	%r158, _ZN6thrust24THRUST_300001_SM_1000_NS8cuda_cub4core6detail5shmemE;
	add.s32 	%r159, %r158, %r157;
	st.shared.f64 	[%r159+8], %fd351;
	st.shared.u64 	[%r159+16], %rd367;
$L__BB3_182:
	bar.sync 	0;
	setp.ne.s32 	%p74, %r17, 0;
	@%p74 bra 	$L__BB3_204;
	ld.shared.f64 	%fd239, [_ZN6thrust24THRUST_300001_SM_1000_NS8cuda_cub4core6detail5shmemE+24];
	ld.shared.u64 	%rd176, [_ZN6thrust24THRUST_300001_SM_1000_NS8cuda_cub4core6detail5shmemE+32];
	abs.f64 	%fd240, %fd351;
	abs.f64 	%fd241, %fd239;
	setp.lt.f64 	%p75, %fd240, %fd241;
	mov.f64 	%fd345, %fd239;
	mov.u64 	%rd361, %rd176;
	@%p75 bra 	$L__BB3_186;
	setp.lt.f64 	%p76, %fd241, %fd240;
	mov.f64 	%fd345, %fd351;
	mov.u64 	%rd361, %rd367;
	@%p76 bra 	$L__BB3_186;
	setp.lt.s64 	%p77, %rd367, %rd176;
	selp.f64 	%fd345, %fd351, %fd239, %p77;
	min.s64 	%rd361, %rd367, %rd176;
$L__BB3_186:
	ld.shared.f64 	%fd244, [_ZN6thrust24THRUST_300001_SM_1000_NS8cuda_cub4core6detail5shmemE+40];
	ld.shared.u64 	%rd179, [_ZN6thrust24THRUST_300001_SM_1000_NS8cuda_cub4core6detail5shmemE+48];
	abs.f64 	%fd245, %fd345;
	abs.f64 	%fd246, %fd244;
	setp.lt.f64 	%p78, %fd245, %fd246;
	mov.f64 	%fd346, %fd244;
	mov.u64 	%rd362, %rd179;
	@%p78 bra 	$L__BB3_189;
	setp.lt.f64 	%p79, %fd246, %fd245;
	mov.f64 	%fd346, %fd345;
	mov.u64 	%rd362, %rd361;
	@%p79 bra 	$L__BB3_189;
	setp.lt.s64 	%p80, %rd361, %rd179;
	selp.f64 	%fd346, %fd345, %fd244, %p80;
	min.s64 	%rd362, %rd361, %rd179;
$L__BB3_189:
	ld.shared.f64 	%fd249, [_ZN6thrust24THRUST_300001_SM_1000_NS8cuda_cub4core6detail5shmemE+56];
	ld.shared.u64 	%rd182, [_ZN6thrust24THRUST_300001_SM_1000_NS8cuda_cub4core6detail5shmemE+64];
	abs.f64 	%fd250, %fd346;
	abs.f64 	%fd251, %fd249;
	setp.lt.f64 	%p81, %fd250, %fd251;
	mov.f64 	%fd347, %fd249;
	mov.u64 	%rd363, %rd182;
	@%p81 bra 	$L__BB3_192;
	setp.lt.f64 	%p82, %fd251, %fd250;
	mov.f64 	%fd347, %fd346;
	mov.u64 	%rd363, %rd362;
	@%p82 bra 	$L__BB3_192;
	setp.lt.s64 	%p83, %rd362, %rd182;
	selp.f64 	%fd347, %fd346, %fd249, %p83;
	min.s64 	%rd363, %rd362, %rd182;
$L__BB3_192:
	ld.shared.f64 	%fd254, [_ZN6thrust24THRUST_300001_SM_1000_NS8cuda_cub4core6detail5shmemE+72];
	ld.shared.u64 	%rd185, [_ZN6thrust24THRUST_300001_SM_1000_NS8cuda_cub4core6detail5shmemE+80];
	abs.f64 	%fd255, %fd347;
	abs.f64 	%fd256, %fd254;
	setp.lt.f64 	%p84, %fd255, %fd256;
	mov.f64 	%fd348, %fd254;
	mov.u64 	%rd364, %rd185;
	@%p84 bra 	$L__BB3_195;
	setp.lt.f64 	%p85, %fd256, %fd255;
	mov.f64 	%fd348, %fd347;
	mov.u64 	%rd364, %rd363;
	@%p85 bra 	$L__BB3_195;
	setp.lt.s64 	%p86, %rd363, %rd185;
	selp.f64 	%fd348, %fd347, %fd254, %p86;
	min.s64 	%rd364, %rd363, %rd185;
$L__BB3_195:
	ld.shared.f64 	%fd259, [_ZN6thrust24THRUST_300001_SM_1000_NS8cuda_cub4core6detail5shmemE+88];
	ld.shared.u64 	%rd188, [_ZN6thrust24THRUST_300001_SM_1000_NS8cuda_cub4core6detail5shmemE+96];
	abs.f64 	%fd260, %fd348;
	abs.f64 	%fd261, %fd259;
	setp.lt.f64 	%p87, %fd260, %fd261;
	mov.f64 	%fd349, %fd259;
	mov.u64 	%rd365, %rd188;
	@%p87 bra 	$L__BB3_198;
	setp.lt.f64 	%p88, %fd261, %fd260;
	mov.f64 	%fd349, %fd348;
	mov.u64 	%rd365, %rd364;
	@%p88 bra 	$L__BB3_198;
	setp.lt.s64 	%p89, %rd364, %rd188;
	selp.f64 	%fd349, %fd348, %fd259, %p89;
	min.s64 	%rd365, %rd364, %rd188;
$L__BB3_198:
	ld.shared.f64 	%fd264, [_ZN6thrust24THRUST_300001_SM_1000_NS8cuda_cub4core6detail5shmemE+104];
	ld.shared.u64 	%rd191, [_ZN6thrust24THRUST_300001_SM_1000_NS8cuda_cub4core6detail5shmemE+112];
	abs.f64 	%fd265, %fd349;
	abs.f64 	%fd266, %fd264;
	setp.lt.f64 	%p90, %fd265, %fd266;
	mov.f64 	%fd350, %fd264;
	mov.u64 	%rd366, %rd191;
	@%p90 bra 	$L__BB3_201;
	setp.lt.f64 	%p91, %fd266, %fd265;
	mov.f64 	%fd350, %fd349;
	mov.u64 	%rd366, %rd365;
	@%p91 bra 	$L__BB3_201;
	setp.lt.s64 	%p92, %rd365, %rd191;
	selp.f64 	%fd350, %fd349, %fd264, %p92;
	min.s64 	%rd366, %rd365, %rd191;
$L__BB3_201:
	ld.shared.f64 	%fd269, [_ZN6thrust24THRUST_300001_SM_1000_NS8cuda_cub4core6detail5shmemE+120];
	ld.shared.u64 	%rd194, [_ZN6thrust24THRUST_300001_SM_1000_NS8cuda_cub4core6detail5shmemE+128];
	abs.f64 	%fd270, %fd350;
	abs.f64 	%fd271, %fd269;
	setp.lt.f64 	%p93, %fd270, %fd271;
	mov.u64 	%rd367, %rd194;
	mov.f64 	%fd351, %fd269;
	@%p93 bra 	$L__BB3_204;
	setp.lt.f64 	%p94, %fd271, %fd270;
	mov.u64 	%rd367, %rd366;
	mov.f64 	%fd351, %fd350;
	@%p94 bra 	$L__BB3_204;
	setp.lt.s64 	%p95, %rd366, %rd194;
	selp.f64 	%fd351, %fd350, %fd269, %p95;
	min.s64 	%rd367, %rd366, %rd194;
$L__BB3_204:
	mov.u32 	%r387, %tid.x;
	setp.ne.s32 	%p212, %r387, 0;
	@%p212 bra 	$L__BB3_206;
	ld.param.u64 	%rd297, [_ZN6thrust24THRUST_300001_SM_1000_NS8cuda_cub4core6detail13_kernel_agentINS1_8__reduce11ReduceAgentINS0_12zip_iteratorIN4cuda3std3__45tupleIJNS0_10device_ptrIdEENS0_17counting_iteratorIlNS0_11use_defaultESF_SF_EEEEEEEPNSB_IJdlEEESJ_iNS1_9__extrema9arg_max_fIdl10ComparatorEEEEJSI_SK_iSO_EEEvDpT0__param_1];
	cvta.to.global.u64 	%rd296, %rd297;
	st.global.f64 	[%rd296], %fd351;
	st.global.u64 	[%rd296+8], %rd367;
$L__BB3_206:
	ret;

}
	// .globl	_ZN6thrust24THRUST_300001_SM_1000_NS8cuda_cub4core6detail13_kernel_agentINS1_8__reduce11ReduceAgentINS0_12zip_iteratorIN4cuda3std3__45tupleIJNS0_10device_ptrIdEENS0_17counting_iteratorIlNS0_11use_defaultESF_SF_EEEEEEEPNSB_IJdlEEESJ_iNS1_9__extrema9arg_max_fIdl10ComparatorEEEEJSI_SK_iN3cub18CUB_300001_SM_100013GridEvenShareIiEENSR_9GridQueueIjEESO_EEEvDpT0_
.visible .entry _ZN6thrust24THRUST_300001_SM_1000_NS8cuda_cub4core6detail13_kernel_agentINS1_8__reduce11ReduceAgentINS0_12zip_iteratorIN4cuda3std3__45tupleIJNS0_10device_ptrIdEENS0_17counting_iteratorIlNS0_11use_defaultESF_SF_EEEEEEEPNSB_IJdlEEESJ_iNS1_9__extrema9arg_max_fIdl10ComparatorEEEEJSI_SK_iN3cub18CUB_300001_SM_100013GridEvenShareIiEENSR_9GridQueueIjEESO_EEEvDpT0_(
	.param .align 8 .b8 _ZN6thrust24THRUST_300001_SM_1000_NS8cuda_cub4core6detail13_kernel_agentINS1_8__reduce11ReduceAgentINS0_12zip_iteratorIN4cuda3std3__45tupleIJNS0_10device_ptrIdEENS0_17counting_iteratorIlNS0_11use_defaultESF_SF_EEEEEEEPNSB_IJdlEEESJ_iNS1_9__extrema9arg_max_fIdl10ComparatorEEEEJSI_SK_iN3cub18CUB_300001_SM_100013GridEvenShareIiEENSR_9GridQueueIjEESO_EEEvDpT0__param_0[16],
	.param .u64 .ptr .align 1 _ZN6thrust24THRUST_300001_SM_1000_NS8cuda_cub4core6detail13_kernel_agentINS1_8__reduce11ReduceAgentINS0_12zip_iteratorIN4cuda3std3__45tupleIJNS0_10device_ptrIdEENS0_17counting_iteratorIlNS0_11use_defaultESF_SF_EEEEEEEPNSB_IJdlEEESJ_iNS1_9__extrema9arg_max_fIdl10ComparatorEEEEJSI_SK_iN3cub18CUB_300001_SM_100013GridEvenShareIiEENSR_9GridQueueIjEESO_EEEvDpT0__param_1,
	.param .u32 _ZN6thrust24THRUST_300001_SM_1000_NS8cuda_cub4core6detail13_kernel_agentINS1_8__reduce11ReduceAgentINS0_12zip_iteratorIN4cuda3std3__45tupleIJNS0_10device_ptrIdEENS0_17counting_iteratorIlNS0_11use_defaultESF_SF_EEEEEEEPNSB_IJdlEEESJ_iNS1_9__extrema9arg_max_fIdl10ComparatorEEEEJSI_SK_iN3cub18CUB_300001_SM_100013GridEvenShareIiEENSR_9GridQueueIjEESO_EEEvDpT0__param_2,
	.param .align 4 .b8 _ZN6thrust24THRUST_300001_SM_1000_NS8cuda_cub4core6detail13_kernel_agentINS1_8__reduce11ReduceAgentINS0_12zip_iteratorIN4cuda3std3__45tupleIJNS0_10device_ptrIdEENS0_17counting_iteratorIlNS0_11use_defaultESF_SF_EEEEEEEPNSB_IJdlEEESJ_iNS1_9__extrema9arg_max_fIdl10ComparatorEEEEJSI_SK_iN3cub18CUB_300001_SM_100013GridEvenShareIiEENSR_9GridQueueIjEESO_EEEvDpT0__param_3[40],
	.param .align 8 .b8 _ZN6thrust24THRUST_300001_SM_1000_NS8cuda_cub4core6detail13_kernel_agentINS1_8__reduce11ReduceAgentINS0_12zip_iteratorIN4cuda3std3__45tupleIJNS0_10device_ptrIdEENS0_17counting_iteratorIlNS0_11use_defaultESF_SF_EEEEEEEPNSB_IJdlEEESJ_iNS1_9__extrema9arg_max_fIdl10ComparatorEEEEJSI_SK_iN3cub18CUB_300001_SM_100013GridEvenShareIiEENSR_9GridQueueIjEESO_EEEvDpT0__param_4[8],
	.param .align 1 .b8 _ZN6thrust24THRUST_300001_SM_1000_NS8cuda_cub4core6detail13_kernel_agentINS1_8__reduce11ReduceAgentINS0_12zip_iteratorIN4cuda3std3__45tupleIJNS0_10device_ptrIdEENS0_17counting_iteratorIlNS0_11use_defaultESF_SF_EEEEEEEPNSB_IJdlEEESJ_iNS1_9__extrema9arg_max_fIdl10ComparatorEEEEJSI_SK_iN3cub18CUB_300001_SM_100013GridEvenShareIiEENSR_9GridQueueIjEESO_EEEvDpT0__param_5[1]
)
.maxntid 256
{
	.reg .pred 	%p<215>;
	.reg .b32 	%r<437>;
	.reg .b64 	%rd<318>;
	.reg .b64 	%fd<352>;

	ld.param.u64 	%rd3, [_ZN6thrust24THRUST_300001_SM_1000_NS8cuda_cub4core6detail13_kernel_agentINS1_8__reduce11ReduceAgentINS0_12zip_iteratorIN4cuda3std3__45tupleIJNS0_10device_ptrIdEENS0_17counting_iteratorIlNS0_11use_defaultESF_SF_EEEEEEEPNSB_IJdlEEESJ_iNS1_9__extrema9arg_max_fIdl10ComparatorEEEEJSI_SK_iN3cub18CUB_300001_SM_100013GridEvenShareIiEENSR_9GridQueueIjEESO_EEEvDpT0__param_0+8];
	ld.param.u64 	%rd181, [_ZN6thrust24THRUST_300001_SM_1000_NS8cuda_cub4core6detail13_kernel_agentINS1_8__reduce11ReduceAgentINS0_12zip_iteratorIN4cuda3std3__45tupleIJNS0_10device_ptrIdEENS0_17counting_iteratorIlNS0_11use_defaultESF_SF_EEEEEEEPNSB_IJdlEEESJ_iNS1_9__extrema9arg_max_fIdl10ComparatorEEEEJSI_SK_iN3cub18CUB_300001_SM_100013GridEvenShareIiEENSR_9GridQueueIjEESO_EEEvDpT0__param_0];
	ld.param.u64 	%rd182, [_ZN6thrust24THRUST_300001_SM_1000_NS8cuda_cub4core6detail13_kernel_agentINS1_8__reduce11ReduceAgentINS0_12zip_iteratorIN4cuda3std3__45tupleIJNS0_10device_ptrIdEENS0_17counting_iteratorIlNS0_11use_defaultESF_SF_EEEEEEEPNSB_IJdlEEESJ_iNS1_9__extrema9arg_max_fIdl10ComparatorEEEEJSI_SK_iN3cub18CUB_300001_SM_100013GridEvenShareIiEENSR_9GridQueueIjEESO_EEEvDpT0__param_4];
	ld.param.u32 	%r66, [_ZN6thrust24THRUST_300001_SM_1000_NS8cuda_cub4core6detail13_kernel_agentINS1_8__reduce11ReduceAgentINS0_12zip_iteratorIN4cuda3std3__45tupleIJNS0_10device_ptrIdEENS0_17counting_iteratorIlNS0_11use_defaultESF_SF_EEEEEEEPNSB_IJdlEEESJ_iNS1_9__extrema9arg_max_fIdl10ComparatorEEEEJSI_SK_iN3cub18CUB_300001_SM_100013GridEvenShareIiEENSR_9GridQueueIjEESO_EEEvDpT0__param_2];
	cvta.to.global.u64 	%rd1, %rd182;
	cvta.to.global.u64 	%rd2, %rd181;
	mov.u32 	%r1, %ctaid.x;
	mul.lo.s32 	%r2, %r1, 1280;
	mov.u32 	%r67, %nctaid.x;
	mul.lo.s32 	%r3, %r67, 1280;
	add.s32 	%r68, %r2, 1280;
	setp.le.s32 	%p1, %r68, %r66;
	@%p1 bra 	$L__BB4_121;
	sub.s32 	%r4, %r66, %r2;
	mov.u32 	%r5, %tid.x;
	setp.ge.s32 	%p98, %r5, %r4;
	mov.f64 	%fd298, 0d0000000000000000;
	mov.b64 	%rd264, 0;
	mov.u32 	%r420, %r5;
	@%p98 bra 	$L__BB4_3;
	add.s32 	%r190, %r2, %r5;
	cvt.s64.s32 	%rd219, %r190;
	mul.wide.s32 	%rd220, %r190, 8;
	add.s64 	%rd221, %rd2, %rd220;
	add.s64 	%rd264, %rd3, %rd219;
	ld.global.f64 	%fd298, [%rd221];
	add.s32 	%r420, %r5, 256;
$L__BB4_3:
	setp.ge.s32 	%p99, %r420, %r4;
	@%p99 bra 	$L__BB4_25;
	not.b32 	%r191, %r420;
	add.s32 	%r192, %r66, %r191;
	sub.s32 	%r8, %r192, %r2;
	and.b32  	%r193, %r8, 768;
	setp.eq.s32 	%p100, %r193, 768;
	@%p100 bra 	$L__BB4_10;
	add.s32 	%r418, %r420, %r2;
	shr.u32 	%r194, %r8, 8;
	add.s32 	%r195, %r194, 1;
	and.b32  	%r196, %r195, 3;
	neg.s32 	%r417, %r196;
$L__BB4_6:
	.pragma "nounroll";
	mov.u64 	%rd6, %rd264;
	mov.f64 	%fd3, %fd298;
	cvt.s64.s32 	%rd223, %r418;
	add.s64 	%rd7, %rd3, %rd223;
	mul.wide.s32 	%rd224, %r418, 8;
	add.s64 	%rd225, %rd2, %rd224;
	ld.global.f64 	%fd4, [%rd225];
	abs.f64 	%fd5, %fd3;
	abs.f64 	%fd6, %fd4;
	setp.lt.f64 	%p101, %fd5, %fd6;
	mov.u64 	%rd264, %rd7;
	mov.f64 	%fd298, %fd4;
	@%p101 bra 	$L__BB4_9;
	setp.lt.f64 	%p102, %fd6, %fd5;
	mov.u64 	%rd264, %rd6;
	mov.f64 	%fd298, %fd3;
	@%p102 bra 	$L__BB4_9;
	setp.lt.s64 	%p103, %rd6, %rd7;
	min.s64 	%rd264, %rd6, %rd7;
	selp.f64 	%fd298, %fd3, %fd4, %p103;
$L__BB4_9:
	add.s32 	%r420, %r420, 256;
	add.s32 	%r418, %r418, 256;
	add.s32 	%r417, %r417, 1;
	setp.ne.s32 	%p104, %r417, 0;
	@%p104 bra 	$L__BB4_6;
$L__BB4_10:
	setp.lt.u32 	%p105, %r8, 768;
	@%p105 bra 	$L__BB4_25;
	add.s32 	%r421, %r420, %r2;
	add.s32 	%r424, %r421, 256;
	add.s32 	%r423, %r421, 512;
	add.s32 	%r422, %r421, 768;
	add.s64 	%rd12, %rd2, 4096;
$L__BB4_12:
	cvt.s64.s32 	%rd226, %r424;
	add.s64 	%rd14, %rd3, %rd226;
	cvt.s64.s32 	%rd227, %r423;
	add.s64 	%rd15, %rd3, %rd227;
	cvt.s64.s32 	%rd228, %r422;
	add.s64 	%rd16, %rd3, %rd228;
	cvt.s64.s32 	%rd229, %r421;
	mul.wide.s32 	%rd230, %r421, 8;
	add.s64 	%rd17, %rd12, %rd230;
	add.s64 	%rd18, %rd3, %rd229;
	ld.global.f64 	%fd12, [%rd17+-4096];
	abs.f64 	%fd13, %fd298;
	abs.f64 	%fd14, %fd12;
	setp.lt.f64 	%p106, %fd13, %fd14;
	mov.u64 	%rd261, %rd18;
	mov.f64 	%fd295, %fd12;
	@%p106 bra 	$L__BB4_15;
	setp.lt.f64 	%p107, %fd14, %fd13;
	mov.u64 	%rd261, %rd264;
	mov.f64 	%fd295, %fd298;
	@%p107 bra 	$L__BB4_15;
	setp.lt.s64 	%p108, %rd264, %rd18;
	min.s64 	%rd261, %rd264, %rd18;
	selp.f64 	%fd295, %fd298, %fd12, %p108;
$L__BB4_15:
	ld.global.f64 	%fd17, [%rd17+-2048];
	abs.f64 	%fd18, %fd295;
	abs.f64 	%fd19, %fd17;
	setp.lt.f64 	%p109, %fd18, %fd19;
	mov.u64 	%rd262, %rd14;
	mov.f64 	%fd296, %fd17;
	@%p109 bra 	$L__BB4_18;
	setp.lt.f64 	%p110, %fd19, %fd18;
	mov.u64 	%rd262, %rd261;
	mov.f64 	%fd296, %fd295;
	@%p110 bra 	$L__BB4_18;
	setp.lt.s64 	%p111, %rd261, %rd14;
	min.s64 	%rd262, %rd261, %rd14;
	selp.f64 	%fd296, %fd295, %fd17, %p111;
$L__BB4_18:
	ld.global.f64 	%fd22, [%rd17];
	abs.f64 	%fd23, %fd296;
	abs.f64 	%fd24, %fd22;
	setp.lt.f64 	%p112, %fd23, %fd24;
	mov.u64 	%rd263, %rd15;
	mov.f64 	%fd297, %fd22;
	@%p112 bra 	$L__BB4_21;
	setp.lt.f64 	%p113, %fd24, %fd23;
	mov.u64 	%rd263, %rd262;
	mov.f64 	%fd297, %fd296;
	@%p113 bra 	$L__BB4_21;
	setp.lt.s64 	%p114, %rd262, %rd15;
	min.s64 	%rd263, %rd262, %rd15;
	selp.f64 	%fd297, %fd296, %fd22, %p114;
$L__BB4_21:
	ld.global.f64 	%fd27, [%rd17+2048];
	abs.f64 	%fd28, %fd297;
	abs.f64 	%fd29, %fd27;
	setp.lt.f64 	%p115, %fd28, %fd29;
	mov.u64 	%rd264, %rd16;
	mov.f64 	%fd298, %fd27;
	@%p115 bra 	$L__BB4_24;
	setp.lt.f64 	%p116, %fd29, %fd28;
	mov.u64 	%rd264, %rd263;
	mov.f64 	%fd298, %fd297;
	@%p116 bra 	$L__BB4_24;
	setp.lt.s64 	%p117, %rd263, %rd16;
	min.s64 	%rd264, %rd263, %rd16;
	selp.f64 	%fd298, %fd297, %fd27, %p117;
$L__BB4_24:
	add.s32 	%r420, %r420, 1024;
	add.s32 	%r424, %r424, 1024;
	add.s32 	%r423, %r423, 1024;
	add.s32 	%r422, %r422, 1024;
	add.s32 	%r421, %r421, 1024;
	setp.lt.s32 	%p118, %r420, %r4;
	@%p118 bra 	$L__BB4_12;
$L__BB4_25:
	setp.lt.s32 	%p119, %r4, 256;
	@%p119 bra 	$L__BB4_70;
	// begin inline asm
	mov.u32 %r310, %laneid;
	// end inline asm
	mov.b64 	%rd241, %fd298;
	mov.b64 	{%r312, %r317}, %rd241;
	mov.b32 	%r328, 1;
	mov.b32 	%r329, 31;
	mov.b32 	%r330, -1;
	// begin inline asm
	shfl.sync.down.b32 %r311, %r312, %r328, %r329, %r330;
	// end inline asm
	// begin inline asm
	shfl.sync.down.b32 %r316, %r317, %r328, %r329, %r330;
	// end inline asm
	mov.b64 	%rd242, {%r311, %r316};
	mov.b64 	%fd33, %rd242;
	mov.b64 	{%r322, %r327}, %rd264;
	// begin inline asm
	shfl.sync.down.b32 %r321, %r322, %r328, %r329, %r330;
	// end inline asm
	// begin inline asm
	shfl.sync.down.b32 %r326, %r327, %r328, %r329, %r330;
	// end inline asm
	mov.b64 	%rd28, {%r321, %r326};
	setp.gt.s32 	%p171, %r310, 30;
	mov.u64 	%rd266, %rd264;
	mov.f64 	%fd300, %fd298;
	@%p171 bra 	$L__BB4_30;
	abs.f64 	%fd34, %fd298;
	abs.f64 	%fd35, %fd33;
	setp.lt.f64 	%p172, %fd34, %fd35;
	mov.u64 	%rd266, %rd28;
	mov.f64 	%fd300, %fd33;
	@%p172 bra 	$L__BB4_30;
	setp.lt.f64 	%p173, %fd35, %fd34;
	mov.u64 	%rd266, %rd264;
	mov.f64 	%fd300, %fd298;
	@%p173 bra 	$L__BB4_30;
	setp.lt.s64 	%p174, %rd264, %rd28;
	min.s64 	%rd266, %rd264, %rd28;
	selp.f64 	%fd300, %fd298, %fd33, %p174;
$L__BB4_30:
	mov.b64 	%rd243, %fd300;
	mov.b64 	{%r332, %r337}, %rd243;
	mov.b32 	%r348, 2;
	mov.b32 	%r349, 31;
	mov.b32 	%r350, -1;
	// begin inline asm
	shfl.sync.down.b32 %r331, %r332, %r348, %r349, %r350;
	// end inline asm
	// begin inline asm
	shfl.sync.down.b32 %r336, %r337, %r348, %r349, %r350;
	// end inline asm
	mov.b64 	%rd244, {%r331, %r336};
	mov.b64 	%fd38, %rd244;
	mov.b64 	{%r342, %r347}, %rd266;
	// begin inline asm
	shfl.sync.down.b32 %r341, %r342, %r348, %r349, %r350;
	// end inline asm
	// begin inline asm
	shfl.sync.down.b32 %r346, %r347, %r348, %r349, %r350;
	// end inline asm
	mov.b64 	%rd31, {%r341, %r346};
	setp.gt.s32 	%p175, %r310, 29;
	mov.u64 	%rd267, %rd266;
	mov.f64 	%fd301, %fd300;
	@%p175 bra 	$L__BB4_34;
	abs.f64 	%fd39, %fd300;
	abs.f64 	%fd40, %fd38;
	setp.lt.f64 	%p176, %fd39, %fd40;
	mov.u64 	%rd267, %rd31;
	mov.f64 	%fd301, %fd38;
	@%p176 bra 	$L__BB4_34;
	setp.lt.f64 	%p177, %fd40, %fd39;
	mov.u64 	%rd267, %rd266;
	mov.f64 	%fd301, %fd300;
	@%p177 bra 	$L__BB4_34;
	setp.lt.s64 	%p178, %rd266, %rd31;
	min.s64 	%rd267, %rd266, %rd31;
	selp.f64 	%fd301, %fd300, %fd38, %p178;
$L__BB4_34:
	mov.b64 	%rd245, %fd301;
	mov.b64 	{%r352, %r357}, %rd245;
	mov.b32 	%r368, 4;
	mov.b32 	%r369, 31;
	mov.b32 	%r370, -1;
	// begin inline asm
	shfl.sync.down.b32 %r351, %r352, %r368, %r369, %r370;
	// end inline asm
	// begin inline asm
	shfl.sync.down.b32 %r356, %r357, %r368, %r369, %r370;
	// end inline asm
	mov.b64 	%rd246, {%r351, %r356};
	mov.b64 	%fd43, %rd246;
	mov.b64 	{%r362, %r367}, %rd267;
	// begin inline asm
	shfl.sync.down.b32 %r361, %r362, %r368, %r369, %r370;
	// end inline asm
	// begin inline asm
	shfl.sync.down.b32 %r366, %r367, %r368, %r369, %r370;
	// end inline asm
	mov.b64 	%rd34, {%r361, %r366};
	setp.gt.s32 	%p179, %r310, 27;
	mov.u64 	%rd268, %rd267;
	mov.f64 	%fd302, %fd301;
	@%p179 bra 	$L__BB4_38;
	abs.f64 	%fd44, %fd301;
	abs.f64 	%fd45, %fd43;
	setp.lt.f64 	%p180, %fd44, %fd45;
	mov.u64 	%rd268, %rd34;
	mov.f64 	%fd302, %fd43;
	@%p180 bra 	$L__BB4_38;
	setp.lt.f64 	%p181, %fd45, %fd44;
	mov.u64 	%rd268, %rd267;
	mov.f64 	%fd302, %fd301;
	@%p181 bra 	$L__BB4_38;
	setp.lt.s64 	%p182, %rd267, %rd34;
	min.s64 	%rd268, %rd267, %rd34;
	selp.f64 	%fd302, %fd301, %fd43, %p182;
$L__BB4_38:
	mov.b64 	%rd247, %fd302;
	mov.b64 	{%r372, %r377}, %rd247;
	mov.b32 	%r388, 8;
	mov.b32 	%r389, 31;
	mov.b32 	%r390, -1;
	// begin inline asm
	shfl.sync.down.b32 %r371, %r372, %r388, %r389, %r390;
	// end inline asm
	// begin inline asm
	shfl.sync.down.b32 %r376, %r377, %r388, %r389, %r390;
	// end inline asm
	mov.b64 	%rd248, {%r371, %r376};
	mov.b64 	%fd48, %rd248;
	mov.b64 	{%r382, %r387}, %rd268;
	// begin inline asm
	shfl.sync.down.b32 %r381, %r382, %r388, %r389, %r390;
	// end inline asm
	// begin inline asm
	shfl.sync.down.b32 %r386, %r387, %r388, %r389, %r390;
	// end inline asm
	mov.b64 	%rd37, {%r381, %r386};
	setp.gt.s32 	%p183, %r310, 23;
	mov.u64 	%rd269, %rd268;
	mov.f64 	%fd303, %fd302;
	@%p183 bra 	$L__BB4_42;
	abs.f64 	%fd49, %fd302;
	abs.f64 	%fd50, %fd48;
	setp.lt.f64 	%p184, %fd49, %fd50;
	mov.u64 	%rd269, %rd37;
	mov.f64 	%fd303, %fd48;
	@%p184 bra 	$L__BB4_42;
	setp.lt.f64 	%p185, %fd50, %fd49;
	mov.u64 	%rd269, %rd268;
	mov.f64 	%fd303, %fd302;
	@%p185 bra 	$L__BB4_42;
	setp.lt.s64 	%p186, %rd268, %rd37;
	min.s64 	%rd269, %rd268, %rd37;
	selp.f64 	%fd303, %fd302, %fd48, %p186;
$L__BB4_42:
	mov.b64 	%rd249, %fd303;
	mov.b64 	{%r392, %r397}, %rd249;
	mov.b32 	%r408, 16;
	mov.b32 	%r409, 31;
	mov.b32 	%r410, -1;
	// begin inline asm
	shfl.sync.down.b32 %r391, %r392, %r408, %r409, %r410;
	// end inline asm
	// begin inline asm
	shfl.sync.down.b32 %r396, %r397, %r408, %r409, %r410;
	// end inline asm
	mov.b64 	%rd250, {%r391, %r396};
	mov.b64 	%fd53, %rd250;
	mov.b64 	{%r402, %r407}, %rd269;
	// begin inline asm
	shfl.sync.down.b32 %r401, %r402, %r408, %r409, %r410;
	// end inline asm
	// begin inline asm
	shfl.sync.down.b32 %r406, %r407, %r408, %r409, %r410;
	// end inline asm
	mov.b64 	%rd40, {%r401, %r406};
	setp.gt.s32 	%p187, %r310, 15;
	mov.u64 	%rd317, %rd269;
	mov.f64 	%fd351, %fd303;
	@%p187 bra 	$L__BB4_46;
	abs.f64 	%fd54, %fd303;
	abs.f64 	%fd55, %fd53;
	setp.lt.f64 	%p188, %fd54, %fd55;
	mov.u64 	%rd317, %rd40;
	mov.f64 	%fd351, %fd53;
	@%p188 bra 	$L__BB4_46;
	setp.lt.f64 	%p189, %fd55, %fd54;
	mov.u64 	%rd317, %rd269;
	mov.f64 	%fd351, %fd303;
	@%p189 bra 	$L__BB4_46;
	setp.lt.s64 	%p190, %rd269, %rd40;
	min.s64 	%rd317, %rd269, %rd40;
	selp.f64 	%fd351, %fd303, %fd53, %p190;
$L__BB4_46:
	setp.ne.s32 	%p191, %r310, 0;
	@%p191 bra 	$L__BB4_48;
	shr.u32 	%r411, %r5, 1;
	and.b32  	%r412, %r411, 496;
	mov.u32 	%r413, _ZN6thrust24THRUST_300001_SM_1000_NS8cuda_cub4core6detail5shmemE;
	add.s32 	%r414, %r413, %r412;
	st.shared.f64 	[%r414+8], %fd351;
	st.shared.u64 	[%r414+16], %rd317;
$L__BB4_48:
	bar.sync 	0;
	setp.ne.s32 	%p192, %r5, 0;
	@%p192 bra 	$L__BB4_208;
	ld.shared.f64 	%fd58, [_ZN6thrust24THRUST_300001_SM_1000_NS8cuda_cub4core6detail5shmemE+24];
	ld.shared.u64 	%rd43, [_ZN6thrust24THRUST_300001_SM_1000_NS8cuda_cub4core6detail5shmemE+32];
	abs.f64 	%fd59, %fd351;
	abs.f64 	%fd60, %fd58;
	setp.lt.f64 	%p193, %fd59, %fd60;
	mov.u64 	%rd271, %rd43;
	mov.f64 	%fd305, %fd58;
	@%p193 bra 	$L__BB4_52;
	setp.lt.f64 	%p194, %fd60, %fd59;
	mov.u64 	%rd271, %rd317;
	mov.f64 	%fd305, %fd351;
	@%p194 bra 	$L__BB4_52;
	setp.lt.s64 	%p195, %rd317, %rd43;
	min.s64 	%rd271, %rd317, %rd43;
	selp.f64 	%fd305, %fd351, %fd58, %p195;
$L__BB4_52:
	ld.shared.f64 	%fd63, [_ZN6thrust24THRUST_300001_SM_1000_NS8cuda_cub4core6detail5shmemE+40];
	ld.shared.u64 	%rd46, [_ZN6thrust24THRUST_300001_SM_1000_NS8cuda_cub4core6detail5shmemE+48];
	abs.f64 	%fd64, %fd305;
	abs.f64 	%fd65, %fd63;
	setp.lt.f64 	%p196, %fd64, %fd65;
	mov.u64 	%rd272, %rd46;
	mov.f64 	%fd306, %fd63;
	@%p196 bra 	$L__BB4_55;
	setp.lt.f64 	%p197, %fd65, %fd64;
	mov.u64 	%rd272, %rd271;
	mov.f64 	%fd306, %fd305;
	@%p197 bra 	$L__BB4_55;
	setp.lt.s64 	%p198, %rd271, %rd46;
	min.s64 	%rd272, %rd271, %rd46;
	selp.f64 	%fd306, %fd305, %fd63, %p198;
$L__BB4_55:
	ld.shared.f64 	%fd68, [_ZN6thrust24THRUST_300001_SM_1000_NS8cuda_cub4core6detail5shmemE+56];
	ld.shared.u64 	%rd49, [_ZN6thrust24THRUST_300001_SM_1000_NS8cuda_cub4core6detail5shmemE+64];
	abs.f64 	%fd69, %fd306;
	abs.f64 	%fd70, %fd68;
	setp.lt.f64 	%p199, %fd69, %fd70;
	mov.u64 	%rd273, %rd49;
	mov.f64 	%fd307, %fd68;
	@%p199 bra 	$L__BB4_58;
	setp.lt.f64 	%p200, %fd70, %fd69;
	mov.u64 	%rd273, %rd272;
	mov.f64 	%fd307, %fd306;
	@%p200 bra 	$L__BB4_58;
	setp.lt.s64 	%p201, %rd272, %rd49;
	min.s64 	%rd273, %rd272, %rd49;
	selp.f64 	%fd307, %fd306, %fd68, %p201;
$L__BB4_58:
	ld.shared.f64 	%fd73, [_ZN6thrust24THRUST_300001_SM_1000_NS8cuda_cub4core6detail5shmemE+72];
	ld.shared.u64 	%rd52, [_ZN6thrust24THRUST_300001_SM_1000_NS8cuda_cub4core6detail5shmemE+80];
	abs.f64 	%fd74, %fd307;
	abs.f64 	%fd75, %fd73;
	setp.lt.f64 	%p202, %fd74, %fd75;
	mov.u64 	%rd274, %rd52;
	mov.f64 	%fd308, %fd73;
	@%p202 bra 	$L__BB4_61;
	setp.lt.f64 	%p203, %fd75, %fd74;
	mov.u64 	%rd274, %rd273;
	mov.f64 	%fd308, %fd307;
	@%p203 bra 	$L__BB4_61;
	setp.lt.s64 	%p204, %rd273, %rd52;
	min.s64 	%rd274, %rd273, %rd52;
	selp.f64 	%fd308, %fd307, %fd73, %p204;
$L__BB4_61:
	ld.shared.f64 	%fd78, [_ZN6thrust24THRUST_300001_SM_1000_NS8cuda_cub4core6detail5shmemE+88];
	ld.shared.u64 	%rd55, [_ZN6thrust24THRUST_300001_SM_1000_NS8cuda_cub4core6detail5shmemE+96];
	abs.f64 	%fd79, %fd308;
	abs.f64 	%fd80, %fd78;
	setp.lt.f64 	%p205, %fd79, %fd80;
	mov.u64 	%rd275, %rd55;
	mov.f64 	%fd309, %fd78;
	@%p205 bra 	$L__BB4_64;
	setp.lt.f64 	%p206, %fd80, %fd79;
	mov.u64 	%rd275, %rd274;
	mov.f64 	%fd309, %fd308;
	@%p206 bra 	$L__BB4_64;
	setp.lt.s64 	%p207, %rd274, %rd55;
	min.s64 	%rd275, %rd274, %rd55;
	selp.f64 	%fd309, %fd308, %fd78, %p207;
$L__BB4_64:
	ld.shared.f64 	%fd83, [_ZN6thrust24THRUST_300001_SM_1000_NS8cuda_cub4core6detail5shmemE+104];
	ld.shared.u64 	%rd58, [_ZN6thrust24THRUST_300001_SM_1000_NS8cuda_cub4core6detail5shmemE+112];
	abs.f64 	%fd84, %fd309;
	abs.f64 	%fd85, %fd83;
	setp.lt.f64 	%p208, %fd84, %fd85;
	mov.u64 	%rd276, %rd58;
	mov.f64 	%fd310, %fd83;
	@%p208 bra 	$L__BB4_67;
	setp.lt.f64 	%p209, %fd85, %fd84;
	mov.u64 	%rd276, %rd275;
	mov.f64 	%fd310, %fd309;
	@%p209 bra 	$L__BB4_67;
	setp.lt.s64 	%p210, %rd275, %rd58;
	min.s64 	%rd276, %rd275, %rd58;
	selp.f64 	%fd310, %fd309, %fd83, %p210;
$L__BB4_67:
	ld.shared.f64 	%fd88, [_ZN6thrust24THRUST_300001_SM_1000_NS8cuda_cub4core6detail5shmemE+120];
	ld.shared.u64 	%rd61, [_ZN6thrust24THRUST_300001_SM_1000_NS8cuda_cub4core6detail5shmemE+128];
	abs.f64 	%fd89, %fd310;
	abs.f64 	%fd90, %fd88;
	setp.lt.f64 	%p211, %fd89, %fd90;
	mov.u64 	%rd317, %rd61;
	mov.f64 	%fd351, %fd88;
	@%p211 bra 	$L__BB4_208;
	setp.lt.f64 	%p212, %fd90, %fd89;
	mov.u64 	%rd317, %rd276;
	mov.f64 	%fd351, %fd310;
	@%p212 bra 	$L__BB4_208;
	setp.lt.s64 	%p213, %rd276, %rd61;
	min.s64 	%rd317, %rd276, %rd61;
	selp.f64 	%fd351, %fd310, %fd88, %p213;
	bra.uni 	$L__BB4_208;
$L__BB4_70:
	// begin inline asm
	mov.u32 %r197, %laneid;
	// end inline asm
	and.b32  	%r218, %r5, 992;
	add.s32 	%r219, %r218, 32;
	setp.gt.s32 	%p120, %r219, %r4;
	not.b32 	%r220, %r218;
	add.s32 	%r221, %r4, %r220;
	selp.b32 	%r216, %r221, 31, %p120;
	mov.b64 	%rd231, %fd298;
	mov.b64 	{%r199, %r204}, %rd231;
	mov.b32 	%r215, 1;
	mov.b32 	%r217, -1;
	// begin inline asm
	shfl.sync.down.b32 %r198, %r199, %r215, %r216, %r217;
	// end inline asm
	// begin inline asm
	shfl.sync.down.b32 %r203, %r204, %r215, %r216, %r217;
	// end inline asm
	mov.b64 	%rd232, {%r198, %r203};
	mov.b64 	%fd92, %rd232;
	mov.b64 	{%r209, %r214}, %rd264;
	// begin inline asm
	shfl.sync.down.b32 %r208, %r209, %r215, %r216, %r217;
	// end inline asm
	// begin inline asm
	shfl.sync.down.b32 %r213, %r214, %r215, %r216, %r217;
	// end inline asm
	mov.b64 	%rd63, {%r208, %r213};
	setp.ge.s32 	%p121, %r197, %r216;
	mov.u64 	%rd277, %rd264;
	mov.f64 	%fd311, %fd298;
	@%p121 bra 	$L__BB4_74;
	abs.f64 	%fd93, %fd298;
	abs.f64 	%fd94, %fd92;
	setp.lt.f64 	%p122, %fd93, %fd94;
	mov.u64 	%rd277, %rd63;
	mov.f64 	%fd311, %fd92;
	@%p122 bra 	$L__BB4_74;
	setp.lt.f64 	%p123, %fd94, %fd93;
	mov.u64 	%rd277, %rd264;
	mov.f64 	%fd311, %fd298;
	@%p123 bra 	$L__BB4_74;
	setp.lt.s64 	%p124, %rd264, %rd63;
	min.s64 	%rd277, %rd264, %rd63;
	selp.f64 	%fd311, %fd298, %fd92, %p124;
$L__BB4_74:
	mov.b64 	%rd233, %fd311;
	mov.b64 	{%r223, %r228}, %rd233;
	mov.b32 	%r239, 2;
	mov.b32 	%r241, -1;
	// begin inline asm
	shfl.sync.down.b32 %r222, %r223, %r239, %r216, %r241;
	// end inline asm
	// begin inline asm
	shfl.sync.down.b32 %r227, %r228, %r239, %r216, %r241;
	// end inline asm
	mov.b64 	%rd234, {%r222, %r227};
	mov.b64 	%fd97, %rd234;
	mov.b64 	{%r233, %r238}, %rd277;
	// begin inline asm
	shfl.sync.down.b32 %r232, %r233, %r239, %r216, %r241;
	// end inline asm
	// begin inline asm
	shfl.sync.down.b32 %r237, %r238, %r239, %r216, %r241;
	// end inline asm
	mov.b64 	%rd66, {%r232, %r237};
	add.s32 	%r242, %r197, 2;
	setp.gt.s32 	%p125, %r242, %r216;
	mov.u64 	%rd278, %rd277;
	mov.f64 	%fd312, %fd311;
	@%p125 bra 	$L__BB4_78;
	abs.f64 	%fd98, %fd311;
	abs.f64 	%fd99, %fd97;
	setp.lt.f64 	%p126, %fd98, %fd99;
	mov.u64 	%rd278, %rd66;
	mov.f64 	%fd312, %fd97;
	@%p126 bra 	$L__BB4_78;
	setp.lt.f64 	%p127, %fd99, %fd98;
	mov.u64 	%rd278, %rd277;
	mov.f64 	%fd312, %fd311;
	@%p127 bra 	$L__BB4_78;
	setp.lt.s64 	%p128, %rd277, %rd66;
	min.s64 	%rd278, %rd277, %rd66;
	selp.f64 	%fd312, %fd311, %fd97, %p128;
$L__BB4_78:
	mov.b64 	%rd235, %fd312;
	mov.b64 	{%r244, %r249}, %rd235;
	mov.b32 	%r260, 4;
	mov.b32 	%r262, -1;
	// begin inline asm
	shfl.sync.down.b32 %r243, %r244, %r260, %r216, %r262;
	// end inline asm
	// begin inline asm
	shfl.sync.down.b32 %r248, %r249, %r260, %r216, %r262;
	// end inline asm
	mov.b64 	%rd236, {%r243, %r248};
	mov.b64 	%fd102, %rd236;
	mov.b64 	{%r254, %r259}, %rd278;
	// begin inline asm
	shfl.sync.down.b32 %r253, %r254, %r260, %r216, %r262;
	// end inline asm
	// begin inline asm
	shfl.sync.down.b32 %r258, %r259, %r260, %r216, %r262;
	// end inline asm
	mov.b64 	%rd69, {%r253, %r258};
	add.s32 	%r263, %r197, 4;
	setp.gt.s32 	%p129, %r263, %r216;
	mov.u64 	%rd279, %rd278;
	mov.f64 	%fd313, %fd312;
	@%p129 bra 	$L__BB4_82;
	abs.f64 	%fd103, %fd312;
	abs.f64 	%fd104, %fd102;
	setp.lt.f64 	%p130, %fd103, %fd104;
	mov.u64 	%rd279, %rd69;
	mov.f64 	%fd313, %fd102;
	@%p130 bra 	$L__BB4_82;
	setp.lt.f64 	%p131, %fd104, %fd103;
	mov.u64 	%rd279, %rd278;
	mov.f64 	%fd313, %fd312;
	@%p131 bra 	$L__BB4_82;
	setp.lt.s64 	%p132, %rd278, %rd69;
	min.s64 	%rd279, %rd278, %rd69;
	selp.f64 	%fd313, %fd312, %fd102, %p132;
$L__BB4_82:
	mov.b64 	%rd237, %fd313;
	mov.b64 	{%r265, %r270}, %rd237;
	mov.b32 	%r281, 8;
	mov.b32 	%r283, -1;
	// begin inline asm
	shfl.sync.down.b32 %r264, %r265, %r281, %r216, %r283;
	// end inline asm
	// begin inline asm
	shfl.sync.down.b32 %r269, %r270, %r281, %r216, %r283;
	// end inline asm
	mov.b64 	%rd238, {%r264, %r269};
	mov.b64 	%fd107, %rd238;
	mov.b64 	{%r275, %r280}, %rd279;
	// begin inline asm
	shfl.sync.down.b32 %r274, %r275, %r281, %r216, %r283;
	// end inline asm
	// begin inline asm
	shfl.sync.down.b32 %r279, %r280, %r281, %r216, %r283;
	// end inline asm
	mov.b64 	%rd72, {%r274, %r279};
	add.s32 	%r284, %r197, 8;
	setp.gt.s32 	%p133, %r284, %r216;
	mov.u64 	%rd280, %rd279;
	mov.f64 	%fd314, %fd313;
	@%p133 bra 	$L__BB4_86;
	abs.f64 	%fd108, %fd313;
	abs.f64 	%fd109, %fd107;
	setp.lt.f64 	%p134, %fd108, %fd109;
	mov.u64 	%rd280, %rd72;
	mov.f64 	%fd314, %fd107;
	@%p134 bra 	$L__BB4_86;
	setp.lt.f64 	%p135, %fd109, %fd108;
	mov.u64 	%rd280, %rd279;
	mov.f64 	%fd314, %fd313;
	@%p135 bra 	$L__BB4_86;
	setp.lt.s64 	%p136, %rd279, %rd72;
	min.s64 	%rd280, %rd279, %rd72;
	selp.f64 	%fd314, %fd313, %fd107, %p136;
$L__BB4_86:
	mov.b64 	%rd239, %fd314;
	mov.b64 	{%r286, %r291}, %rd239;
	mov.b32 	%r302, 16;
	mov.b32 	%r304, -1;
	// begin inline asm
	shfl.sync.down.b32 %r285, %r286, %r302, %r216, %r304;
	// end inline asm
	// begin inline asm
	shfl.sync.down.b32 %r290, %r291, %r302, %r216, %r304;
	// end inline asm
	mov.b64 	%rd240, {%r285, %r290};
	mov.b64 	%fd112, %rd240;
	mov.b64 	{%r296, %r301}, %rd280;
	// begin inline asm
	shfl.sync.down.b32 %r295, %r296, %r302, %r216, %r304;
	// end inline asm
	// begin inline asm
	shfl.sync.down.b32 %r300, %r301, %r302, %r216, %r304;
	// end inline asm
	mov.b64 	%rd75, {%r295, %r300};
	add.s32 	%r305, %r197, 16;
	setp.gt.s32 	%p137, %r305, %r216;
	mov.u64 	%rd317, %rd280;
	mov.f64 	%fd351, %fd314;
	@%p137 bra 	$L__BB4_90;
	abs.f64 	%fd113, %fd314;
	abs.f64 	%fd114, %fd112;
	setp.lt.f64 	%p138, %fd113, %fd114;
	mov.u64 	%rd317, %rd75;
	mov.f64 	%fd351, %fd112;
	@%p138 bra 	$L__BB4_90;
	setp.lt.f64 	%p139, %fd114, %fd113;
	mov.u64 	%rd317, %rd280;
	mov.f64 	%fd351, %fd314;
	@%p139 bra 	$L__BB4_90;
	setp.lt.s64 	%p140, %rd280, %rd75;
	min.s64 	%rd317, %rd280, %rd75;
	selp.f64 	%fd351, %fd314, %fd112, %p140;
$L__BB4_90:
	setp.ne.s32 	%p141, %r197, 0;
	@%p141 bra 	$L__BB4_92;
	shr.u32 	%r306, %r5, 1;
	and.b32  	%r307, %r306, 496;
	mov.u32 	%r308, _ZN6thrust24THRUST_300001_SM_1000_NS8cuda_cub4core6detail5shmemE;
	add.s32 	%r309, %r308, %r307;
	st.shared.f64 	[%r309+8], %fd351;
	st.shared.u64 	[%r309+16], %rd317;
$L__BB4_92:
	bar.sync 	0;
	setp.ne.s32 	%p142, %r5, 0;
	@%p142 bra 	$L__BB4_208;
	setp.lt.s32 	%p143, %r4, 33;
	mov.f64 	%fd316, %fd351;
	mov.u64 	%rd282, %rd317;
	@%p143 bra 	$L__BB4_97;
	ld.shared.f64 	%fd117, [_ZN6thrust24THRUST_300001_SM_1000_NS8cuda_cub4core6detail5shmemE+24];
	ld.shared.u64 	%rd78, [_ZN6thrust24THRUST_300001_SM_1000_NS8cuda_cub4core6detail5shmemE+32];
	abs.f64 	%fd118, %fd351;
	abs.f64 	%fd119, %fd117;
	setp.lt.f64 	%p144, %fd118, %fd119;
	mov.f64 	%fd316, %fd117;
	mov.u64 	%rd282, %rd78;
	@%p144 bra 	$L__BB4_97;
	setp.lt.f64 	%p145, %fd119, %fd118;
	mov.f64 	%fd316, %fd351;
	mov.u64 	%rd282, %rd317;
	@%p145 bra 	$L__BB4_97;
	setp.lt.s64 	%p146, %rd317, %rd78;
	min.s64 	%rd282, %rd317, %rd78;
	selp.f64 	%fd316, %fd351, %fd117, %p146;
$L__BB4_97:
	setp.lt.s32 	%p147, %r4, 65;
	mov.f64 	%fd317, %fd316;
	mov.u64 	%rd283, %rd282;
	@%p147 bra 	$L__BB4_101;
	ld.shared.f64 	%fd122, [_ZN6thrust24THRUST_300001_SM_1000_NS8cuda_cub4core6detail5shmemE+40];
	ld.shared.u64 	%rd81, [_ZN6thrust24THRUST_300001_SM_1000_NS8cuda_cub4core6detail5shmemE+48];
	abs.f64 	%fd123, %fd316;
	abs.f64 	%fd124, %fd122;
	setp.lt.f64 	%p148, %fd123, %fd124;
	mov.f64 	%fd317, %fd122;
	mov.u64 	%rd283, %rd81;
	@%p148 bra 	$L__BB4_101;
	setp.lt.f64 	%p149, %fd124, %fd123;
	mov.f64 	%fd317, %fd316;
	mov.u64 	%rd283, %rd282;
	@%p149 bra 	$L__BB4_101;
	setp.lt.s64 	%p150, %rd282, %rd81;
	selp.f64 	%fd317, %fd316, %fd122, %p150;
	min.s64 	%rd283, %rd282, %rd81;
$L__BB4_101:
	setp.lt.s32 	%p151, %r4, 97;
	mov.f64 	%fd318, %fd317;
	mov.u64 	%rd284, %rd283;
	@%p151 bra 	$L__BB4_105;
	ld.shared.f64 	%fd127, [_ZN6thrust24THRUST_300001_SM_1000_NS8cuda_cub4core6detail5shmemE+56];
	ld.shared.u64 	%rd84, [_ZN6thrust24THRUST_300001_SM_1000_NS8cuda_cub4core6detail5shmemE+64];
	abs.f64 	%fd128, %fd317;
	abs.f64 	%fd129, %fd127;
	setp.lt.f64 	%p152, %fd128, %fd129;
	mov.f64 	%fd318, %fd127;
	mov.u64 	%rd284, %rd84;
	@%p152 bra 	$L__BB4_105;
	setp.lt.f64 	%p153, %fd129, %fd128;
	mov.f64 	%fd318, %fd317;
	mov.u64 	%rd284, %rd283;
	@%p153 bra 	$L__BB4_105;
	setp.lt.s64 	%p154, %rd283, %rd84;
	selp.f64 	%fd318, %fd317, %fd127, %p154;
	min.s64 	%rd284, %rd283, %rd84;
$L__BB4_105:
	setp.lt.s32 	%p155, %r4, 129;
	mov.f64 	%fd319, %fd318;
	mov.u64 	%rd285, %rd284;
	@%p155 bra 	$L__BB4_109;
	ld.shared.f64 	%fd132, [_ZN6thrust24THRUST_300001_SM_1000_NS8cuda_cub4core6detail5shmemE+72];
	ld.shared.u64 	%rd87, [_ZN6thrust24THRUST_300001_SM_1000_NS8cuda_cub4core6detail5shmemE+80];
	abs.f64 	%fd133, %fd318;
	abs.f64 	%fd134, %fd132;
	setp.lt.f64 	%p156, %fd133, %fd134;
	mov.f64 	%fd319, %fd132;
	mov.u64 	%rd285, %rd87;
	@%p156 bra 	$L__BB4_109;
	setp.lt.f64 	%p157, %fd134, %fd133;
	mov.f64 	%fd319, %fd318;
	mov.u64 	%rd285, %rd284;
	@%p157 bra 	$L__BB4_109;
	setp.lt.s64 	%p158, %rd284, %rd87;
	selp.f64 	%fd319, %fd318, %fd132, %p158;
	min.s64 	%rd285, %rd284, %rd87;
$L__BB4_109:
	setp.lt.s32 	%p159, %r4, 161;
	mov.f64 	%fd320, %fd319;
	mov.u64 	%rd286, %rd285;
	@%p159 bra 	$L__BB4_113;
	ld.shared.f64 	%fd137, [_ZN6thrust24THRUST_300001_SM_1000_NS8cuda_cub4core6detail5shmemE+88];
	ld.shared.u64 	%rd90, [_ZN6thrust24THRUST_300001_SM_1000_NS8cuda_cub4core6detail5shmemE+96];
	abs.f64 	%fd138, %fd319;
	abs.f64 	%fd139, %fd137;
	setp.lt.f64 	%p160, %fd138, %fd139;
	mov.f64 	%fd320, %fd137;
	mov.u64 	%rd286, %rd90;
	@%p160 bra 	$L__BB4_113;
	setp.lt.f64 	%p161, %fd139, %fd138;
	mov.f64 	%fd320, %fd319;
	mov.u64 	%rd286, %rd285;
	@%p161 bra 	$L__BB4_113;
	setp.lt.s64 	%p162, %rd285, %rd90;
	selp.f64 	%fd320, %fd319, %fd137, %p162;
	min.s64 	%rd286, %rd285, %rd90;
$L__BB4_113:
	setp.lt.s32 	%p163, %r4, 193;
	mov.f64 	%fd321, %fd320;
	mov.u64 	%rd287, %rd286;
	@%p163 bra 	$L__BB4_117;
	ld.shared.f64 	%fd142, [_ZN6thrust24THRUST_300001_SM_1000_NS8cuda_cub4core6detail5shmemE+104];
	ld.shared.u64 	%rd93, [_ZN6thrust24THRUST_300001_SM_1000_NS8cuda_cub4core6detail5shmemE+112];
	abs.f64 	%fd143, %fd320;
	abs.f64 	%fd144, %fd142;
	setp.lt.f64 	%p164, %fd143, %fd144;
	mov.f64 	%fd321, %fd142;
	mov.u64 	%rd287, %rd93;
	@%p164 bra 	$L__BB4_117;
	setp.lt.f64 	%p165, %fd144, %fd143;
	mov.f64 	%fd321, %fd320;
	mov.u64 	%rd287, %rd286;
	@%p165 bra 	$L__BB4_117;
	setp.lt.s64 	%p166, %rd286, %rd93;
	selp.f64 	%fd321, %fd320, %fd142, %p166;
	min.s64 	%rd287, %rd286, %rd93;
$L__BB4_117:
	setp.lt.s32 	%p167, %r4, 225;
	mov.u64 	%rd317, %rd287;
	mov.f64 	%fd351, %fd321;
	@%p167 bra 	$L__BB4_208;
	ld.shared.f64 	%fd147, [_ZN6thrust24THRUST_300001_SM_1000_NS8cuda_cub4core6detail5shmemE+120];
	ld.shared.u64 	%rd96, [_ZN6thrust24THRUST_300001_SM_1000_NS8cuda_cub4core6detail5shmemE+128];
	abs.f64 	%fd148, %fd321;
	abs.f64 	%fd149, %fd147;
	setp.lt.f64 	%p168, %fd148, %fd149;
	mov.u64 	%rd317, %rd96;
	mov.f64 	%fd351, %fd147;
	@%p168 bra 	$L__BB4_208;
	setp.lt.f64 	%p169, %fd149, %fd148;
	mov.u64 	%rd317, %rd287;
	mov.f64 	%fd351, %fd321;
	@%p169 bra 	$L__BB4_208;
	setp.lt.s64 	%p170, %rd287, %rd96;
	selp.f64 	%fd351, %fd321, %fd147, %p170;
	min.s64 	%rd317, %rd287, %rd96;
	bra.uni 	$L__BB4_208;
$L__BB4_121:
	mov.u32 	%r35, %tid.x;
	cvt.s64.s32 	%rd183, %r2;
	add.s64 	%rd98, %rd3, %rd183;
	cvt.u64.u32 	%rd99, %r35;
	add.s64 	%rd184, %rd99, %rd183;
	shl.b64 	%rd185, %rd184, 3;
	add.s64 	%rd186, %rd2, %rd185;
	ld.global.f64 	%fd274, [%rd186];
	add.s32 	%r69, %r35, 256;
	cvt.u64.u32 	%rd187, %r69;
	ld.global.f64 	%fd275, [%rd186+2048];
	add.s32 	%r70, %r35, 512;
	cvt.u64.u32 	%rd188, %r70;
	ld.global.f64 	%fd276, [%rd186+4096];
	add.s32 	%r71, %r35, 768;
	cvt.u64.u32 	%rd189, %r71;
	ld.global.f64 	%fd277, [%rd186+6144];
	or.b32  	%r72, %r35, 1024;
	cvt.u64.u32 	%rd100, %r72;
	add.s64 	%rd305, %rd98, %rd100;
	ld.global.f64 	%fd339, [%rd186+8192];
	abs.f64 	%fd278, %fd274;
	abs.f64 	%fd279, %fd275;
	setp.geu.f64 	%p2, %fd278, %fd279;
	selp.f64 	%fd280, %fd274, %fd275, %p2;
	selp.b64 	%rd190, %rd99, %rd187, %p2;
	abs.f64 	%fd281, %fd280;
	abs.f64 	%fd282, %fd276;
	setp.geu.f64 	%p3, %fd281, %fd282;
	selp.f64 	%fd283, %fd280, %fd276, %p3;
	selp.b64 	%rd191, %rd190, %rd188, %p3;
	abs.f64 	%fd284, %fd283;
	abs.f64 	%fd285, %fd277;
	setp.geu.f64 	%p4, %fd284, %fd285;
	selp.f64 	%fd152, %fd283, %fd277, %p4;
	selp.b64 	%rd102, %rd191, %rd189, %p4;
	abs.f64 	%fd153, %fd152;
	abs.f64 	%fd154, %fd339;
	setp.lt.f64 	%p5, %fd153, %fd154;
	@%p5 bra 	$L__BB4_123;
	setp.lt.f64 	%p6, %fd154, %fd153;
	setp.lt.u64 	%p7, %rd102, %rd100;
	or.pred  	%p8, %p6, %p7;
	selp.f64 	%fd339, %fd152, %fd339, %p8;
	add.s64 	%rd194, %rd98, %rd102;
	selp.b64 	%rd305, %rd194, %rd305, %p8;
$L__BB4_123:
	setp.le.s32 	%p9, %r66, %r3;
	@%p9 bra 	$L__BB4_164;
	setp.ne.s32 	%p10, %r35, 0;
	@%p10 bra 	$L__BB4_126;
	atom.global.add.u32 	%r73, [%rd1+4], 1280;
	add.s32 	%r74, %r73, %r3;
	st.shared.u32 	[_ZN6thrust24THRUST_300001_SM_1000_NS8cuda_cub4core6detail5shmemE+152], %r74;
$L__BB4_126:
	bar.sync 	0;
	ld.shared.u32 	%r427, [_ZN6thrust24THRUST_300001_SM_1000_NS8cuda_cub4core6detail5shmemE+152];
	add.s32 	%r75, %r427, 1280;
	setp.gt.s32 	%p11, %r75, %r66;
	@%p11 bra 	$L__BB4_141;
	mov.f64 	%fd323, %fd339;
	mov.u64 	%rd289, %rd305;
$L__BB4_128:
	cvt.s64.s32 	%rd195, %r427;
	add.s64 	%rd196, %rd99, %rd195;
	shl.b64 	%rd197, %rd196, 3;
	add.s64 	%rd198, %rd2, %rd197;
	add.s64 	%rd290, %rd196, %rd3;
	ld.global.f64 	%fd324, [%rd198];
	add.s64 	%rd291, %rd290, 256;
	ld.global.f64 	%fd325, [%rd198+2048];
	add.s64 	%rd292, %rd290, 512;
	ld.global.f64 	%fd326, [%rd198+4096];
	add.s64 	%rd293, %rd290, 768;
	ld.global.f64 	%fd327, [%rd198+6144];
	add.s64 	%rd305, %rd290, 1024;
	ld.global.f64 	%fd339, [%rd198+8192];
	abs.f64 	%fd163, %fd323;
	abs.f64 	%fd164, %fd324;
	setp.lt.f64 	%p12, %fd163, %fd164;
	@%p12 bra 	$L__BB4_130;
	setp.lt.f64 	%p13, %fd164, %fd163;
	setp.lt.s64 	%p14, %rd289, %rd290;
	or.pred  	%p15, %p13, %p14;
	selp.f64 	%fd324, %fd323, %fd324, %p15;
	selp.b64 	%rd290, %rd289, %rd290, %p15;
$L__BB4_130:
	abs.f64 	%fd167, %fd324;
	abs.f64 	%fd168, %fd325;
	setp.lt.f64 	%p16, %fd167, %fd168;
	@%p16 bra 	$L__BB4_132;
	setp.lt.f64 	%p17, %fd168, %fd167;
	setp.lt.s64 	%p18, %rd290, %rd291;
	or.pred  	%p19, %p17, %p18;
	selp.f64 	%fd325, %fd324, %fd325, %p19;
	selp.b64 	%rd291, %rd290, %rd291, %p19;
$L__BB4_132:
	abs.f64 	%fd171, %fd325;
	abs.f64 	%fd172, %fd326;
	setp.lt.f64 	%p20, %fd171, %fd172;
	@%p20 bra 	$L__BB4_134;
	setp.lt.f64 	%p21, %fd172, %fd171;
	setp.lt.s64 	%p22, %rd291, %rd292;
	or.pred  	%p23, %p21, %p22;
	selp.f64 	%fd326, %fd325, %fd326, %p23;
	selp.b64 	%rd292, %rd291, %rd292, %p23;
$L__BB4_134:
	abs.f64 	%fd175, %fd326;
	abs.f64 	%fd176, %fd327;
	setp.lt.f64 	%p24, %fd175, %fd176;
	@%p24 bra 	$L__BB4_136;
	setp.lt.f64 	%p25, %fd176, %fd175;
	setp.lt.s64 	%p26, %rd292, %rd293;
	or.pred  	%p27, %p25, %p26;
	selp.f64 	%fd327, %fd326, %fd327, %p27;
	selp.b64 	%rd293, %rd292, %rd293, %p27;
$L__BB4_136:
	abs.f64 	%fd179, %fd327;
	abs.f64 	%fd180, %fd339;
	setp.lt.f64 	%p28, %fd179, %fd180;
	@%p28 bra 	$L__BB4_138;
	setp.lt.f64 	%p29, %fd180, %fd179;
	setp.lt.s64 	%p30, %rd293, %rd305;
	or.pred  	%p31, %p29, %p30;
	selp.f64 	%fd339, %fd327, %fd339, %p31;
	selp.b64 	%rd305, %rd293, %rd305, %p31;
$L__BB4_138:
	setp.ne.s32 	%p32, %r35, 0;
	bar.sync 	0;
	@%p32 bra 	$L__BB4_140;
	atom.global.add.u32 	%r76, [%rd1+4], 1280;
	add.s32 	%r77, %r76, %r3;
	st.shared.u32 	[_ZN6thrust24THRUST_300001_SM_1000_NS8cuda_cub4core6detail5shmemE+152], %r77;
$L__BB4_140:
	bar.sync 	0;
	ld.shared.u32 	%r427, [_ZN6thrust24THRUST_300001_SM_1000_NS8cuda_cub4core6detail5shmemE+152];
	add.s32 	%r78, %r427, 1280;
	setp.le.s32 	%p33, %r78, %r66;
	mov.f64 	%fd323, %fd339;
	mov.u64 	%rd289, %rd305;
	@%p33 bra 	$L__BB4_128;
$L__BB4_141:
	setp.le.s32 	%p34, %r66, %r427;
	@%p34 bra 	$L__BB4_164;
	sub.s32 	%r40, %r66, %r427;
	setp.ge.s32 	%p35, %r35, %r40;
	@%p35 bra 	$L__BB4_164;
	not.b32 	%r79, %r35;
	add.s32 	%r80, %r66, %r79;
	sub.s32 	%r41, %r80, %r427;
	and.b32  	%r81, %r41, 768;
	setp.eq.s32 	%p36, %r81, 768;
	mov.u32 	%r431, %r35;
	@%p36 bra 	$L__BB4_149;
	add.s32 	%r429, %r35, %r427;
	shr.u32 	%r82, %r41, 8;
	add.s32 	%r83, %r82, 1;
	and.b32  	%r84, %r83, 3;
	neg.s32 	%r428, %r84;
	mov.u32 	%r431, %r35;
$L__BB4_145:
	.pragma "nounroll";
	mov.u64 	%rd122, %rd305;
	mov.f64 	%fd184, %fd339;
	cvt.s64.s32 	%rd200, %r429;
	add.s64 	%rd123, %rd3, %rd200;
	mul.wide.s32 	%rd201, %r429, 8;
	add.s64 	%rd202, %rd2, %rd201;
	ld.global.f64 	%fd185, [%rd202];
	abs.f64 	%fd186, %fd184;
	abs.f64 	%fd187, %fd185;
	setp.lt.f64 	%p37, %fd186, %fd187;
	mov.f64 	%fd339, %fd185;
	mov.u64 	%rd305, %rd123;
	@%p37 bra 	$L__BB4_148;
	setp.lt.f64 	%p38, %fd187, %fd186;
	mov.f64 	%fd339, %fd184;
	mov.u64 	%rd305, %rd122;
	@%p38 bra 	$L__BB4_148;
	setp.lt.s64 	%p39, %rd122, %rd123;
	selp.f64 	%fd339, %fd184, %fd185, %p39;
	min.s64 	%rd305, %rd122, %rd123;
$L__BB4_148:
	add.s32 	%r431, %r431, 256;
	add.s32 	%r429, %r429, 256;
	add.s32 	%r428, %r428, 1;
	setp.ne.s32 	%p40, %r428, 0;
	@%p40 bra 	$L__BB4_145;
$L__BB4_149:
	setp.lt.u32 	%p41, %r41, 768;
	@%p41 bra 	$L__BB4_164;
	add.s32 	%r432, %r431, %r427;
	add.s32 	%r435, %r432, 256;
	add.s32 	%r434, %r432, 512;
	add.s32 	%r433, %r432, 768;
	add.s64 	%rd128, %rd2, 4096;
$L__BB4_151:
	cvt.s64.s32 	%rd203, %r435;
	add.s64 	%rd130, %rd3, %rd203;
	cvt.s64.s32 	%rd204, %r434;
	add.s64 	%rd131, %rd3, %rd204;
	cvt.s64.s32 	%rd205, %r433;
	add.s64 	%rd132, %rd3, %rd205;
	cvt.s64.s32 	%rd206, %r432;
	mul.wide.s32 	%rd207, %r432, 8;
	add.s64 	%rd133, %rd128, %rd207;
	add.s64 	%rd134, %rd3, %rd206;
	ld.global.f64 	%fd193, [%rd133+-4096];
	abs.f64 	%fd194, %fd339;
	abs.f64 	%fd195, %fd193;
	setp.lt.f64 	%p42, %fd194, %fd195;
	mov.f64 	%fd335, %fd193;
	mov.u64 	%rd301, %rd134;
	@%p42 bra 	$L__BB4_154;
	setp.lt.f64 	%p43, %fd195, %fd194;
	mov.f64 	%fd335, %fd339;
	mov.u64 	%rd301, %rd305;
	@%p43 bra 	$L__BB4_154;
	setp.lt.s64 	%p44, %rd305, %rd134;
	selp.f64 	%fd335, %fd339, %fd193, %p44;
	min.s64 	%rd301, %rd305, %rd134;
$L__BB4_154:
	ld.global.f64 	%fd198, [%rd133+-2048];
	abs.f64 	%fd199, %fd335;
	abs.f64 	%fd200, %fd198;
	setp.lt.f64 	%p45, %fd199, %fd200;
	mov.f64 	%fd336, %fd198;
	mov.u64 	%rd302, %rd130;
	@%p45 bra 	$L__BB4_157;
	setp.lt.f64 	%p46, %fd200, %fd199;
	mov.f64 	%fd336, %fd335;
	mov.u64 	%rd302, %rd301;
	@%p46 bra 	$L__BB4_157;
	setp.lt.s64 	%p47, %rd301, %rd130;
	selp.f64 	%fd336, %fd335, %fd198, %p47;
	min.s64 	%rd302, %rd301, %rd130;
$L__BB4_157:
	ld.global.f64 	%fd203, [%rd133];
	abs.f64 	%fd204, %fd336;
	abs.f64 	%fd205, %fd203;
	setp.lt.f64 	%p48, %fd204, %fd205;
	mov.f64 	%fd337, %fd203;
	mov.u64 	%rd303, %rd131;
	@%p48 bra 	$L__BB4_160;
	setp.lt.f64 	%p49, %fd205, %fd204;
	mov.f64 	%fd337, %fd336;
	mov.u64 	%rd303, %rd302;
	@%p49 bra 	$L__BB4_160;
	setp.lt.s64 	%p50, %rd302, %rd131;
	selp.f64 	%fd337, %fd336, %fd203, %p50;
	min.s64 	%rd303, %rd302, %rd131;
$L__BB4_160:
	ld.global.f64 	%fd208, [%rd133+2048];
	abs.f64 	%fd209, %fd337;
	abs.f64 	%fd210, %fd208;
	setp.lt.f64 	%p51, %fd209, %fd210;
	mov.f64 	%fd339, %fd208;
	mov.u64 	%rd305, %rd132;
	@%p51 bra 	$L__BB4_163;
	setp.lt.f64 	%p52, %fd210, %fd209;
	mov.f64 	%fd339, %fd337;
	mov.u64 	%rd305, %rd303;
	@%p52 bra 	$L__BB4_163;
	setp.lt.s64 	%p53, %rd303, %rd132;
	selp.f64 	%fd339, %fd337, %fd208, %p53;
	min.s64 	%rd305, %rd303, %rd132;
$L__BB4_163:
	add.s32 	%r431, %r431, 1024;
	add.s32 	%r435, %r435, 1024;
	add.s32 	%r434, %r434, 1024;
	add.s32 	%r433, %r433, 1024;
	add.s32 	%r432, %r432, 1024;
	setp.lt.s32 	%p54, %r431, %r40;
	@%p54 bra 	$L__BB4_151;
$L__BB4_164:
	// begin inline asm
	mov.u32 %r85, %laneid;
	// end inline asm
	mov.b64 	%rd208, %fd339;
	mov.b64 	{%r87, %r92}, %rd208;
	mov.b32 	%r103, 1;
	mov.b32 	%r104, 31;
	mov.b32 	%r105, -1;
	// begin inline asm
	shfl.sync.down.b32 %r86, %r87, %r103, %r104, %r105;
	// end inline asm
	// begin inline asm
	shfl.sync.down.b32 %r91, %r92, %r103, %r104, %r105;
	// end inline asm
	mov.b64 	%rd209, {%r86, %r91};
	mov.b64 	%fd214, %rd209;
	mov.b64 	{%r97, %r102}, %rd305;
	// begin inline asm
	shfl.sync.down.b32 %r96, %r97, %r103, %r104, %r105;
	// end inline asm
	// begin inline asm
	shfl.sync.down.b32 %r101, %r102, %r103, %r104, %r105;
	// end inline asm
	mov.b64 	%rd144, {%r96, %r101};
	setp.gt.s32 	%p55, %r85, 30;
	mov.f64 	%fd340, %fd339;
	mov.u64 	%rd306, %rd305;
	@%p55 bra 	$L__BB4_168;
	abs.f64 	%fd215, %fd339;
	abs.f64 	%fd216, %fd214;
	setp.lt.f64 	%p56, %fd215, %fd216;
	mov.f64 	%fd340, %fd214;
	mov.u64 	%rd306, %rd144;
	@%p56 bra 	$L__BB4_168;
	setp.lt.f64 	%p57, %fd216, %fd215;
	mov.f64 	%fd340, %fd339;
	mov.u64 	%rd306, %rd305;
	@%p57 bra 	$L__BB4_168;
	setp.lt.s64 	%p58, %rd305, %rd144;
	selp.f64 	%fd340, %fd339, %fd214, %p58;
	min.s64 	%rd306, %rd305, %rd144;
$L__BB4_168:
	mov.b64 	%rd210, %fd340;
	mov.b64 	{%r107, %r112}, %rd210;
	mov.b32 	%r123, 2;
	mov.b32 	%r124, 31;
	mov.b32 	%r125, -1;
	// begin inline asm
	shfl.sync.down.b32 %r106, %r107, %r123, %r124, %r125;
	// end inline asm
	// begin inline asm
	shfl.sync.down.b32 %r111, %r112, %r123, %r124, %r125;
	// end inline asm
	mov.b64 	%rd211, {%r106, %r111};
	mov.b64 	%fd219, %rd211;
	mov.b64 	{%r117, %r122}, %rd306;
	// begin inline asm
	shfl.sync.down.b32 %r116, %r117, %r123, %r124, %r125;
	// end inline asm
	// begin inline asm
	shfl.sync.down.b32 %r121, %r122, %r123, %r124, %r125;
	// end inline asm
	mov.b64 	%rd147, {%r116, %r121};
	setp.gt.s32 	%p59, %r85, 29;
	mov.f64 	%fd341, %fd340;
	mov.u64 	%rd307, %rd306;
	@%p59 bra 	$L__BB4_172;
	abs.f64 	%fd220, %fd340;
	abs.f64 	%fd221, %fd219;
	setp.lt.f64 	%p60, %fd220, %fd221;
	mov.f64 	%fd341, %fd219;
	mov.u64 	%rd307, %rd147;
	@%p60 bra 	$L__BB4_172;
	setp.lt.f64 	%p61, %fd221, %fd220;
	mov.f64 	%fd341, %fd340;
	mov.u64 	%rd307, %rd306;
	@%p61 bra 	$L__BB4_172;
	setp.lt.s64 	%p62, %rd306, %rd147;
	selp.f64 	%fd341, %fd340, %fd219, %p62;
	min.s64 	%rd307, %rd306, %rd147;
$L__BB4_172:
	mov.b64 	%rd212, %fd341;
	mov.b64 	{%r127, %r132}, %rd212;
	mov.b32 	%r143, 4;
	mov.b32 	%r144, 31;
	mov.b32 	%r145, -1;
	// begin inline asm
	shfl.sync.down.b32 %r126, %r127, %r143, %r144, %r145;
	// end inline asm
	// begin inline asm
	shfl.sync.down.b32 %r131, %r132, %r143, %r144, %r145;
	// end inline asm
	mov.b64 	%rd213, {%r126, %r131};
	mov.b64 	%fd224, %rd213;
	mov.b64 	{%r137, %r142}, %rd307;
	// begin inline asm
	shfl.sync.down.b32 %r136, %r137, %r143, %r144, %r145;
	// end inline asm
	// begin inline asm
	shfl.sync.down.b32 %r141, %r142, %r143, %r144, %r145;
	// end inline asm
	mov.b64 	%rd150, {%r136, %r141};
	setp.gt.s32 	%p63, %r85, 27;
	mov.f64 	%fd342, %fd341;
	mov.u64 	%rd308, %rd307;
	@%p63 bra 	$L__BB4_176;
	abs.f64 	%fd225, %fd341;
	abs.f64 	%fd226, %fd224;
	setp.lt.f64 	%p64, %fd225, %fd226;
	mov.f64 	%fd342, %fd224;
	mov.u64 	%rd308, %rd150;
	@%p64 bra 	$L__BB4_176;
	setp.lt.f64 	%p65, %fd226, %fd225;
	mov.f64 	%fd342, %fd341;
	mov.u64 	%rd308, %rd307;
	@%p65 bra 	$L__BB4_176;
	setp.lt.s64 	%p66, %rd307, %rd150;
	selp.f64 	%fd342, %fd341, %fd224, %p66;
	min.s64 	%rd308, %rd307, %rd150;
$L__BB4_176:
	mov.b64 	%rd214, %fd342;
	mov.b64 	{%r147, %r152}, %rd214;
	mov.b32 	%r163, 8;
	mov.b32 	%r164, 31;
	mov.b32 	%r165, -1;
	// begin inline asm
	shfl.sync.down.b32 %r146, %r147, %r163, %r164, %r165;
	// end inline asm
	// begin inline asm
	shfl.sync.down.b32 %r151, %r152, %r163, %r164, %r165;
	// end inline asm
	mov.b64 	%rd215, {%r146, %r151};
	mov.b64 	%fd229, %rd215;
	mov.b64 	{%r157, %r162}, %rd308;
	// begin inline asm
	shfl.sync.down.b32 %r156, %r157, %r163, %r164, %r165;
	// end inline asm
	// begin inline asm
	shfl.sync.down.b32 %r161, %r162, %r163, %r164, %r165;
	// end inline asm
	mov.b64 	%rd153, {%r156, %r161};
	setp.gt.s32 	%p67, %r85, 23;
	mov.f64 	%fd343, %fd342;
	mov.u64 	%rd309, %rd308;
	@%p67 bra 	$L__BB4_180;
	abs.f64 	%fd230, %fd342;
	abs.f64 	%fd231, %fd229;
	setp.lt.f64 	%p68, %fd230, %fd231;
	mov.f64 	%fd343, %fd229;
	mov.u64 	%rd309, %rd153;
	@%p68 bra 	$L__BB4_180;
	setp.lt.f64 	%p69, %fd231, %fd230;
	mov.f64 	%fd343, %fd342;
	mov.u64 	%rd309, %rd308;
	@%p69 bra 	$L__BB4_180;
	setp.lt.s64 	%p70, %rd308, %rd153;
	selp.f64 	%fd343, %fd342, %fd229, %p70;
	min.s64 	%rd309, %rd308, %rd153;
$L__BB4_180:
	mov.b64 	%rd216, %fd343;
	mov.b64 	{%r167, %r172}, %rd216;
	mov.b32 	%r183, 16;
	mov.b32 	%r184, 31;
	mov.b32 	%r185, -1;
	// begin inline asm
	shfl.sync.down.b32 %r166, %r167, %r183, %r184, %r185;
	// end inline asm
	// begin inline asm
	shfl.sync.down.b32 %r171, %r172, %r183, %r184, %r185;
	// end inline asm
	mov.b64 	%rd217, {%r166, %r171};
	mov.b64 	%fd234, %rd217;
	mov.b64 	{%r177, %r182}, %rd309;
	// begin inline asm
	shfl.sync.down.b32 %r176, %r177, %r183, %r184, %r185;
	// end inline asm
	// begin inline asm
	shfl.sync.down.b32 %r181, %r182, %r183, %r184, %r185;
	// end inline asm
	mov.b64 	%rd156, {%r176, %r181};
	setp.gt.s32 	%p71, %r85, 15;
	mov.f64 	%fd351, %fd343;
	mov.u64 	%rd317, %rd309;
	@%p71 bra 	$L__BB4_184;
	abs.f64 	%fd235, %fd343;
	abs.f64 	%fd236, %fd234;
	setp.lt.f64 	%p72, %fd235, %fd236;
	mov.f64 	%fd351, %fd234;
	mov.u64 	%rd317, %rd156;
	@%p72 bra 	$L__BB4_184;
	setp.lt.f64 	%p73, %fd236, %fd235;
	mov.f64 	%fd351, %fd343;
	mov.u64 	%rd317, %rd309;
	@%p73 bra 	$L__BB4_184;
	setp.lt.s64 	%p74, %rd309, %rd156;
	selp.f64 	%fd351, %fd343, %fd234, %p74;
	min.s64 	%rd317, %rd309, %rd156;
$L__BB4_184:
	setp.ne.s32 	%p75, %r85, 0;
	@%p75 bra 	$L__BB4_186;
	shr.u32 	%r186, %r35, 1;
	and.b32  	%r187, %r186, 496;
	mov.u32 	%r188, _ZN6thrust24THRUST_300001_SM_1000_NS8cuda_cub4core6detail5shmemE;
	add.s32 	%r189, %r188, %r187;
	st.shared.f64 	[%r189+8], %fd351;
	st.shared.u64 	[%r189+16], %rd317;
$L__BB4_186:
	bar.sync 	0;
	setp.ne.s32 	%p76, %r35, 0;
	@%p76 bra 	$L__BB4_208;
	ld.shared.f64 	%fd239, [_ZN6thrust24THRUST_300001_SM_1000_NS8cuda_cub4core6detail5shmemE+24];
	ld.shared.u64 	%rd159, [_ZN6thrust24THRUST_300001_SM_1000_NS8cuda_cub4core6detail5shmemE+32];
	abs.f64 	%fd240, %fd351;
	abs.f64 	%fd241, %fd239;
	setp.lt.f64 	%p77, %fd240, %fd241;
	mov.f64 	%fd345, %fd239;
	mov.u64 	%rd311, %rd159;
	@%p77 bra 	$L__BB4_190;
	setp.lt.f64 	%p78, %fd241, %fd240;
	mov.f64 	%fd345, %fd351;
	mov.u64 	%rd311, %rd317;
	@%p78 bra 	$L__BB4_190;
	setp.lt.s64 	%p79, %rd317, %rd159;
	selp.f64 	%fd345, %fd351, %fd239, %p79;
	min.s64 	%rd311, %rd317, %rd159;
$L__BB4_190:
	ld.shared.f64 	%fd244, [_ZN6thrust24THRUST_300001_SM_1000_NS8cuda_cub4core6detail5shmemE+40];
	ld.shared.u64 	%rd162, [_ZN6thrust24THRUST_300001_SM_1000_NS8cuda_cub4core6detail5shmemE+48];
	abs.f64 	%fd245, %fd345;
	abs.f64 	%fd246, %fd244;
	setp.lt.f64 	%p80, %fd245, %fd246;
	mov.f64 	%fd346, %fd244;
	mov.u64 	%rd312, %rd162;
	@%p80 bra 	$L__BB4_193;
	setp.lt.f64 	%p81, %fd246, %fd245;
	mov.f64 	%fd346, %fd345;
	mov.u64 	%rd312, %rd311;
	@%p81 bra 	$L__BB4_193;
	setp.lt.s64 	%p82, %rd311, %rd162;
	selp.f64 	%fd346, %fd345, %fd244, %p82;
	min.s64 	%rd312, %rd311, %rd162;
$L__BB4_193:
	ld.shared.f64 	%fd249, [_ZN6thrust24THRUST_300001_SM_1000_NS8cuda_cub4core6detail5shmemE+56];
	ld.shared.u64 	%rd165, [_ZN6thrust24THRUST_300001_SM_1000_NS8cuda_cub4core6detail5shmemE+64];
	abs.f64 	%fd250, %fd346;
	abs.f64 	%fd251, %fd249;
	setp.lt.f64 	%p83, %fd250, %fd251;
	mov.f64 	%fd347, %fd249;
	mov.u64 	%rd313, %rd165;
	@%p83 bra 	$L__BB4_196;
	setp.lt.f64 	%p84, %fd251, %fd250;
	mov.f64 	%fd347, %fd346;
	mov.u64 	%rd313, %rd312;
	@%p84 bra 	$L__BB4_196;
	setp.lt.s64 	%p85, %rd312, %rd165;
	selp.f64 	%fd347, %fd346, %fd249, %p85;
	min.s64 	%rd313, %rd312, %rd165;
$L__BB4_196:
	ld.shared.f64 	%fd254, [_ZN6thrust24THRUST_300001_SM_1000_NS8cuda_cub4core6detail5shmemE+72];
	ld.shared.u64 	%rd168, [_ZN6thrust24THRUST_300001_SM_1000_NS8cuda_cub4core6detail5shmemE+80];
	abs.f64 	%fd255, %fd347;
	abs.f64 	%fd256, %fd254;
	setp.lt.f64 	%p86, %fd255, %fd256;
	mov.f64 	%fd348, %fd254;
	mov.u64 	%rd314, %rd168;
	@%p86 bra 	$L__BB4_199;
	setp.lt.f64 	%p87, %fd256, %fd255;
	mov.f64 	%fd348, %fd347;
	mov.u64 	%rd314, %rd313;
	@%p87 bra 	$L__BB4_199;
	setp.lt.s64 	%p88, %rd313, %rd168;
	selp.f64 	%fd348, %fd347, %fd254, %p88;
	min.s64 	%rd314, %rd313, %rd168;
$L__BB4_199:
	ld.shared.f64 	%fd259, [_ZN6thrust24THRUST_300001_SM_1000_NS8cuda_cub4core6detail5shmemE+88];
	ld.shared.u64 	%rd171, [_ZN6thrust24THRUST_300001_SM_1000_NS8cuda_cub4core6detail5shmemE+96];
	abs.f64 	%fd260, %fd348;
	abs.f64 	%fd261, %fd259;
	setp.lt.f64 	%p89, %fd260, %fd261;
	mov.f64 	%fd349, %fd259;
	mov.u64 	%rd315, %rd171;
	@%p89 bra 	$L__BB4_202;
	setp.lt.f64 	%p90, %fd261, %fd260;
	mov.f64 	%fd349, %fd348;
	mov.u64 	%rd315, %rd314;
	@%p90 bra 	$L__BB4_202;
	setp.lt.s64 	%p91, %rd314, %rd171;
	selp.f64 	%fd349, %fd348, %fd259, %p91;
	min.s64 	%rd315, %rd314, %rd171;
$L__BB4_202:
	ld.shared.f64 	%fd264, [_ZN6thrust24THRUST_300001_SM_1000_NS8cuda_cub4core6detail5shmemE+104];
	ld.shared.u64 	%rd174, [_ZN6thrust24THRUST_300001_SM_1000_NS8cuda_cub4core6detail5shmemE+112];
	abs.f64 	%fd265, %fd349;
	abs.f64 	%fd266, %fd264;
	setp.lt.f64 	%p92, %fd265, %fd266;
	mov.f64 	%fd350, %fd264;
	mov.u64 	%rd316, %rd174;
	@%p92 bra 	$L__BB4_205;
	setp.lt.f64 	%p93, %fd266, %fd265;
	mov.f64 	%fd350, %fd349;
	mov.u64 	%rd316, %rd315;
	@%p93 bra 	$L__BB4_205;
	setp.lt.s64 	%p94, %rd315, %rd174;
	selp.f64 	%fd350, %fd349, %fd264, %p94;
	min.s64 	%rd316, %rd315, %rd174;
$L__BB4_205:
	ld.shared.f64 	%fd269, [_ZN6thrust24THRUST_300001_SM_1000_NS8cuda_cub4core6detail5shmemE+120];
	ld.shared.u64 	%rd177, [_ZN6thrust24THRUST_300001_SM_1000_NS8cuda_cub4core6detail5shmemE+128];
	abs.f64 	%fd270, %fd350;
	abs.f64 	%fd271, %fd269;
	setp.lt.f64 	%p95, %fd270, %fd271;
	mov.u64 	%rd317, %rd177;
	mov.f64 	%fd351, %fd269;
	@%p95 bra 	$L__BB4_208;
	setp.lt.f64 	%p96, %fd271, %fd270;
	mov.u64 	%rd317, %rd316;
	mov.f64 	%fd351, %fd350;
	@%p96 bra 	$L__BB4_208;
	setp.lt.s64 	%p97, %rd316, %rd177;
	selp.f64 	%fd351, %fd350, %fd269, %p97;
	min.s64 	%rd317, %rd316, %rd177;
$L__BB4_208:
	mov.u32 	%r415, %tid.x;
	setp.ne.s32 	%p214, %r415, 0;
	@%p214 bra 	$L__BB4_210;
	ld.param.u64 	%rd254, [_ZN6thrust24THRUST_300001_SM_1000_NS8cuda_cub4core6detail13_kernel_agentINS1_8__reduce11ReduceAgentINS0_12zip_iteratorIN4cuda3std3__45tupleIJNS0_10device_ptrIdEENS0_17counting_iteratorIlNS0_11use_defaultESF_SF_EEEEEEEPNSB_IJdlEEESJ_iNS1_9__extrema9arg_max_fIdl10ComparatorEEEEJSI_SK_iN3cub18CUB_300001_SM_100013GridEvenShareIiEENSR_9GridQueueIjEESO_EEEvDpT0__param_1];
	cvta.to.global.u64 	%rd251, %rd254;
	mul.wide.u32 	%rd252, %r1, 16;
	add.s64 	%rd253, %rd251, %rd252;
	st.global.f64 	[%rd253], %fd351;
	st.global.u64 	[%rd253+8], %rd317;
$L__BB4_210:
	ret;

}
	// .globl	_ZN6thrust24THRUST_300001_SM_1000_NS8cuda_cub4core6detail13_kernel_agentINS1_8__reduce10DrainAgentIiEEJN3cub18CUB_300001_SM_10009GridQueueIjEEiEEEvDpT0_
.visible .entry _ZN6thrust24THRUST_300001_SM_1000_NS8cuda_cub4core6detail13_kernel_agentINS1_8__reduce10DrainAgentIiEEJN3cub18CUB_300001_SM_10009GridQueueIjEEiEEEvDpT0_(
	.param .align 8 .b8 _ZN6thrust24THRUST_300001_SM_1000_NS8cuda_cub4core6detail13_kernel_agentINS1_8__reduce10DrainAgentIiEEJN3cub18CUB_300001_SM_10009GridQueueIjEEiEEEvDpT0__param_0[8],
	.param .u32 _ZN6thrust24THRUST_300001_SM_1000_NS8cuda_cub4core6detail13_kernel_agentINS1_8__reduce10DrainAgentIiEEJN3cub18CUB_300001_SM_10009GridQueueIjEEiEEEvDpT0__param_1
)
.maxntid 1
{
	.reg .b32 	%r<3>;
	.reg .b64 	%rd<3>;

	ld.param.u64 	%rd1, [_ZN6thrust24THRUST_300001_SM_1000_NS8cuda_cub4core6detail13_kernel_agentINS1_8__reduce10DrainAgentIiEEJN3cub18CUB_300001_SM_10009GridQueueIjEEiEEEvDpT0__param_0];
	ld.param.u32 	%r1, [_ZN6thrust24THRUST_300001_SM_1000_NS8cuda_cub4core6detail13_kernel_agentINS1_8__reduce10DrainAgentIiEEJN3cub18CUB_300001_SM_10009GridQueueIjEEiEEEvDpT0__param_1];
	cvta.to.global.u64 	%rd2, %rd1;
	st.global.u32 	[%rd2], %r1;
	mov.b32 	%r2, 0;
	st.global.u32 	[%rd2+4], %r2;
	ret;

}
	// .globl	_ZN6thrust24THRUST_300001_SM_1000_NS8cuda_cub4core6detail13_kernel_agentINS1_8__reduce11ReduceAgentIPN4cuda3std3__45tupleIJdlEEESC_SB_iNS1_9__extrema9arg_max_fIdl10ComparatorEEEEJSC_SC_iSG_EEEvDpT0_
.visible .entry _ZN6thrust24THRUST_300001_SM_1000_NS8cuda_cub4core6detail13_kernel_agentINS1_8__reduce11ReduceAgentIPN4cuda3std3__45tupleIJdlEEESC_SB_iNS1_9__extrema9arg_max_fIdl10ComparatorEEEEJSC_SC_iSG_EEEvDpT0_(
	.param .u64 .ptr .align 1 _ZN6thrust24THRUST_300001_SM_1000_NS8cuda_cub4core6detail13_kernel_agentINS1_8__reduce11ReduceAgentIPN4cuda3std3__45tupleIJdlEEESC_SB_iNS1_9__extrema9arg_max_fIdl10ComparatorEEEEJSC_SC_iSG_EEEvDpT0__param_0,
	.param .u64 .ptr .align 1 _ZN6thrust24THRUST_300001_SM_1000_NS8cuda_cub4core6detail13_kernel_agentINS1_8__reduce11ReduceAgentIPN4cuda3std3__45tupleIJdlEEESC_SB_iNS1_9__extrema9arg_max_fIdl10ComparatorEEEEJSC_SC_iSG_EEEvDpT0__param_1,
	.param .u32 _ZN6thrust24THRUST_300001_SM_1000_NS8cuda_cub4core6detail13_kernel_agentINS1_8__reduce11ReduceAgentIPN4cuda3std3__45tupleIJdlEEESC_SB_iNS1_9__extrema9arg_max_fIdl10ComparatorEEEEJSC_SC_iSG_EEEvDpT0__param_2,
	.param .align 1 .b8 _ZN6thrust24THRUST_300001_SM_1000_NS8cuda_cub4core6detail13_kernel_agentINS1_8__reduce11ReduceAgentIPN4cuda3std3__45tupleIJdlEEESC_SB_iNS1_9__extrema9arg_max_fIdl10ComparatorEEEEJSC_SC_iSG_EEEvDpT0__param_3[1]
)
.maxntid 256
{
	.reg .pred 	%p<222>;
	.reg .b32 	%r<390>;
	.reg .b64 	%rd<395>;
	.reg .b64 	%fd<358>;

	ld.param.u32 	%r37, [_ZN6thrust24THRUST_300001_SM_1000_NS8cuda_cub4core6detail13_kernel_agentINS1_8__reduce11ReduceAgentIPN4cuda3std3__45tupleIJdlEEESC_SB_iNS1_9__extrema9arg_max_fIdl10ComparatorEEEEJSC_SC_iSG_EEEvDpT0__param_2];
	setp.eq.s32 	%p1, %r37, 0;
	@%p1 bra 	$L__BB6_211;
	setp.gt.s32 	%p2, %r37, 1279;
	@%p2 bra 	$L__BB6_121;
	mov.u32 	%r1, %tid.x;
	setp.ge.s32 	%p105, %r1, %r37;
	mov.f64 	%fd301, 0d0000000000000000;
	mov.b64 	%rd337, 0;
	mov.u32 	%r380, %r1;
	@%p105 bra 	$L__BB6_4;
	ld.param.u64 	%rd323, [_ZN6thrust24THRUST_300001_SM_1000_NS8cuda_cub4core6detail13_kernel_agentINS1_8__reduce11ReduceAgentIPN4cuda3std3__45tupleIJdlEEESC_SB_iNS1_9__extrema9arg_max_fIdl10ComparatorEEEEJSC_SC_iSG_EEEvDpT0__param_0];
	mul.wide.u32 	%rd273, %r1, 16;
	add.s64 	%rd270, %rd323, %rd273;
	// begin inline asm
	ld.global.nc.u64 %rd269, [%rd270];
	// end inline asm
	add.s64 	%rd272, %rd270, 8;
	// begin inline asm
	ld.global.nc.u64 %rd337, [%rd272];
	// end inline asm
	mov.b64 	%fd301, %rd269;
	add.s32 	%r380, %r1, 256;
$L__BB6_4:
	setp.ge.s32 	%p106, %r380, %r37;
	@%p106 bra 	$L__BB6_25;
	not.b32 	%r153, %r380;
	add.s32 	%r4, %r37, %r153;
	and.b32  	%r154, %r4, 768;
	setp.eq.s32 	%p107, %r154, 768;
	@%p107 bra 	$L__BB6_11;
	ld.param.u64 	%rd324, [_ZN6thrust24THRUST_300001_SM_1000_NS8cuda_cub4core6detail13_kernel_agentINS1_8__reduce11ReduceAgentIPN4cuda3std3__45tupleIJdlEEESC_SB_iNS1_9__extrema9arg_max_fIdl10ComparatorEEEEJSC_SC_iSG_EEEvDpT0__param_0];
	mul.wide.u32 	%rd275, %r380, 16;
	add.s64 	%rd328, %rd324, %rd275;
	shr.u32 	%r155, %r4, 8;
	add.s32 	%r156, %r155, 1;
	and.b32  	%r157, %r156, 3;
	neg.s32 	%r378, %r157;
$L__BB6_7:
	.pragma "nounroll";
	mov.u64 	%rd5, %rd337;
	mov.f64 	%fd3, %fd301;
	// begin inline asm
	ld.global.nc.u64 %rd276, [%rd328];
	// end inline asm
	add.s64 	%rd279, %rd328, 8;
	// begin inline asm
	ld.global.nc.u64 %rd278, [%rd279];
	// end inline asm
	mov.b64 	%fd4, %rd276;
	abs.f64 	%fd5, %fd3;
	abs.f64 	%fd6, %fd4;
	setp.lt.f64 	%p108, %fd5, %fd6;
	mov.u64 	%rd337, %rd278;
	mov.f64 	%fd301, %fd4;
	@%p108 bra 	$L__BB6_10;
	setp.lt.f64 	%p109, %fd6, %fd5;
	mov.u64 	%rd337, %rd5;
	mov.f64 	%fd301, %fd3;
	@%p109 bra 	$L__BB6_10;
	setp.lt.s64 	%p110, %rd5, %rd278;
	min.s64 	%rd337, %rd5, %rd278;
	selp.f64 	%fd301, %fd3, %fd4, %p110;
$L__BB6_10:
	add.s32 	%r380, %r380, 256;
	add.s64 	%rd328, %rd328, 4096;
	add.s32 	%r378, %r378, 1;
	setp.ne.s32 	%p111, %r378, 0;
	@%p111 bra 	$L__BB6_7;
$L__BB6_11:
	setp.lt.u32 	%p112, %r4, 768;
	@%p112 bra 	$L__BB6_25;
$L__BB6_12:
	ld.param.u64 	%rd325, [_ZN6thrust24THRUST_300001_SM_1000_NS8cuda_cub4core6detail13_kernel_agentINS1_8__reduce11ReduceAgentIPN4cuda3std3__45tupleIJdlEEESC_SB_iNS1_9__extrema9arg_max_fIdl10ComparatorEEEEJSC_SC_iSG_EEEvDpT0__param_0];
	mul.wide.s32 	%rd284, %r380, 16;
	add.s64 	%rd281, %rd325, %rd284;
	// begin inline asm
	ld.global.nc.u64 %rd280, [%rd281];
	// end inline asm
	add.s64 	%rd283, %rd281, 8;
	// begin inline asm
	ld.global.nc.u64 %rd282, [%rd283];
	// end inline asm
	mov.b64 	%fd12, %rd280;
	abs.f64 	%fd13, %fd301;
	abs.f64 	%fd14, %fd12;
	setp.lt.f64 	%p113, %fd13, %fd14;
	mov.u64 	%rd334, %rd282;
	mov.f64 	%fd298, %fd12;
	@%p113 bra 	$L__BB6_15;
	setp.lt.f64 	%p114, %fd14, %fd13;
	mov.u64 	%rd334, %rd337;
	mov.f64 	%fd298, %fd301;
	@%p114 bra 	$L__BB6_15;
	setp.lt.s64 	%p115, %rd337, %rd282;
	min.s64 	%rd334, %rd337, %rd282;
	selp.f64 	%fd298, %fd301, %fd12, %p115;
$L__BB6_15:
	add.s64 	%rd286, %rd281, 4096;
	// begin inline asm
	ld.global.nc.u64 %rd285, [%rd286];
	// end inline asm
	add.s64 	%rd288, %rd281, 4104;
	// begin inline asm
	ld.global.nc.u64 %rd287, [%rd288];
	// end inline asm
	mov.b64 	%fd17, %rd285;
	abs.f64 	%fd18, %fd298;
	abs.f64 	%fd19, %fd17;
	setp.lt.f64 	%p116, %fd18, %fd19;
	mov.u64 	%rd335, %rd287;
	mov.f64 	%fd299, %fd17;
	@%p116 bra 	$L__BB6_18;
	setp.lt.f64 	%p117, %fd19, %fd18;
	mov.u64 	%rd335, %rd334;
	mov.f64 	%fd299, %fd298;
	@%p117 bra 	$L__BB6_18;
	setp.lt.s64 	%p118, %rd334, %rd287;
	min.s64 	%rd335, %rd334, %rd287;
	selp.f64 	%fd299, %fd298, %fd17, %p118;
$L__BB6_18:
	add.s64 	%rd290, %rd281, 8192;
	// begin inline asm
	ld.global.nc.u64 %rd289, [%rd290];
	// end inline asm
	add.s64 	%rd292, %rd281, 8200;
	// begin inline asm
	ld.global.nc.u64 %rd291, [%rd292];
	// end inline asm
	mov.b64 	%fd22, %rd289;
	abs.f64 	%fd23, %fd299;
	abs.f64 	%fd24, %fd22;
	setp.lt.f64 	%p119, %fd23, %fd24;
	mov.u64 	%rd336, %rd291;
	mov.f64 	%fd300, %fd22;
	@%p119 bra 	$L__BB6_21;
	setp.lt.f64 	%p120, %fd24, %fd23;
	mov.u64 	%rd336, %rd335;
	mov.f64 	%fd300, %fd299;
	@%p120 bra 	$L__BB6_21;
	setp.lt.s64 	%p121, %rd335, %rd291;
	min.s64 	%rd336, %rd335, %rd291;
	selp.f64 	%fd300, %fd299, %fd22, %p121;
$L__BB6_21:
	add.s64 	%rd294, %rd281, 12288;
	// begin inline asm
	ld.global.nc.u64 %rd293, [%rd294];
	// end inline asm
	add.s64 	%rd296, %rd281, 12296;
	// begin inline asm
	ld.global.nc.u64 %rd295, [%rd296];
	// end inline asm
	mov.b64 	%fd27, %rd293;
	abs.f64 	%fd28, %fd300;
	abs.f64 	%fd29, %fd27;
	setp.lt.f64 	%p122, %fd28, %fd29;
	mov.u64 	%rd337, %rd295;
	mov.f64 	%fd301, %fd27;
	@%p122 bra 	$L__BB6_24;
	setp.lt.f64 	%p123, %fd29, %fd28;
	mov.u64 	%rd337, %rd336;
	mov.f64 	%fd301, %fd300;
	@%p123 bra 	$L__BB6_24;
	setp.lt.s64 	%p124, %rd336, %rd295;
	min.s64 	%rd337, %rd336, %rd295;
	selp.f64 	%fd301, %fd300, %fd27, %p124;
$L__BB6_24:
	add.s32 	%r380, %r380, 1024;
	setp.lt.s32 	%p125, %r380, %r37;
	@%p125 bra 	$L__BB6_12;
$L__BB6_25:
	setp.lt.s32 	%p126, %r37, 256;
	@%p126 bra 	$L__BB6_70;
	// begin inline asm
	mov.u32 %r271, %laneid;
	// end inline asm
	mov.b64 	%rd307, %fd301;
	mov.b64 	{%r273, %r278}, %rd307;
	mov.b32 	%r289, 1;
	mov.b32 	%r290, 31;
	mov.b32 	%r291, -1;
	// begin inline asm
	shfl.sync.down.b32 %r272, %r273, %r289, %r290, %r291;
	// end inline asm
	// begin inline asm
	shfl.sync.down.b32 %r277, %r278, %r289, %r290, %r291;
	// end inline asm
	mov.b64 	%rd308, {%r272, %r277};
	mov.b64 	%fd33, %rd308;
	mov.b64 	{%r283, %r288}, %rd337;
	// begin inline asm
	shfl.sync.down.b32 %r282, %r283, %r289, %r290, %r291;
	// end inline asm
	// begin inline asm
	shfl.sync.down.b32 %r287, %r288, %r289, %r290, %r291;
	// end inline asm
	mov.b64 	%rd27, {%r282, %r287};
	setp.gt.s32 	%p178, %r271, 30;
	mov.u64 	%rd339, %rd337;
	mov.f64 	%fd303, %fd301;
	@%p178 bra 	$L__BB6_30;
	abs.f64 	%fd34, %fd301;
	abs.f64 	%fd35, %fd33;
	setp.lt.f64 	%p179, %fd34, %fd35;
	mov.u64 	%rd339, %rd27;
	mov.f64 	%fd303, %fd33;
	@%p179 bra 	$L__BB6_30;
	setp.lt.f64 	%p180, %fd35, %fd34;
	mov.u64 	%rd339, %rd337;
	mov.f64 	%fd303, %fd301;
	@%p180 bra 	$L__BB6_30;
	setp.lt.s64 	%p181, %rd337, %rd27;
	min.s64 	%rd339, %rd337, %rd27;
	selp.f64 	%fd303, %fd301, %fd33, %p181;
$L__BB6_30:
	mov.b64 	%rd309, %fd303;
	mov.b64 	{%r293, %r298}, %rd309;
	mov.b32 	%r309, 2;
	mov.b32 	%r310, 31;
	mov.b32 	%r311, -1;
	// begin inline asm
	shfl.sync.down.b32 %r292, %r293, %r309, %r310, %r311;
	// end inline asm
	// begin inline asm
	shfl.sync.down.b32 %r297, %r298, %r309, %r310, %r311;
	// end inline asm
	mov.b64 	%rd310, {%r292, %r297};
	mov.b64 	%fd38, %rd310;
	mov.b64 	{%r303, %r308}, %rd339;
	// begin inline asm
	shfl.sync.down.b32 %r302, %r303, %r309, %r310, %r311;
	// end inline asm
	// begin inline asm
	shfl.sync.down.b32 %r307, %r308, %r309, %r310, %r311;
	// end inline asm
	mov.b64 	%rd30, {%r302, %r307};
	setp.gt.s32 	%p182, %r271, 29;
	mov.u64 	%rd340, %rd339;
	mov.f64 	%fd304, %fd303;
	@%p182 bra 	$L__BB6_34;
	abs.f64 	%fd39, %fd303;
	abs.f64 	%fd40, %fd38;
	setp.lt.f64 	%p183, %fd39, %fd40;
	mov.u64 	%rd340, %rd30;
	mov.f64 	%fd304, %fd38;
	@%p183 bra 	$L__BB6_34;
	setp.lt.f64 	%p184, %fd40, %fd39;
	mov.u64 	%rd340, %rd339;
	mov.f64 	%fd304, %fd303;
	@%p184 bra 	$L__BB6_34;
	setp.lt.s64 	%p185, %rd339, %rd30;
	min.s64 	%rd340, %rd339, %rd30;
	selp.f64 	%fd304, %fd303, %fd38, %p185;
$L__BB6_34:
	mov.b64 	%rd311, %fd304;
	mov.b64 	{%r313, %r318}, %rd311;
	mov.b32 	%r329, 4;
	mov.b32 	%r330, 31;
	mov.b32 	%r331, -1;
	// begin inline asm
	shfl.sync.down.b32 %r312, %r313, %r329, %r330, %r331;
	// end inline asm
	// begin inline asm
	shfl.sync.down.b32 %r317, %r318, %r329, %r330, %r331;
	// end inline asm
	mov.b64 	%rd312, {%r312, %r317};
	mov.b64 	%fd43, %rd312;
	mov.b64 	{%r323, %r328}, %rd340;
	// begin inline asm
	shfl.sync.down.b32 %r322, %r323, %r329, %r330, %r331;
	// end inline asm
	// begin inline asm
	shfl.sync.down.b32 %r327, %r328, %r329, %r330, %r331;
	// end inline asm
	mov.b64 	%rd33, {%r322, %r327};
	setp.gt.s32 	%p186, %r271, 27;
	mov.u64 	%rd341, %rd340;
	mov.f64 	%fd305, %fd304;
	@%p186 bra 	$L__BB6_38;
	abs.f64 	%fd44, %fd304;
	abs.f64 	%fd45, %fd43;
	setp.lt.f64 	%p187, %fd44, %fd45;
	mov.u64 	%rd341, %rd33;
	mov.f64 	%fd305, %fd43;
	@%p187 bra 	$L__BB6_38;
	setp.lt.f64 	%p188, %fd45, %fd44;
	mov.u64 	%rd341, %rd340;
	mov.f64 	%fd305, %fd304;
	@%p188 bra 	$L__BB6_38;
	setp.lt.s64 	%p189, %rd340, %rd33;
	min.s64 	%rd341, %rd340, %rd33;
	selp.f64 	%fd305, %fd304, %fd43, %p189;
$L__BB6_38:
	mov.b64 	%rd313, %fd305;
	mov.b64 	{%r333, %r338}, %rd313;
	mov.b32 	%r349, 8;
	mov.b32 	%r350, 31;
	mov.b32 	%r351, -1;
	// begin inline asm
	shfl.sync.down.b32 %r332, %r333, %r349, %r350, %r351;
	// end inline asm
	// begin inline asm
	shfl.sync.down.b32 %r337, %r338, %r349, %r350, %r351;
	// end inline asm
	mov.b64 	%rd314, {%r332, %r337};
	mov.b64 	%fd48, %rd314;
	mov.b64 	{%r343, %r348}, %rd341;
	// begin inline asm
	shfl.sync.down.b32 %r342, %r343, %r349, %r350, %r351;
	// end inline asm
	// begin inline asm
	shfl.sync.down.b32 %r347, %r348, %r349, %r350, %r351;
	// end inline asm
	mov.b64 	%rd36, {%r342, %r347};
	setp.gt.s32 	%p190, %r271, 23;
	mov.u64 	%rd342, %rd341;
	mov.f64 	%fd306, %fd305;
	@%p190 bra 	$L__BB6_42;
	abs.f64 	%fd49, %fd305;
	abs.f64 	%fd50, %fd48;
	setp.lt.f64 	%p191, %fd49, %fd50;
	mov.u64 	%rd342, %rd36;
	mov.f64 	%fd306, %fd48;
	@%p191 bra 	$L__BB6_42;
	setp.lt.f64 	%p192, %fd50, %fd49;
	mov.u64 	%rd342, %rd341;
	mov.f64 	%fd306, %fd305;
	@%p192 bra 	$L__BB6_42;
	setp.lt.s64 	%p193, %rd341, %rd36;
	min.s64 	%rd342, %rd341, %rd36;
	selp.f64 	%fd306, %fd305, %fd48, %p193;
$L__BB6_42:
	mov.b64 	%rd315, %fd306;
	mov.b64 	{%r353, %r358}, %rd315;
	mov.b32 	%r369, 16;
	mov.b32 	%r370, 31;
	mov.b32 	%r371, -1;
	// begin inline asm
	shfl.sync.down.b32 %r352, %r353, %r369, %r370, %r371;
	// end inline asm
	// begin inline asm
	shfl.sync.down.b32 %r357, %r358, %r369, %r370, %r371;
	// end inline asm
	mov.b64 	%rd316, {%r352, %r357};
	mov.b64 	%fd53, %rd316;
	mov.b64 	{%r363, %r368}, %rd342;
	// begin inline asm
	shfl.sync.down.b32 %r362, %r363, %r369, %r370, %r371;
	// end inline asm
	// begin inline asm
	shfl.sync.down.b32 %r367, %r368, %r369, %r370, %r371;
	// end inline asm
	mov.b64 	%rd39, {%r362, %r367};
	setp.gt.s32 	%p194, %r271, 15;
	mov.u64 	%rd394, %rd342;
	mov.f64 	%fd357, %fd306;
	@%p194 bra 	$L__BB6_46;
	abs.f64 	%fd54, %fd306;
	abs.f64 	%fd55, %fd53;
	setp.lt.f64 	%p195, %fd54, %fd55;
	mov.u64 	%rd394, %rd39;
	mov.f64 	%fd357, %fd53;
	@%p195 bra 	$L__BB6_46;
	setp.lt.f64 	%p196, %fd55, %fd54;
	mov.u64 	%rd394, %rd342;
	mov.f64 	%fd357, %fd306;
	@%p196 bra 	$L__BB6_46;
	setp.lt.s64 	%p197, %rd342, %rd39;
	min.s64 	%rd394, %rd342, %rd39;
	selp.f64 	%fd357, %fd306, %fd53, %p197;
$L__BB6_46:
	setp.ne.s32 	%p198, %r271, 0;
	@%p198 bra 	$L__BB6_48;
	shr.u32 	%r372, %r1, 1;
	and.b32  	%r373, %r372, 496;
	mov.u32 	%r374, _ZN6thrust24THRUST_300001_SM_1000_NS8cuda_cub4core6detail5shmemE;
	add.s32 	%r375, %r374, %r373;
	st.shared.f64 	[%r375+8], %fd357;
	st.shared.u64 	[%r375+16], %rd394;
$L__BB6_48:
	bar.sync 	0;
	setp.ne.s32 	%p199, %r1, 0;
	@%p199 bra 	$L__BB6_209;
	ld.shared.f64 	%fd58, [_ZN6thrust24THRUST_300001_SM_1000_NS8cuda_cub4core6detail5shmemE+24];
	ld.shared.u64 	%rd42, [_ZN6thrust24THRUST_300001_SM_1000_NS8cuda_cub4core6detail5shmemE+32];
	abs.f64 	%fd59, %fd357;
	abs.f64 	%fd60, %fd58;
	setp.lt.f64 	%p200, %fd59, %fd60;
	mov.u64 	%rd344, %rd42;
	mov.f64 	%fd308, %fd58;
	@%p200 bra 	$L__BB6_52;
	setp.lt.f64 	%p201, %fd60, %fd59;
	mov.u64 	%rd344, %rd394;
	mov.f64 	%fd308, %fd357;
	@%p201 bra 	$L__BB6_52;
	setp.lt.s64 	%p202, %rd394, %rd42;
	min.s64 	%rd344, %rd394, %rd42;
	selp.f64 	%fd308, %fd357, %fd58, %p202;
$L__BB6_52:
	ld.shared.f64 	%fd63, [_ZN6thrust24THRUST_300001_SM_1000_NS8cuda_cub4core6detail5shmemE+40];
	ld.shared.u64 	%rd45, [_ZN6thrust24THRUST_300001_SM_1000_NS8cuda_cub4core6detail5shmemE+48];
	abs.f64 	%fd64, %fd308;
	abs.f64 	%fd65, %fd63;
	setp.lt.f64 	%p203, %fd64, %fd65;
	mov.u64 	%rd345, %rd45;
	mov.f64 	%fd309, %fd63;
	@%p203 bra 	$L__BB6_55;
	setp.lt.f64 	%p204, %fd65, %fd64;
	mov.u64 	%rd345, %rd344;
	mov.f64 	%fd309, %fd308;
	@%p204 bra 	$L__BB6_55;
	setp.lt.s64 	%p205, %rd344, %rd45;
	min.s64 	%rd345, %rd344, %rd45;
	selp.f64 	%fd309, %fd308, %fd63, %p205;
$L__BB6_55:
	ld.shared.f64 	%fd68, [_ZN6thrust24THRUST_300001_SM_1000_NS8cuda_cub4core6detail5shmemE+56];
	ld.shared.u64 	%rd48, [_ZN6thrust24THRUST_300001_SM_1000_NS8cuda_cub4core6detail5shmemE+64];
	abs.f64 	%fd69, %fd309;
	abs.f64 	%fd70, %fd68;
	setp.lt.f64 	%p206, %fd69, %fd70;
	mov.u64 	%rd346, %rd48;
	mov.f64 	%fd310, %fd68;
	@%p206 bra 	$L__BB6_58;
	setp.lt.f64 	%p207, %fd70, %fd69;
	mov.u64 	%rd346, %rd345;
	mov.f64 	%fd310, %fd309;
	@%p207 bra 	$L__BB6_58;
	setp.lt.s64 	%p208, %rd345, %rd48;
	min.s64 	%rd346, %rd345, %rd48;
	selp.f64 	%fd310, %fd309, %fd68, %p208;
$L__BB6_58:
	ld.shared.f64 	%fd73, [_ZN6thrust24THRUST_300001_SM_1000_NS8cuda_cub4core6detail5shmemE+72];
	ld.shared.u64 	%rd51, [_ZN6thrust24THRUST_300001_SM_1000_NS8cuda_cub4core6detail5shmemE+80];
	abs.f64 	%fd74, %fd310;
	abs.f64 	%fd75, %fd73;
	setp.lt.f64 	%p209, %fd74, %fd75;
	mov.u64 	%rd347, %rd51;
	mov.f64 	%fd311, %fd73;
	@%p209 bra 	$L__BB6_61;
	setp.lt.f64 	%p210, %fd75, %fd74;
	mov.u64 	%rd347, %rd346;
	mov.f64 	%fd311, %fd310;
	@%p210 bra 	$L__BB6_61;
	setp.lt.s64 	%p211, %rd346, %rd51;
	min.s64 	%rd347, %rd346, %rd51;
	selp.f64 	%fd311, %fd310, %fd73, %p211;
$L__BB6_61:
	ld.shared.f64 	%fd78, [_ZN6thrust24THRUST_300001_SM_1000_NS8cuda_cub4core6detail5shmemE+88];
	ld.shared.u64 	%rd54, [_ZN6thrust24THRUST_300001_SM_1000_NS8cuda_cub4core6detail5shmemE+96];
	abs.f64 	%fd79, %fd311;
	abs.f64 	%fd80, %fd78;
	setp.lt.f64 	%p212, %fd79, %fd80;
	mov.u64 	%rd348, %rd54;
	mov.f64 	%fd312, %fd78;
	@%p212 bra 	$L__BB6_64;
	setp.lt.f64 	%p213, %fd80, %fd79;
	mov.u64 	%rd348, %rd347;
	mov.f64 	%fd312, %fd311;
	@%p213 bra 	$L__BB6_64;
	setp.lt.s64 	%p214, %rd347, %rd54;
	min.s64 	%rd348, %rd347, %rd54;
	selp.f64 	%fd312, %fd311, %fd78, %p214;
$L__BB6_64:
	ld.shared.f64 	%fd83, [_ZN6thrust24THRUST_300001_SM_1000_NS8cuda_cub4core6detail5shmemE+104];
	ld.shared.u64 	%rd57, [_ZN6thrust24THRUST_300001_SM_1000_NS8cuda_cub4core6detail5shmemE+112];
	abs.f64 	%fd84, %fd312;
	abs.f64 	%fd85, %fd83;
	setp.lt.f64 	%p215, %fd84, %fd85;
	mov.u64 	%rd349, %rd57;
	mov.f64 	%fd313, %fd83;
	@%p215 bra 	$L__BB6_67;
	setp.lt.f64 	%p216, %fd85, %fd84;
	mov.u64 	%rd349, %rd348;
	mov.f64 	%fd313, %fd312;
	@%p216 bra 	$L__BB6_67;
	setp.lt.s64 	%p217, %rd348, %rd57;
	min.s64 	%rd349, %rd348, %rd57;
	selp.f64 	%fd313, %fd312, %fd83, %p217;
$L__BB6_67:
	ld.shared.f64 	%fd88, [_ZN6thrust24THRUST_300001_SM_1000_NS8cuda_cub4core6detail5shmemE+120];
	ld.shared.u64 	%rd60, [_ZN6thrust24THRUST_300001_SM_1000_NS8cuda_cub4core6detail5shmemE+128];
	abs.f64 	%fd89, %fd313;
	abs.f64 	%fd90, %fd88;
	setp.lt.f64 	%p218, %fd89, %fd90;
	mov.u64 	%rd394, %rd60;
	mov.f64 	%fd357, %fd88;
	@%p218 bra 	$L__BB6_209;
	setp.lt.f64 	%p219, %fd90, %fd89;
	mov.u64 	%rd394, %rd349;
	mov.f64 	%fd357, %fd313;
	@%p219 bra 	$L__BB6_209;
	setp.lt.s64 	%p220, %rd349, %rd60;
	min.s64 	%rd394, %rd349, %rd60;
	selp.f64 	%fd357, %fd313, %fd88, %p220;
	bra.uni 	$L__BB6_209;
$L__BB6_70:
	// begin inline asm
	mov.u32 %r158, %laneid;
	// end inline asm
	and.b32  	%r179, %r1, 992;
	add.s32 	%r180, %r179, 32;
	setp.gt.s32 	%p127, %r180, %r37;
	not.b32 	%r181, %r179;
	add.s32 	%r182, %r37, %r181;
	selp.b32 	%r177, %r182, 31, %p127;
	mov.b64 	%rd297, %fd301;
	mov.b64 	{%r160, %r165}, %rd297;
	mov.b32 	%r176, 1;
	mov.b32 	%r178, -1;
	// begin inline asm
	shfl.sync.down.b32 %r159, %r160, %r176, %r177, %r178;
	// end inline asm
	// begin inline asm
	shfl.sync.down.b32 %r164, %r165, %r176, %r177, %r178;
	// end inline asm
	mov.b64 	%rd298, {%r159, %r164};
	mov.b64 	%fd92, %rd298;
	mov.b64 	{%r170, %r175}, %rd337;
	// begin inline asm
	shfl.sync.down.b32 %r169, %r170, %r176, %r177, %r178;
	// end inline asm
	// begin inline asm
	shfl.sync.down.b32 %r174, %r175, %r176, %r177, %r178;
	// end inline asm
	mov.b64 	%rd62, {%r169, %r174};
	setp.ge.s32 	%p128, %r158, %r177;
	mov.u64 	%rd350, %rd337;
	mov.f64 	%fd314, %fd301;
	@%p128 bra 	$L__BB6_74;
	abs.f64 	%fd93, %fd301;
	abs.f64 	%fd94, %fd92;
	setp.lt.f64 	%p129, %fd93, %fd94;
	mov.u64 	%rd350, %rd62;
	mov.f64 	%fd314, %fd92;
	@%p129 bra 	$L__BB6_74;
	setp.lt.f64 	%p130, %fd94, %fd93;
	mov.u64 	%rd350, %rd337;
	mov.f64 	%fd314, %fd301;
	@%p130 bra 	$L__BB6_74;
	setp.lt.s64 	%p131, %rd337, %rd62;
	min.s64 	%rd350, %rd337, %rd62;
	selp.f64 	%fd314, %fd301, %fd92, %p131;
$L__BB6_74:
	mov.b64 	%rd299, %fd314;
	mov.b64 	{%r184, %r189}, %rd299;
	mov.b32 	%r200, 2;
	mov.b32 	%r202, -1;
	// begin inline asm
	shfl.sync.down.b32 %r183, %r184, %r200, %r177, %r202;
	// end inline asm
	// begin inline asm
	shfl.sync.down.b32 %r188, %r189, %r200, %r177, %r202;
	// end inline asm
	mov.b64 	%rd300, {%r183, %r188};
	mov.b64 	%fd97, %rd300;
	mov.b64 	{%r194, %r199}, %rd350;
	// begin inline asm
	shfl.sync.down.b32 %r193, %r194, %r200, %r177, %r202;
	// end inline asm
	// begin inline asm
	shfl.sync.down.b32 %r198, %r199, %r200, %r177, %r202;
	// end inline asm
	mov.b64 	%rd65, {%r193, %r198};
	add.s32 	%r203, %r158, 2;
	setp.gt.s32 	%p132, %r203, %r177;
	mov.u64 	%rd351, %rd350;
	mov.f64 	%fd315, %fd314;
	@%p132 bra 	$L__BB6_78;
	abs.f64 	%fd98, %fd314;
	abs.f64 	%fd99, %fd97;
	setp.lt.f64 	%p133, %fd98, %fd99;
	mov.u64 	%rd351, %rd65;
	mov.f64 	%fd315, %fd97;
	@%p133 bra 	$L__BB6_78;
	setp.lt.f64 	%p134, %fd99, %fd98;
	mov.u64 	%rd351, %rd350;
	mov.f64 	%fd315, %fd314;
	@%p134 bra 	$L__BB6_78;
	setp.lt.s64 	%p135, %rd350, %rd65;
	min.s64 	%rd351, %rd350, %rd65;
	selp.f64 	%fd315, %fd314, %fd97, %p135;
$L__BB6_78:
	mov.b64 	%rd301, %fd315;
	mov.b64 	{%r205, %r210}, %rd301;
	mov.b32 	%r221, 4;
	mov.b32 	%r223, -1;
	// begin inline asm
	shfl.sync.down.b32 %r204, %r205, %r221, %r177, %r223;
	// end inline asm
	// begin inline asm
	shfl.sync.down.b32 %r209, %r210, %r221, %r177, %r223;
	// end inline asm
	mov.b64 	%rd302, {%r204, %r209};
	mov.b64 	%fd102, %rd302;
	mov.b64 	{%r215, %r220}, %rd351;
	// begin inline asm
	shfl.sync.down.b32 %r214, %r215, %r221, %r177, %r223;
	// end inline asm
	// begin inline asm
	shfl.sync.down.b32 %r219, %r220, %r221, %r177, %r223;
	// end inline asm
	mov.b64 	%rd68, {%r214, %r219};
	add.s32 	%r224, %r158, 4;
	setp.gt.s32 	%p136, %r224, %r177;
	mov.u64 	%rd352, %rd351;
	mov.f64 	%fd316, %fd315;
	@%p136 bra 	$L__BB6_82;
	abs.f64 	%fd103, %fd315;
	abs.f64 	%fd104, %fd102;
	setp.lt.f64 	%p137, %fd103, %fd104;
	mov.u64 	%rd352, %rd68;
	mov.f64 	%fd316, %fd102;
	@%p137 bra 	$L__BB6_82;
	setp.lt.f64 	%p138, %fd104, %fd103;
	mov.u64 	%rd352, %rd351;
	mov.f64 	%fd316, %fd315;
	@%p138 bra 	$L__BB6_82;
	setp.lt.s64 	%p139, %rd351, %rd68;
	min.s64 	%rd352, %rd351, %rd68;
	selp.f64 	%fd316, %fd315, %fd102, %p139;
$L__BB6_82:
	mov.b64 	%rd303, %fd316;
	mov.b64 	{%r226, %r231}, %rd303;
	mov.b32 	%r242, 8;
	mov.b32 	%r244, -1;
	// begin inline asm
	shfl.sync.down.b32 %r225, %r226, %r242, %r177, %r244;
	// end inline asm
	// begin inline asm
	shfl.sync.down.b32 %r230, %r231, %r242, %r177, %r244;
	// end inline asm
	mov.b64 	%rd304, {%r225, %r230};
	mov.b64 	%fd107, %rd304;
	mov.b64 	{%r236, %r241}, %rd352;
	// begin inline asm
	shfl.sync.down.b32 %r235, %r236, %r242, %r177, %r244;
	// end inline asm
	// begin inline asm
	shfl.sync.down.b32 %r240, %r241, %r242, %r177, %r244;
	// end inline asm
	mov.b64 	%rd71, {%r235, %r240};
	add.s32 	%r245, %r158, 8;
	setp.gt.s32 	%p140, %r245, %r177;
	mov.u64 	%rd353, %rd352;
	mov.f64 	%fd317, %fd316;
	@%p140 bra 	$L__BB6_86;
	abs.f64 	%fd108, %fd316;
	abs.f64 	%fd109, %fd107;
	setp.lt.f64 	%p141, %fd108, %fd109;
	mov.u64 	%rd353, %rd71;
	mov.f64 	%fd317, %fd107;
	@%p141 bra 	$L__BB6_86;
	setp.lt.f64 	%p142, %fd109, %fd108;
	mov.u64 	%rd353, %rd352;
	mov.f64 	%fd317, %fd316;
	@%p142 bra 	$L__BB6_86;
	setp.lt.s64 	%p143, %rd352, %rd71;
	min.s64 	%rd353, %rd352, %rd71;
	selp.f64 	%fd317, %fd316, %fd107, %p143;
$L__BB6_86:
	mov.b64 	%rd305, %fd317;
	mov.b64 	{%r247, %r252}, %rd305;
	mov.b32 	%r263, 16;
	mov.b32 	%r265, -1;
	// begin inline asm
	shfl.sync.down.b32 %r246, %r247, %r263, %r177, %r265;
	// end inline asm
	// begin inline asm
	shfl.sync.down.b32 %r251, %r252, %r263, %r177, %r265;
	// end inline asm
	mov.b64 	%rd306, {%r246, %r251};
	mov.b64 	%fd112, %rd306;
	mov.b64 	{%r257, %r262}, %rd353;
	// begin inline asm
	shfl.sync.down.b32 %r256, %r257, %r263, %r177, %r265;
	// end inline asm
	// begin inline asm
	shfl.sync.down.b32 %r261, %r262, %r263, %r177, %r265;
	// end inline asm
	mov.b64 	%rd74, {%r256, %r261};
	add.s32 	%r266, %r158, 16;
	setp.gt.s32 	%p144, %r266, %r177;
	mov.u64 	%rd394, %rd353;
	mov.f64 	%fd357, %fd317;
	@%p144 bra 	$L__BB6_90;
	abs.f64 	%fd113, %fd317;
	abs.f64 	%fd114, %fd112;
	setp.lt.f64 	%p145, %fd113, %fd114;
	mov.u64 	%rd394, %rd74;
	mov.f64 	%fd357, %fd112;
	@%p145 bra 	$L__BB6_90;
	setp.lt.f64 	%p146, %fd114, %fd113;
	mov.u64 	%rd394, %rd353;
	mov.f64 	%fd357, %fd317;
	@%p146 bra 	$L__BB6_90;
	setp.lt.s64 	%p147, %rd353, %rd74;
	min.s64 	%rd394, %rd353, %rd74;
	selp.f64 	%fd357, %fd317, %fd112, %p147;
$L__BB6_90:
	setp.ne.s32 	%p148, %r158, 0;
	@%p148 bra 	$L__BB6_92;
	shr.u32 	%r267, %r1, 1;
	and.b32  	%r268, %r267, 496;
	mov.u32 	%r269, _ZN6thrust24THRUST_300001_SM_1000_NS8cuda_cub4core6detail5shmemE;
	add.s32 	%r270, %r269, %r268;
	st.shared.f64 	[%r270+8], %fd357;
	st.shared.u64 	[%r270+16], %rd394;
$L__BB6_92:
	bar.sync 	0;
	setp.ne.s32 	%p149, %r1, 0;
	@%p149 bra 	$L__BB6_209;
	setp.lt.s32 	%p150, %r37, 33;
	mov.f64 	%fd319, %fd357;
	mov.u64 	%rd355, %rd394;
	@%p150 bra 	$L__BB6_97;
	ld.shared.f64 	%fd117, [_ZN6thrust24THRUST_300001_SM_1000_NS8cuda_cub4core6detail5shmemE+24];
	ld.shared.u64 	%rd77, [_ZN6thrust24THRUST_300001_SM_1000_NS8cuda_cub4core6detail5shmemE+32];
	abs.f64 	%fd118, %fd357;
	abs.f64 	%fd119, %fd117;
	setp.lt.f64 	%p151, %fd118, %fd119;
	mov.f64 	%fd319, %fd117;
	mov.u64 	%rd355, %rd77;
	@%p151 bra 	$L__BB6_97;
	setp.lt.f64 	%p152, %fd119, %fd118;
	mov.f64 	%fd319, %fd357;
	mov.u64 	%rd355, %rd394;
	@%p152 bra 	$L__BB6_97;
	setp.lt.s64 	%p153, %rd394, %rd77;
	min.s64 	%rd355, %rd394, %rd77;
	selp.f64 	%fd319, %fd357, %fd117, %p153;
$L__BB6_97:
	setp.lt.s32 	%p154, %r37, 65;
	mov.f64 	%fd320, %fd319;
	mov.u64 	%rd356, %rd355;
	@%p154 bra 	$L__BB6_101;
	ld.shared.f64 	%fd122, [_ZN6thrust24THRUST_300001_SM_1000_NS8cuda_cub4core6detail5shmemE+40];
	ld.shared.u64 	%rd80, [_ZN6thrust24THRUST_300001_SM_1000_NS8cuda_cub4core6detail5shmemE+48];
	abs.f64 	%fd123, %fd319;
	abs.f64 	%fd124, %fd122;
	setp.lt.f64 	%p155, %fd123, %fd124;
	mov.f64 	%fd320, %fd122;
	mov.u64 	%rd356, %rd80;
	@%p155 bra 	$L__BB6_101;
	setp.lt.f64 	%p156, %fd124, %fd123;
	mov.f64 	%fd320, %fd319;
	mov.u64 	%rd356, %rd355;
	@%p156 bra 	$L__BB6_101;
	setp.lt.s64 	%p157, %rd355, %rd80;
	min.s64 	%rd356, %rd355, %rd80;
	selp.f64 	%fd320, %fd319, %fd122, %p157;
$L__BB6_101:
	setp.lt.s32 	%p158, %r37, 97;
	mov.f64 	%fd321, %fd320;
	mov.u64 	%rd357, %rd356;
	@%p158 bra 	$L__BB6_105;
	ld.shared.f64 	%fd127, [_ZN6thrust24THRUST_300001_SM_1000_NS8cuda_cub4core6detail5shmemE+56];
	ld.shared.u64 	%rd83, [_ZN6thrust24THRUST_300001_SM_1000_NS8cuda_cub4core6detail5shmemE+64];
	abs.f64 	%fd128, %fd320;
	abs.f64 	%fd129, %fd127;
	setp.lt.f64 	%p159, %fd128, %fd129;
	mov.f64 	%fd321, %fd127;
	mov.u64 	%rd357, %rd83;
	@%p159 bra 	$L__BB6_105;
	setp.lt.f64 	%p160, %fd129, %fd128;
	mov.f64 	%fd321, %fd320;
	mov.u64 	%rd357, %rd356;
	@%p160 bra 	$L__BB6_105;
	setp.lt.s64 	%p161, %rd356, %rd83;
	min.s64 	%rd357, %rd356, %rd83;
	selp.f64 	%fd321, %fd320, %fd127, %p161;
$L__BB6_105:
	setp.lt.s32 	%p162, %r37, 129;
	mov.f64 	%fd322, %fd321;
	mov.u64 	%rd358, %rd357;
	@%p162 bra 	$L__BB6_109;
	ld.shared.f64 	%fd132, [_ZN6thrust24THRUST_300001_SM_1000_NS8cuda_cub4core6detail5shmemE+72];
	ld.shared.u64 	%rd86, [_ZN6thrust24THRUST_300001_SM_1000_NS8cuda_cub4core6detail5shmemE+80];
	abs.f64 	%fd133, %fd321;
	abs.f64 	%fd134, %fd132;
	setp.lt.f64 	%p163, %fd133, %fd134;
	mov.f64 	%fd322, %fd132;
	mov.u64 	%rd358, %rd86;
	@%p163 bra 	$L__BB6_109;
	setp.lt.f64 	%p164, %fd134, %fd133;
	mov.f64 	%fd322, %fd321;
	mov.u64 	%rd358, %rd357;
	@%p164 bra 	$L__BB6_109;
	setp.lt.s64 	%p165, %rd357, %rd86;
	min.s64 	%rd358, %rd357, %rd86;
	selp.f64 	%fd322, %fd321, %fd132, %p165;
$L__BB6_109:
	setp.lt.s32 	%p166, %r37, 161;
	mov.f64 	%fd323, %fd322;
	mov.u64 	%rd359, %rd358;
	@%p166 bra 	$L__BB6_113;
	ld.shared.f64 	%fd137, [_ZN6thrust24THRUST_300001_SM_1000_NS8cuda_cub4core6detail5shmemE+88];
	ld.shared.u64 	%rd89, [_ZN6thrust24THRUST_300001_SM_1000_NS8cuda_cub4core6detail5shmemE+96];
	abs.f64 	%fd138, %fd322;
	abs.f64 	%fd139, %fd137;
	setp.lt.f64 	%p167, %fd138, %fd139;
	mov.f64 	%fd323, %fd137;
	mov.u64 	%rd359, %rd89;
	@%p167 bra 	$L__BB6_113;
	setp.lt.f64 	%p168, %fd139, %fd138;
	mov.f64 	%fd323, %fd322;
	mov.u64 	%rd359, %rd358;
	@%p168 bra 	$L__BB6_113;
	setp.lt.s64 	%p169, %rd358, %rd89;
	min.s64 	%rd359, %rd358, %rd89;
	selp.f64 	%fd323, %fd322, %fd137, %p169;
$L__BB6_113:
	setp.lt.s32 	%p170, %r37, 193;
	mov.f64 	%fd324, %fd323;
	mov.u64 	%rd360, %rd359;
	@%p170 bra 	$L__BB6_117;
	ld.shared.f64 	%fd142, [_ZN6thrust24THRUST_300001_SM_1000_NS8cuda_cub4core6detail5shmemE+104];
	ld.shared.u64 	%rd92, [_ZN6thrust24THRUST_300001_SM_1000_NS8cuda_cub4core6detail5shmemE+112];
	abs.f64 	%fd143, %fd323;
	abs.f64 	%fd144, %fd142;
	setp.lt.f64 	%p171, %fd143, %fd144;
	mov.f64 	%fd324, %fd142;
	mov.u64 	%rd360, %rd92;
	@%p171 bra 	$L__BB6_117;
	setp.lt.f64 	%p172, %fd144, %fd143;
	mov.f64 	%fd324, %fd323;
	mov.u64 	%rd360, %rd359;
	@%p172 bra 	$L__BB6_117;
	setp.lt.s64 	%p173, %rd359, %rd92;
	min.s64 	%rd360, %rd359, %rd92;
	selp.f64 	%fd324, %fd323, %fd142, %p173;
$L__BB6_117:
	setp.lt.s32 	%p174, %r37, 225;
	mov.u64 	%rd394, %rd360;
	mov.f64 	%fd357, %fd324;
	@%p174 bra 	$L__BB6_209;
	ld.shared.f64 	%fd147, [_ZN6thrust24THRUST_300001_SM_1000_NS8cuda_cub4core6detail5shmemE+120];
	ld.shared.u64 	%rd95, [_ZN6thrust24THRUST_300001_SM_1000_NS8cuda_cub4core6detail5shmemE+128];
	abs.f64 	%fd148, %fd324;
	abs.f64 	%fd149, %fd147;
	setp.lt.f64 	%p175, %fd148, %fd149;
	mov.u64 	%rd394, %rd95;
	mov.f64 	%fd357, %fd147;
	@%p175 bra 	$L__BB6_209;
	setp.lt.f64 	%p176, %fd149, %fd148;
	mov.u64 	%rd394, %rd360;
	mov.f64 	%fd357, %fd324;
	@%p176 bra 	$L__BB6_209;
	setp.lt.s64 	%p177, %rd360, %rd95;
	min.s64 	%rd394, %rd360, %rd95;
	selp.f64 	%fd357, %fd324, %fd147, %p177;
	bra.uni 	$L__BB6_209;
$L__BB6_121:
	ld.param.u64 	%rd318, [_ZN6thrust24THRUST_300001_SM_1000_NS8cuda_cub4core6detail13_kernel_agentINS1_8__reduce11ReduceAgentIPN4cuda3std3__45tupleIJdlEEESC_SB_iNS1_9__extrema9arg_max_fIdl10ComparatorEEEEJSC_SC_iSG_EEEvDpT0__param_0];
	mov.u32 	%r16, %tid.x;
	mul.wide.u32 	%rd208, %r16, 16;
	add.s64 	%rd189, %rd318, %rd208;
	// begin inline asm
	ld.global.nc.u64 %rd188, [%rd189];
	// end inline asm
	add.s64 	%rd191, %rd189, 8;
	// begin inline asm
	ld.global.nc.u64 %rd190, [%rd191];
	// end inline asm
	mov.b64 	%fd151, %rd188;
	add.s64 	%rd193, %rd189, 4096;
	// begin inline asm
	ld.global.nc.u64 %rd192, [%rd193];
	// end inline asm
	add.s64 	%rd195, %rd189, 4104;
	// begin inline asm
	ld.global.nc.u64 %rd361, [%rd195];
	// end inline asm
	mov.b64 	%fd325, %rd192;
	add.s64 	%rd197, %rd189, 8192;
	// begin inline asm
	ld.global.nc.u64 %rd196, [%rd197];
	// end inline asm
	add.s64 	%rd199, %rd189, 8200;
	// begin inline asm
	ld.global.nc.u64 %rd362, [%rd199];
	// end inline asm
	mov.b64 	%fd326, %rd196;
	add.s64 	%rd201, %rd189, 12288;
	// begin inline asm
	ld.global.nc.u64 %rd200, [%rd201];
	// end inline asm
	add.s64 	%rd203, %rd189, 12296;
	// begin inline asm
	ld.global.nc.u64 %rd363, [%rd203];
	// end inline asm
	mov.b64 	%fd327, %rd200;
	add.s64 	%rd205, %rd189, 16384;
	// begin inline asm
	ld.global.nc.u64 %rd204, [%rd205];
	// end inline asm
	add.s64 	%rd207, %rd189, 16392;
	// begin inline asm
	ld.global.nc.u64 %rd381, [%rd207];
	// end inline asm
	mov.b64 	%fd344, %rd204;
	abs.f64 	%fd156, %fd151;
	abs.f64 	%fd157, %fd325;
	setp.lt.f64 	%p3, %fd156, %fd157;
	@%p3 bra 	$L__BB6_123;
	setp.lt.f64 	%p4, %fd157, %fd156;
	setp.lt.s64 	%p5, %rd190, %rd361;
	or.pred  	%p6, %p4, %p5;
	selp.b64 	%rd361, %rd190, %rd361, %p6;
	selp.f64 	%fd325, %fd151, %fd325, %p6;
$L__BB6_123:
	abs.f64 	%fd160, %fd325;
	abs.f64 	%fd161, %fd326;
	setp.lt.f64 	%p7, %fd160, %fd161;
	@%p7 bra 	$L__BB6_125;
	setp.lt.f64 	%p8, %fd161, %fd160;
	setp.lt.s64 	%p9, %rd361, %rd362;
	or.pred  	%p10, %p8, %p9;
	selp.b64 	%rd362, %rd361, %rd362, %p10;
	selp.f64 	%fd326, %fd325, %fd326, %p10;
$L__BB6_125:
	abs.f64 	%fd164, %fd326;
	abs.f64 	%fd165, %fd327;
	setp.lt.f64 	%p11, %fd164, %fd165;
	@%p11 bra 	$L__BB6_127;
	setp.lt.f64 	%p12, %fd165, %fd164;
	setp.lt.s64 	%p13, %rd362, %rd363;
	or.pred  	%p14, %p12, %p13;
	selp.b64 	%rd363, %rd362, %rd363, %p14;
	selp.f64 	%fd327, %fd326, %fd327, %p14;
$L__BB6_127:
	abs.f64 	%fd168, %fd327;
	abs.f64 	%fd169, %fd344;
	setp.lt.f64 	%p15, %fd168, %fd169;
	@%p15 bra 	$L__BB6_129;
	setp.lt.f64 	%p16, %fd169, %fd168;
	setp.lt.s64 	%p17, %rd363, %rd381;
	or.pred  	%p18, %p16, %p17;
	selp.b64 	%rd381, %rd363, %rd381, %p18;
	selp.f64 	%fd344, %fd327, %fd344, %p18;
$L__BB6_129:
	setp.lt.u32 	%p19, %r37, 2560;
	mov.b32 	%r383, 1280;
	@%p19 bra 	$L__BB6_142;
	mov.b32 	%r382, 1280;
	mov.f64 	%fd329, %fd344;
	mov.u64 	%rd365, %rd381;
$L__BB6_131:
	ld.param.u64 	%rd319, [_ZN6thrust24THRUST_300001_SM_1000_NS8cuda_cub4core6detail13_kernel_agentINS1_8__reduce11ReduceAgentIPN4cuda3std3__45tupleIJdlEEESC_SB_iNS1_9__extrema9arg_max_fIdl10ComparatorEEEEJSC_SC_iSG_EEEvDpT0__param_0];
	add.s32 	%r40, %r382, %r16;
	mul.wide.u32 	%rd229, %r40, 16;
	add.s64 	%rd210, %rd319, %rd229;
	// begin inline asm
	ld.global.nc.u64 %rd209, [%rd210];
	// end inline asm
	add.s64 	%rd212, %rd210, 8;
	// begin inline asm
	ld.global.nc.u64 %rd366, [%rd212];
	// end inline asm
	mov.b64 	%fd330, %rd209;
	add.s64 	%rd214, %rd210, 4096;
	// begin inline asm
	ld.global.nc.u64 %rd213, [%rd214];
	// end inline asm
	add.s64 	%rd216, %rd210, 4104;
	// begin inline asm
	ld.global.nc.u64 %rd367, [%rd216];
	// end inline asm
	mov.b64 	%fd331, %rd213;
	add.s64 	%rd218, %rd210, 8192;
	// begin inline asm
	ld.global.nc.u64 %rd217, [%rd218];
	// end inline asm
	add.s64 	%rd220, %rd210, 8200;
	// begin inline asm
	ld.global.nc.u64 %rd368, [%rd220];
	// end inline asm
	mov.b64 	%fd332, %rd217;
	add.s64 	%rd222, %rd210, 12288;
	// begin inline asm
	ld.global.nc.u64 %rd221, [%rd222];
	// end inline asm
	add.s64 	%rd224, %rd210, 12296;
	// begin inline asm
	ld.global.nc.u64 %rd369, [%rd224];
	// end inline asm
	mov.b64 	%fd333, %rd221;
	add.s64 	%rd226, %rd210, 16384;
	// begin inline asm
	ld.global.nc.u64 %rd225, [%rd226];
	// end inline asm
	add.s64 	%rd228, %rd210, 16392;
	// begin inline asm
	ld.global.nc.u64 %rd381, [%rd228];
	// end inline asm
	mov.b64 	%fd344, %rd225;
	abs.f64 	%fd178, %fd329;
	abs.f64 	%fd179, %fd330;
	setp.lt.f64 	%p20, %fd178, %fd179;
	@%p20 bra 	$L__BB6_133;
	setp.lt.f64 	%p21, %fd179, %fd178;
	setp.lt.s64 	%p22, %rd365, %rd366;
	or.pred  	%p23, %p21, %p22;
	selp.b64 	%rd366, %rd365, %rd366, %p23;
	selp.f64 	%fd330, %fd329, %fd330, %p23;
$L__BB6_133:
	abs.f64 	%fd182, %fd330;
	abs.f64 	%fd183, %fd331;
	setp.lt.f64 	%p24, %fd182, %fd183;
	@%p24 bra 	$L__BB6_135;
	setp.lt.f64 	%p25, %fd183, %fd182;
	setp.lt.s64 	%p26, %rd366, %rd367;
	or.pred  	%p27, %p25, %p26;
	selp.b64 	%rd367, %rd366, %rd367, %p27;
	selp.f64 	%fd331, %fd330, %fd331, %p27;
$L__BB6_135:
	abs.f64 	%fd186, %fd331;
	abs.f64 	%fd187, %fd332;
	setp.lt.f64 	%p28, %fd186, %fd187;
	@%p28 bra 	$L__BB6_137;
	setp.lt.f64 	%p29, %fd187, %fd186;
	setp.lt.s64 	%p30, %rd367, %rd368;
	or.pred  	%p31, %p29, %p30;
	selp.b64 	%rd368, %rd367, %rd368, %p31;
	selp.f64 	%fd332, %fd331, %fd332, %p31;
$L__BB6_137:
	abs.f64 	%fd190, %fd332;
	abs.f64 	%fd191, %fd333;
	setp.lt.f64 	%p32, %fd190, %fd191;
	@%p32 bra 	$L__BB6_139;
	setp.lt.f64 	%p33, %fd191, %fd190;
	setp.lt.s64 	%p34, %rd368, %rd369;
	or.pred  	%p35, %p33, %p34;
	selp.b64 	%rd369, %rd368, %rd369, %p35;
	selp.f64 	%fd333, %fd332, %fd333, %p35;
$L__BB6_139:
	abs.f64 	%fd194, %fd333;
	abs.f64 	%fd195, %fd344;
	setp.lt.f64 	%p36, %fd194, %fd195;
	@%p36 bra 	$L__BB6_141;
	setp.lt.f64 	%p37, %fd195, %fd194;
	setp.lt.s64 	%p38, %rd369, %rd381;
	or.pred  	%p39, %p37, %p38;
	selp.b64 	%rd381, %rd369, %rd381, %p39;
	selp.f64 	%fd344, %fd333, %fd344, %p39;
$L__BB6_141:
	add.s32 	%r383, %r382, 1280;
	add.s32 	%r41, %r382, 2560;
	setp.le.s32 	%p40, %r41, %r37;
	mov.u32 	%r382, %r383;
	mov.f64 	%fd329, %fd344;
	mov.u64 	%rd365, %rd381;
	@%p40 bra 	$L__BB6_131;
$L__BB6_142:
	setp.le.s32 	%p41, %r37, %r383;
	@%p41 bra 	$L__BB6_165;
	sub.s32 	%r20, %r37, %r383;
	setp.ge.s32 	%p42, %r16, %r20;
	@%p42 bra 	$L__BB6_165;
	not.b32 	%r42, %r16;
	add.s32 	%r43, %r37, %r42;
	sub.s32 	%r21, %r43, %r383;
	and.b32  	%r44, %r21, 768;
	setp.eq.s32 	%p43, %r44, 768;
	mov.u32 	%r387, %r16;
	@%p43 bra 	$L__BB6_150;
	add.s32 	%r385, %r16, %r383;
	shr.u32 	%r45, %r21, 8;
	add.s32 	%r46, %r45, 1;
	and.b32  	%r47, %r46, 3;
	neg.s32 	%r384, %r47;
	mov.u32 	%r387, %r16;
$L__BB6_146:
	.pragma "nounroll";
	mov.u64 	%rd127, %rd381;
	mov.f64 	%fd199, %fd344;
	ld.param.u64 	%rd320, [_ZN6thrust24THRUST_300001_SM_1000_NS8cuda_cub4core6detail13_kernel_agentINS1_8__reduce11ReduceAgentIPN4cuda3std3__45tupleIJdlEEESC_SB_iNS1_9__extrema9arg_max_fIdl10ComparatorEEEEJSC_SC_iSG_EEEvDpT0__param_0];
	mul.wide.u32 	%rd235, %r385, 16;
	add.s64 	%rd232, %rd320, %rd235;
	// begin inline asm
	ld.global.nc.u64 %rd231, [%rd232];
	// end inline asm
	add.s64 	%rd234, %rd232, 8;
	// begin inline asm
	ld.global.nc.u64 %rd233, [%rd234];
	// end inline asm
	mov.b64 	%fd200, %rd231;
	abs.f64 	%fd201, %fd199;
	abs.f64 	%fd202, %fd200;
	setp.lt.f64 	%p44, %fd201, %fd202;
	mov.f64 	%fd344, %fd200;
	mov.u64 	%rd381, %rd233;
	@%p44 bra 	$L__BB6_149;
	setp.lt.f64 	%p45, %fd202, %fd201;
	mov.f64 	%fd344, %fd199;
	mov.u64 	%rd381, %rd127;
	@%p45 bra 	$L__BB6_149;
	setp.lt.s64 	%p46, %rd127, %rd233;
	selp.f64 	%fd344, %fd199, %fd200, %p46;
	min.s64 	%rd381, %rd127, %rd233;
$L__BB6_149:
	add.s32 	%r387, %r387, 256;
	add.s32 	%r385, %r385, 256;
	add.s32 	%r384, %r384, 1;
	setp.ne.s32 	%p47, %r384, 0;
	@%p47 bra 	$L__BB6_146;
$L__BB6_150:
	setp.lt.u32 	%p48, %r21, 768;
	@%p48 bra 	$L__BB6_165;
	ld.param.u64 	%rd321, [_ZN6thrust24THRUST_300001_SM_1000_NS8cuda_cub4core6detail13_kernel_agentINS1_8__reduce11ReduceAgentIPN4cuda3std3__45tupleIJdlEEESC_SB_iNS1_9__extrema9arg_max_fIdl10ComparatorEEEEJSC_SC_iSG_EEEvDpT0__param_0];
	cvt.u64.u32 	%rd236, %r387;
	cvt.u64.u32 	%rd237, %r383;
	add.s64 	%rd238, %rd236, %rd237;
	shl.b64 	%rd239, %rd238, 4;
	add.s64 	%rd240, %rd239, %rd321;
	add.s64 	%rd376, %rd240, 12296;
	add.s32 	%r388, %r387, %r383;
$L__BB6_152:
	ld.param.u64 	%rd322, [_ZN6thrust24THRUST_300001_SM_1000_NS8cuda_cub4core6detail13_kernel_agentINS1_8__reduce11ReduceAgentIPN4cuda3std3__45tupleIJdlEEESC_SB_iNS1_9__extrema9arg_max_fIdl10ComparatorEEEEJSC_SC_iSG_EEEvDpT0__param_0];
	mul.wide.u32 	%rd245, %r388, 16;
	add.s64 	%rd242, %rd322, %rd245;
	// begin inline asm
	ld.global.nc.u64 %rd241, [%rd242];
	// end inline asm
	add.s64 	%rd244, %rd242, 8;
	// begin inline asm
	ld.global.nc.u64 %rd243, [%rd244];
	// end inline asm
	mov.b64 	%fd208, %rd241;
	abs.f64 	%fd209, %fd344;
	abs.f64 	%fd210, %fd208;
	setp.lt.f64 	%p49, %fd209, %fd210;
	mov.f64 	%fd341, %fd208;
	mov.u64 	%rd378, %rd243;
	@%p49 bra 	$L__BB6_155;
	setp.lt.f64 	%p50, %fd210, %fd209;
	mov.f64 	%fd341, %fd344;
	mov.u64 	%rd378, %rd381;
	@%p50 bra 	$L__BB6_155;
	setp.lt.s64 	%p51, %rd381, %rd243;
	selp.f64 	%fd341, %fd344, %fd208, %p51;
	min.s64 	%rd378, %rd381, %rd243;
$L__BB6_155:
	add.s64 	%rd247, %rd376, -8200;
	// begin inline asm
	ld.global.nc.u64 %rd246, [%rd247];
	// end inline asm
	add.s64 	%rd249, %rd376, -8192;
	// begin inline asm
	ld.global.nc.u64 %rd248, [%rd249];
	// end inline asm
	mov.b64 	%fd213, %rd246;
	abs.f64 	%fd214, %fd341;
	abs.f64 	%fd215, %fd213;
	setp.lt.f64 	%p52, %fd214, %fd215;
	mov.f64 	%fd342, %fd213;
	mov.u64 	%rd379, %rd248;
	@%p52 bra 	$L__BB6_158;
	setp.lt.f64 	%p53, %fd215, %fd214;
	mov.f64 	%fd342, %fd341;
	mov.u64 	%rd379, %rd378;
	@%p53 bra 	$L__BB6_158;
	setp.lt.s64 	%p54, %rd378, %rd248;
	selp.f64 	%fd342, %fd341, %fd213, %p54;
	min.s64 	%rd379, %rd378, %rd248;
$L__BB6_158:
	add.s64 	%rd251, %rd376, -4104;
	// begin inline asm
	ld.global.nc.u64 %rd250, [%rd251];
	// end inline asm
	add.s64 	%rd253, %rd376, -4096;
	// begin inline asm
	ld.global.nc.u64 %rd252, [%rd253];
	// end inline asm
	mov.b64 	%fd218, %rd250;
	abs.f64 	%fd219, %fd342;
	abs.f64 	%fd220, %fd218;
	setp.lt.f64 	%p55, %fd219, %fd220;
	mov.f64 	%fd343, %fd218;
	mov.u64 	%rd380, %rd252;
	@%p55 bra 	$L__BB6_161;
	setp.lt.f64 	%p56, %fd220, %fd219;
	mov.f64 	%fd343, %fd342;
	mov.u64 	%rd380, %rd379;
	@%p56 bra 	$L__BB6_161;
	setp.lt.s64 	%p57, %rd379, %rd252;
	selp.f64 	%fd343, %fd342, %fd218, %p57;
	min.s64 	%rd380, %rd379, %rd252;
$L__BB6_161:
	add.s64 	%rd255, %rd376, -8;
	// begin inline asm
	ld.global.nc.u64 %rd254, [%rd255];
	// end inline asm
	// begin inline asm
	ld.global.nc.u64 %rd256, [%rd376];
	// end inline asm
	mov.b64 	%fd223, %rd254;
	abs.f64 	%fd224, %fd343;
	abs.f64 	%fd225, %fd223;
	setp.lt.f64 	%p58, %fd224, %fd225;
	mov.f64 	%fd344, %fd223;
	mov.u64 	%rd381, %rd256;
	@%p58 bra 	$L__BB6_164;
	setp.lt.f64 	%p59, %fd225, %fd224;
	mov.f64 	%fd344, %fd343;
	mov.u64 	%rd381, %rd380;
	@%p59 bra 	$L__BB6_164;
	setp.lt.s64 	%p60, %rd380, %rd256;
	selp.f64 	%fd344, %fd343, %fd223, %p60;
	min.s64 	%rd381, %rd380, %rd256;
$L__BB6_164:
	add.s32 	%r387, %r387, 1024;
	add.s64 	%rd376, %rd376, 16384;
	add.s32 	%r388, %r388, 1024;
	setp.lt.s32 	%p61, %r387, %r20;
	@%p61 bra 	$L__BB6_152;
$L__BB6_165:
	// begin inline asm
	mov.u32 %r48, %laneid;
	// end inline asm
	mov.b64 	%rd258, %fd344;
	mov.b64 	{%r50, %r55}, %rd258;
	mov.b32 	%r66, 1;
	mov.b32 	%r67, 31;
	mov.b32 	%r68, -1;
	// begin inline asm
	shfl.sync.down.b32 %r49, %r50, %r66, %r67, %r68;
	// end inline asm
	// begin inline asm
	shfl.sync.down.b32 %r54, %r55, %r66, %r67, %r68;
	// end inline asm
	mov.b64 	%rd259, {%r49, %r54};
	mov.b64 	%fd229, %rd259;
	mov.b64 	{%r60, %r65}, %rd381;
	// begin inline asm
	shfl.sync.down.b32 %r59, %r60, %r66, %r67, %r68;
	// end inline asm
	// begin inline asm
	shfl.sync.down.b32 %r64, %r65, %r66, %r67, %r68;
	// end inline asm
	mov.b64 	%rd150, {%r59, %r64};
	setp.gt.s32 	%p62, %r48, 30;
	mov.f64 	%fd346, %fd344;
	mov.u64 	%rd383, %rd381;
	@%p62 bra 	$L__BB6_169;
	abs.f64 	%fd230, %fd344;
	abs.f64 	%fd231, %fd229;
	setp.lt.f64 	%p63, %fd230, %fd231;
	mov.f64 	%fd346, %fd229;
	mov.u64 	%rd383, %rd150;
	@%p63 bra 	$L__BB6_169;
	setp.lt.f64 	%p64, %fd231, %fd230;
	mov.f64 	%fd346, %fd344;
	mov.u64 	%rd383, %rd381;
	@%p64 bra 	$L__BB6_169;
	setp.lt.s64 	%p65, %rd381, %rd150;
	selp.f64 	%fd346, %fd344, %fd229, %p65;
	min.s64 	%rd383, %rd381, %rd150;
$L__BB6_169:
	mov.b64 	%rd260, %fd346;
	mov.b64 	{%r70, %r75}, %rd260;
	mov.b32 	%r86, 2;
	mov.b32 	%r87, 31;
	mov.b32 	%r88, -1;
	// begin inline asm
	shfl.sync.down.b32 %r69, %r70, %r86, %r87, %r88;
	// end inline asm
	// begin inline asm
	shfl.sync.down.b32 %r74, %r75, %r86, %r87, %r88;
	// end inline asm
	mov.b64 	%rd261, {%r69, %r74};
	mov.b64 	%fd234, %rd261;
	mov.b64 	{%r80, %r85}, %rd383;
	// begin inline asm
	shfl.sync.down.b32 %r79, %r80, %r86, %r87, %r88;
	// end inline asm
	// begin inline asm
	shfl.sync.down.b32 %r84, %r85, %r86, %r87, %r88;
	// end inline asm
	mov.b64 	%rd153, {%r79, %r84};
	setp.gt.s32 	%p66, %r48, 29;
	mov.f64 	%fd347, %fd346;
	mov.u64 	%rd384, %rd383;
	@%p66 bra 	$L__BB6_173;
	abs.f64 	%fd235, %fd346;
	abs.f64 	%fd236, %fd234;
	setp.lt.f64 	%p67, %fd235, %fd236;
	mov.f64 	%fd347, %fd234;
	mov.u64 	%rd384, %rd153;
	@%p67 bra 	$L__BB6_173;
	setp.lt.f64 	%p68, %fd236, %fd235;
	mov.f64 	%fd347, %fd346;
	mov.u64 	%rd384, %rd383;
	@%p68 bra 	$L__BB6_173;
	setp.lt.s64 	%p69, %rd383, %rd153;
	selp.f64 	%fd347, %fd346, %fd234, %p69;
	min.s64 	%rd384, %rd383, %rd153;
$L__BB6_173:
	mov.b64 	%rd262, %fd347;
	mov.b64 	{%r90, %r95}, %rd262;
	mov.b32 	%r106, 4;
	mov.b32 	%r107, 31;
	mov.b32 	%r108, -1;
	// begin inline asm
	shfl.sync.down.b32 %r89, %r90, %r106, %r107, %r108;
	// end inline asm
	// begin inline asm
	shfl.sync.down.b32 %r94, %r95, %r106, %r107, %r108;
	// end inline asm
	mov.b64 	%rd263, {%r89, %r94};
	mov.b64 	%fd239, %rd263;
	mov.b64 	{%r100, %r105}, %rd384;
	// begin inline asm
	shfl.sync.down.b32 %r99, %r100, %r106, %r107, %r108;
	// end inline asm
	// begin inline asm
	shfl.sync.down.b32 %r104, %r105, %r106, %r107, %r108;
	// end inline asm
	mov.b64 	%rd156, {%r99, %r104};
	setp.gt.s32 	%p70, %r48, 27;
	mov.f64 	%fd348, %fd347;
	mov.u64 	%rd385, %rd384;
	@%p70 bra 	$L__BB6_177;
	abs.f64 	%fd240, %fd347;
	abs.f64 	%fd241, %fd239;
	setp.lt.f64 	%p71, %fd240, %fd241;
	mov.f64 	%fd348, %fd239;
	mov.u64 	%rd385, %rd156;
	@%p71 bra 	$L__BB6_177;
	setp.lt.f64 	%p72, %fd241, %fd240;
	mov.f64 	%fd348, %fd347;
	mov.u64 	%rd385, %rd384;
	@%p72 bra 	$L__BB6_177;
	setp.lt.s64 	%p73, %rd384, %rd156;
	selp.f64 	%fd348, %fd347, %fd239, %p73;
	min.s64 	%rd385, %rd384, %rd156;
$L__BB6_177:
	mov.b64 	%rd264, %fd348;
	mov.b64 	{%r110, %r115}, %rd264;
	mov.b32 	%r126, 8;
	mov.b32 	%r127, 31;
	mov.b32 	%r128, -1;
	// begin inline asm
	shfl.sync.down.b32 %r109, %r110, %r126, %r127, %r128;
	// end inline asm
	// begin inline asm
	shfl.sync.down.b32 %r114, %r115, %r126, %r127, %r128;
	// end inline asm
	mov.b64 	%rd265, {%r109, %r114};
	mov.b64 	%fd244, %rd265;
	mov.b64 	{%r120, %r125}, %rd385;
	// begin inline asm
	shfl.sync.down.b32 %r119, %r120, %r126, %r127, %r128;
	// end inline asm
	// begin inline asm
	shfl.sync.down.b32 %r124, %r125, %r126, %r127, %r128;
	// end inline asm
	mov.b64 	%rd159, {%r119, %r124};
	setp.gt.s32 	%p74, %r48, 23;
	mov.f64 	%fd349, %fd348;
	mov.u64 	%rd386, %rd385;
	@%p74 bra 	$L__BB6_181;
	abs.f64 	%fd245, %fd348;
	abs.f64 	%fd246, %fd244;
	setp.lt.f64 	%p75, %fd245, %fd246;
	mov.f64 	%fd349, %fd244;
	mov.u64 	%rd386, %rd159;
	@%p75 bra 	$L__BB6_181;
	setp.lt.f64 	%p76, %fd246, %fd245;
	mov.f64 	%fd349, %fd348;
	mov.u64 	%rd386, %rd385;
	@%p76 bra 	$L__BB6_181;
	setp.lt.s64 	%p77, %rd385, %rd159;
	selp.f64 	%fd349, %fd348, %fd244, %p77;
	min.s64 	%rd386, %rd385, %rd159;
$L__BB6_181:
	mov.b64 	%rd266, %fd349;
	mov.b64 	{%r130, %r135}, %rd266;
	mov.b32 	%r146, 16;
	mov.b32 	%r147, 31;
	mov.b32 	%r148, -1;
	// begin inline asm
	shfl.sync.down.b32 %r129, %r130, %r146, %r147, %r148;
	// end inline asm
	// begin inline asm
	shfl.sync.down.b32 %r134, %r135, %r146, %r147, %r148;
	// end inline asm
	mov.b64 	%rd267, {%r129, %r134};
	mov.b64 	%fd249, %rd267;
	mov.b64 	{%r140, %r145}, %rd386;
	// begin inline asm
	shfl.sync.down.b32 %r139, %r140, %r146, %r147, %r148;
	// end inline asm
	// begin inline asm
	shfl.sync.down.b32 %r144, %r145, %r146, %r147, %r148;
	// end inline asm
	mov.b64 	%rd162, {%r139, %r144};
	setp.gt.s32 	%p78, %r48, 15;
	mov.f64 	%fd357, %fd349;
	mov.u64 	%rd394, %rd386;
	@%p78 bra 	$L__BB6_185;
	abs.f64 	%fd250, %fd349;
	abs.f64 	%fd251, %fd249;
	setp.lt.f64 	%p79, %fd250, %fd251;
	mov.f64 	%fd357, %fd249;
	mov.u64 	%rd394, %rd162;
	@%p79 bra 	$L__BB6_185;
	setp.lt.f64 	%p80, %fd251, %fd250;
	mov.f64 	%fd357, %fd349;
	mov.u64 	%rd394, %rd386;
	@%p80 bra 	$L__BB6_185;
	setp.lt.s64 	%p81, %rd386, %rd162;
	selp.f64 	%fd357, %fd349, %fd249, %p81;
	min.s64 	%rd394, %rd386, %rd162;
$L__BB6_185:
	setp.ne.s32 	%p82, %r48, 0;
	@%p82 bra 	$L__BB6_187;
	shr.u32 	%r149, %r16, 1;
	and.b32  	%r150, %r149, 496;
	mov.u32 	%r151, _ZN6thrust24THRUST_300001_SM_1000_NS8cuda_cub4core6detail5shmemE;
	add.s32 	%r152, %r151, %r150;
	st.shared.f64 	[%r152+8], %fd357;
	st.shared.u64 	[%r152+16], %rd394;
$L__BB6_187:
	bar.sync 	0;
	setp.ne.s32 	%p83, %r16, 0;
	@%p83 bra 	$L__BB6_209;
	ld.shared.f64 	%fd254, [_ZN6thrust24THRUST_300001_SM_1000_NS8cuda_cub4core6detail5shmemE+24];
	ld.shared.u64 	%rd165, [_ZN6thrust24THRUST_300001_SM_1000_NS8cuda_cub4core6detail5shmemE+32];
	abs.f64 	%fd255, %fd357;
	abs.f64 	%fd256, %fd254;
	setp.lt.f64 	%p84, %fd255, %fd256;
	mov.f64 	%fd351, %fd254;
	mov.u64 	%rd388, %rd165;
	@%p84 bra 	$L__BB6_191;
	setp.lt.f64 	%p85, %fd256, %fd255;
	mov.f64 	%fd351, %fd357;
	mov.u64 	%rd388, %rd394;
	@%p85 bra 	$L__BB6_191;
	setp.lt.s64 	%p86, %rd394, %rd165;
	selp.f64 	%fd351, %fd357, %fd254, %p86;
	min.s64 	%rd388, %rd394, %rd165;
$L__BB6_191:
	ld.shared.f64 	%fd259, [_ZN6thrust24THRUST_300001_SM_1000_NS8cuda_cub4core6detail5shmemE+40];
	ld.shared.u64 	%rd168, [_ZN6thrust24THRUST_300001_SM_1000_NS8cuda_cub4core6detail5shmemE+48];
	abs.f64 	%fd260, %fd351;
	abs.f64 	%fd261, %fd259;
	setp.lt.f64 	%p87, %fd260, %fd261;
	mov.f64 	%fd352, %fd259;
	mov.u64 	%rd389, %rd168;
	@%p87 bra 	$L__BB6_194;
	setp.lt.f64 	%p88, %fd261, %fd260;
	mov.f64 	%fd352, %fd351;
	mov.u64 	%rd389, %rd388;
	@%p88 bra 	$L__BB6_194;
	setp.lt.s64 	%p89, %rd388, %rd168;
	selp.f64 	%fd352, %fd351, %fd259, %p89;
	min.s64 	%rd389, %rd388, %rd168;
$L__BB6_194:
	ld.shared.f64 	%fd264, [_ZN6thrust24THRUST_300001_SM_1000_NS8cuda_cub4core6detail5shmemE+56];
	ld.shared.u64 	%rd171, [_ZN6thrust24THRUST_300001_SM_1000_NS8cuda_cub4core6detail5shmemE+64];
	abs.f64 	%fd265, %fd352;
	abs.f64 	%fd266, %fd264;
	setp.lt.f64 	%p90, %fd265, %fd266;
	mov.f64 	%fd353, %fd264;
	mov.u64 	%rd390, %rd171;
	@%p90 bra 	$L__BB6_197;
	setp.lt.f64 	%p91, %fd266, %fd265;
	mov.f64 	%fd353, %fd352;
	mov.u64 	%rd390, %rd389;
	@%p91 bra 	$L__BB6_197;
	setp.lt.s64 	%p92, %rd389, %rd171;
	selp.f64 	%fd353, %fd352, %fd264, %p92;
	min.s64 	%rd390, %rd389, %rd171;
$L__BB6_197:
	ld.shared.f64 	%fd269, [_ZN6thrust24THRUST_300001_SM_1000_NS8cuda_cub4core6detail5shmemE+72];
	ld.shared.u64 	%rd174, [_ZN6thrust24THRUST_300001_SM_1000_NS8cuda_cub4core6detail5shmemE+80];
	abs.f64 	%fd270, %fd353;
	abs.f64 	%fd271, %fd269;
	setp.lt.f64 	%p93, %fd270, %fd271;
	mov.f64 	%fd354, %fd269;
	mov.u64 	%rd391, %rd174;
	@%p93 bra 	$L__BB6_200;
	setp.lt.f64 	%p94, %fd271, %fd270;
	mov.f64 	%fd354, %fd353;
	mov.u64 	%rd391, %rd390;
	@%p94 bra 	$L__BB6_200;
	setp.lt.s64 	%p95, %rd390, %rd174;
	selp.f64 	%fd354, %fd353, %fd269, %p95;
	min.s64 	%rd391, %rd390, %rd174;
$L__BB6_200:
	ld.shared.f64 	%fd274, [_ZN6thrust24THRUST_300001_SM_1000_NS8cuda_cub4core6detail5shmemE+88];
	ld.shared.u64 	%rd177, [_ZN6thrust24THRUST_300001_SM_1000_NS8cuda_cub4core6detail5shmemE+96];
	abs.f64 	%fd275, %fd354;
	abs.f64 	%fd276, %fd274;
	setp.lt.f64 	%p96, %fd275, %fd276;
	mov.f64 	%fd355, %fd274;
	mov.u64 	%rd392, %rd177;
	@%p96 bra 	$L__BB6_203;
	setp.lt.f64 	%p97, %fd276, %fd275;
	mov.f64 	%fd355, %fd354;
	mov.u64 	%rd392, %rd391;
	@%p97 bra 	$L__BB6_203;
	setp.lt.s64 	%p98, %rd391, %rd177;
	selp.f64 	%fd355, %fd354, %fd274, %p98;
	min.s64 	%rd392, %rd391, %rd177;
$L__BB6_203:
	ld.shared.f64 	%fd279, [_ZN6thrust24THRUST_300001_SM_1000_NS8cuda_cub4core6detail5shmemE+104];
	ld.shared.u64 	%rd180, [_ZN6thrust24THRUST_300001_SM_1000_NS8cuda_cub4core6detail5shmemE+112];
	abs.f64 	%fd280, %fd355;
	abs.f64 	%fd281, %fd279;
	setp.lt.f64 	%p99, %fd280, %fd281;
	mov.f64 	%fd356, %fd279;
	mov.u64 	%rd393, %rd180;
	@%p99 bra 	$L__BB6_206;
	setp.lt.f64 	%p100, %fd281, %fd280;
	mov.f64 	%fd356, %fd355;
	mov.u64 	%rd393, %rd392;
	@%p100 bra 	$L__BB6_206;
	setp.lt.s64 	%p101, %rd392, %rd180;
	selp.f64 	%fd356, %fd355, %fd279, %p101;
	min.s64 	%rd393, %rd392, %rd180;
$L__BB6_206:
	ld.shared.f64 	%fd284, [_ZN6thrust24THRUST_300001_SM_1000_NS8cuda_cub4core6detail5shmemE+120];
	ld.shared.u64 	%rd183, [_ZN6thrust24THRUST_300001_SM_1000_NS8cuda_cub4core6detail5shmemE+128];
	abs.f64 	%fd285, %fd356;
	abs.f64 	%fd286, %fd284;
	setp.lt.f64 	%p102, %fd285, %fd286;
	mov.u64 	%rd394, %rd183;
	mov.f64 	%fd357, %fd284;
	@%p102 bra 	$L__BB6_209;
	setp.lt.f64 	%p103, %fd286, %fd285;
	mov.u64 	%rd394, %rd393;
	mov.f64 	%fd357, %fd356;
	@%p103 bra 	$L__BB6_209;
	setp.lt.s64 	%p104, %rd393, %rd183;
	selp.f64 	%fd357, %fd356, %fd284, %p104;
	min.s64 	%rd394, %rd393, %rd183;
$L__BB6_209:
	mov.u32 	%r376, %tid.x;
	setp.ne.s32 	%p221, %r376, 0;
	@%p221 bra 	$L__BB6_211;
	ld.param.u64 	%rd326, [_ZN6thrust24THRUST_300001_SM_1000_NS8cuda_cub4core6detail13_kernel_agentINS1_8__reduce11ReduceAgentIPN4cuda3std3__45tupleIJdlEEESC_SB_iNS1_9__extrema9arg_max_fIdl10ComparatorEEEEJSC_SC_iSG_EEEvDpT0__param_1];
	cvta.to.global.u64 	%rd317, %rd326;
	st.global.f64 	[%rd317], %fd357;
	st.global.u64 	[%rd317+8], %rd394;
$L__BB6_211:
	ret;

}
	// .globl	_ZN6thrust24THRUST_300001_SM_1000_NS8cuda_cub4core6detail13_kernel_agentINS1_8__reduce11ReduceAgentINS0_12zip_iteratorIN4cuda3std3__45tupleIJNS0_10device_ptrIdEENS0_17counting_iteratorIlNS0_11use_defaultESF_SF_EEEEEEEPNSB_IJdlEEESJ_lNS1_9__extrema9arg_max_fIdl10ComparatorEEEEJSI_SK_lSO_EEEvDpT0_
.visible .entry _ZN6thrust24THRUST_300001_SM_1000_NS8cuda_cub4core6detail13_kernel_agentINS1_8__reduce11ReduceAgentINS0_12zip_iteratorIN4cuda3std3__45tupleIJNS0_10device_ptrIdEENS0_17counting_iteratorIlNS0_11use_defaultESF_SF_EEEEEEEPNSB_IJdlEEESJ_lNS1_9__extrema9arg_max_fIdl10ComparatorEEEEJSI_SK_lSO_EEEvDpT0_(
	.param .align 8 .b8 _ZN6thrust24THRUST_300001_SM_1000_NS8cuda_cub4core6detail13_kernel_agentINS1_8__reduce11ReduceAgentINS0_12zip_iteratorIN4cuda3std3__45tupleIJNS0_10device_ptrIdEENS0_17counting_iteratorIlNS0_11use_defaultESF_SF_EEEEEEEPNSB_IJdlEEESJ_lNS1_9__extrema9arg_max_fIdl10ComparatorEEEEJSI_SK_lSO_EEEvDpT0__param_0[16],
	.param .u64 .ptr .align 1 _ZN6thrust24THRUST_300001_SM_1000_NS8cuda_cub4core6detail13_kernel_agentINS1_8__reduce11ReduceAgentINS0_12zip_iteratorIN4cuda3std3__45tupleIJNS0_10device_ptrIdEENS0_17counting_iteratorIlNS0_11use_defaultESF_SF_EEEEEEEPNSB_IJdlEEESJ_lNS1_9__extrema9arg_max_fIdl10ComparatorEEEEJSI_SK_lSO_EEEvDpT0__param_1,
	.param .u64 _ZN6thrust24THRUST_300001_SM_1000_NS8cuda_cub4core6detail13_kernel_agentINS1_8__reduce11ReduceAgentINS0_12zip_iteratorIN4cuda3std3__45tupleIJNS0_10device_ptrIdEENS0_17counting_iteratorIlNS0_11use_defaultESF_SF_EEEEEEEPNSB_IJdlEEESJ_lNS1_9__extrema9arg_max_fIdl10ComparatorEEEEJSI_SK_lSO_EEEvDpT0__param_2,
	.param .align 1 .b8 _ZN6thrust24THRUST_300001_SM_1000_NS8cuda_cub4core6detail13_kernel_agentINS1_8__reduce11ReduceAgentINS0_12zip_iteratorIN4cuda3std3__45tupleIJNS0_10device_ptrIdEENS0_17counting_iteratorIlNS0_11use_defaultESF_SF_EEEEEEEPNSB_IJdlEEESJ_lNS1_9__extrema9arg_max_fIdl10ComparatorEEEEJSI_SK_lSO_EEEvDpT0__param_3[1]
)
.maxntid 256
{
	.reg .pred 	%p<213>;
	.reg .b32 	%r<391>;
	.reg .b64 	%rd<341>;
	.reg .b64 	%fd<352>;

	ld.param.u64 	%rd192, [_ZN6thrust24THRUST_300001_SM_1000_NS8cuda_cub4core6detail13_kernel_agentINS1_8__reduce11ReduceAgentINS0_12zip_iteratorIN4cuda3std3__45tupleIJNS0_10device_ptrIdEENS0_17counting_iteratorIlNS0_11use_defaultESF_SF_EEEEEEEPNSB_IJdlEEESJ_lNS1_9__extrema9arg_max_fIdl10ComparatorEEEEJSI_SK_lSO_EEEvDpT0__param_0+8];
	ld.param.u64 	%rd191, [_ZN6thrust24THRUST_300001_SM_1000_NS8cuda_cub4core6detail13_kernel_agentINS1_8__reduce11ReduceAgentINS0_12zip_iteratorIN4cuda3std3__45tupleIJNS0_10device_ptrIdEENS0_17counting_iteratorIlNS0_11use_defaultESF_SF_EEEEEEEPNSB_IJdlEEESJ_lNS1_9__extrema9arg_max_fIdl10ComparatorEEEEJSI_SK_lSO_EEEvDpT0__param_0];
	ld.param.u64 	%rd194, [_ZN6thrust24THRUST_300001_SM_1000_NS8cuda_cub4core6detail13_kernel_agentINS1_8__reduce11ReduceAgentINS0_12zip_iteratorIN4cuda3std3__45tupleIJNS0_10device_ptrIdEENS0_17counting_iteratorIlNS0_11use_defaultESF_SF_EEEEEEEPNSB_IJdlEEESJ_lNS1_9__extrema9arg_max_fIdl10ComparatorEEEEJSI_SK_lSO_EEEvDpT0__param_2];
	setp.eq.s64 	%p1, %rd194, 0;
	@%p1 bra 	$L__BB7_206;
	cvta.to.global.u64 	%rd1, %rd191;
	setp.gt.s64 	%p2, %rd194, 1279;
	@%p2 bra 	$L__BB7_122;
	cvt.u32.u64 	%r1, %rd194;
	mov.u32 	%r2, %tid.x;
	setp.ge.s32 	%p96, %r2, %r1;
	mov.f64 	%fd298, 0d0000000000000000;
	mov.b64 	%rd283, 0;
	mov.u32 	%r385, %r2;
	@%p96 bra 	$L__BB7_4;
	cvt.u64.u32 	%rd239, %r2;
	mul.wide.u32 	%rd240, %r2, 8;
	add.s64 	%rd241, %rd1, %rd240;
	add.s64 	%rd283, %rd192, %rd239;
	ld.global.f64 	%fd298, [%rd241];
	add.s32 	%r385, %r2, 256;
$L__BB7_4:
	setp.ge.s32 	%p97, %r385, %r1;
	@%p97 bra 	$L__BB7_26;
	not.b32 	%r154, %r385;
	add.s32 	%r5, %r154, %r1;
	and.b32  	%r155, %r5, 768;
	setp.eq.s32 	%p98, %r155, 768;
	@%p98 bra 	$L__BB7_11;
	cvt.u64.u32 	%rd243, %r385;
	add.s64 	%rd274, %rd192, %rd243;
	mul.wide.u32 	%rd244, %r385, 8;
	add.s64 	%rd273, %rd1, %rd244;
	shr.u32 	%r156, %r5, 8;
	add.s32 	%r157, %r156, 1;
	and.b32  	%r158, %r157, 3;
	neg.s32 	%r383, %r158;
$L__BB7_7:
	.pragma "nounroll";
	mov.u64 	%rd9, %rd283;
	mov.f64 	%fd3, %fd298;
	ld.global.f64 	%fd4, [%rd273];
	abs.f64 	%fd5, %fd3;
	abs.f64 	%fd6, %fd4;
	setp.lt.f64 	%p99, %fd5, %fd6;
	mov.u64 	%rd283, %rd274;
	mov.f64 	%fd298, %fd4;
	@%p99 bra 	$L__BB7_10;
	setp.lt.f64 	%p100, %fd6, %fd5;
	mov.u64 	%rd283, %rd9;
	mov.f64 	%fd298, %fd3;
	@%p100 bra 	$L__BB7_10;
	setp.lt.s64 	%p101, %rd9, %rd274;
	min.s64 	%rd283, %rd9, %rd274;
	selp.f64 	%fd298, %fd3, %fd4, %p101;
$L__BB7_10:
	add.s32 	%r385, %r385, 256;
	add.s64 	%rd274, %rd274, 256;
	add.s64 	%rd273, %rd273, 2048;
	add.s32 	%r383, %r383, 1;
	setp.ne.s32 	%p102, %r383, 0;
	@%p102 bra 	$L__BB7_7;
$L__BB7_11:
	setp.lt.u32 	%p103, %r5, 768;
	@%p103 bra 	$L__BB7_26;
	add.s32 	%r386, %r385, 512;
$L__BB7_13:
	mov.u32 	%r13, %r386;
	add.s32 	%r159, %r13, -512;
	cvt.s64.s32 	%rd245, %r159;
	mul.wide.s32 	%rd246, %r159, 8;
	add.s64 	%rd17, %rd1, %rd246;
	add.s64 	%rd18, %rd192, %rd245;
	ld.global.f64 	%fd12, [%rd17];
	abs.f64 	%fd13, %fd298;
	abs.f64 	%fd14, %fd12;
	setp.lt.f64 	%p104, %fd13, %fd14;
	mov.u64 	%rd280, %rd18;
	mov.f64 	%fd295, %fd12;
	@%p104 bra 	$L__BB7_16;
	setp.lt.f64 	%p105, %fd14, %fd13;
	mov.u64 	%rd280, %rd283;
	mov.f64 	%fd295, %fd298;
	@%p105 bra 	$L__BB7_16;
	setp.lt.s64 	%p106, %rd283, %rd18;
	min.s64 	%rd280, %rd283, %rd18;
	selp.f64 	%fd295, %fd298, %fd12, %p106;
$L__BB7_16:
	add.s32 	%r160, %r13, -256;
	cvt.s64.s32 	%rd247, %r160;
	add.s64 	%rd21, %rd192, %rd247;
	ld.global.f64 	%fd17, [%rd17+2048];
	abs.f64 	%fd18, %fd295;
	abs.f64 	%fd19, %fd17;
	setp.lt.f64 	%p107, %fd18, %fd19;
	mov.u64 	%rd281, %rd21;
	mov.f64 	%fd296, %fd17;
	@%p107 bra 	$L__BB7_19;
	setp.lt.f64 	%p108, %fd19, %fd18;
	mov.u64 	%rd281, %rd280;
	mov.f64 	%fd296, %fd295;
	@%p108 bra 	$L__BB7_19;
	setp.lt.s64 	%p109, %rd280, %rd21;
	min.s64 	%rd281, %rd280, %rd21;
	selp.f64 	%fd296, %fd295, %fd17, %p109;
$L__BB7_19:
	cvt.s64.s32 	%rd248, %r13;
	add.s64 	%rd24, %rd192, %rd248;
	ld.global.f64 	%fd22, [%rd17+4096];
	abs.f64 	%fd23, %fd296;
	abs.f64 	%fd24, %fd22;
	setp.lt.f64 	%p110, %fd23, %fd24;
	mov.u64 	%rd282, %rd24;
	mov.f64 	%fd297, %fd22;
	@%p110 bra 	$L__BB7_22;
	setp.lt.f64 	%p111, %fd24, %fd23;
	mov.u64 	%rd282, %rd281;
	mov.f64 	%fd297, %fd296;
	@%p111 bra 	$L__BB7_22;
	setp.lt.s64 	%p112, %rd281, %rd24;
	min.s64 	%rd282, %rd281, %rd24;
	selp.f64 	%fd297, %fd296, %fd22, %p112;
$L__BB7_22:
	add.s32 	%r161, %r13, 256;
	cvt.s64.s32 	%rd249, %r161;
	add.s64 	%rd27, %rd192, %rd249;
	ld.global.f64 	%fd27, [%rd17+6144];
	abs.f64 	%fd28, %fd297;
	abs.f64 	%fd29, %fd27;
	setp.lt.f64 	%p113, %fd28, %fd29;
	mov.u64 	%rd283, %rd27;
	mov.f64 	%fd298, %fd27;
	@%p113 bra 	$L__BB7_25;
	setp.lt.f64 	%p114, %fd29, %fd28;
	mov.u64 	%rd283, %rd282;
	mov.f64 	%fd298, %fd297;
	@%p114 bra 	$L__BB7_25;
	setp.lt.s64 	%p115, %rd282, %rd27;
	min.s64 	%rd283, %rd282, %rd27;
	selp.f64 	%fd298, %fd297, %fd27, %p115;
$L__BB7_25:
	add.s32 	%r386, %r13, 1024;
	add.s32 	%r162, %r13, 512;
	setp.lt.s32 	%p116, %r162, %r1;
	@%p116 bra 	$L__BB7_13;
$L__BB7_26:
	setp.lt.s32 	%p117, %r1, 256;
	@%p117 bra 	$L__BB7_71;
	// begin inline asm
	mov.u32 %r276, %laneid;
	// end inline asm
	mov.b64 	%rd260, %fd298;
	mov.b64 	{%r278, %r283}, %rd260;
	mov.b32 	%r294, 1;
	mov.b32 	%r295, 31;
	mov.b32 	%r296, -1;
	// begin inline asm
	shfl.sync.down.b32 %r277, %r278, %r294, %r295, %r296;
	// end inline asm
	// begin inline asm
	shfl.sync.down.b32 %r282, %r283, %r294, %r295, %r296;
	// end inline asm
	mov.b64 	%rd261, {%r277, %r282};
	mov.b64 	%fd33, %rd261;
	mov.b64 	{%r288, %r293}, %rd283;
	// begin inline asm
	shfl.sync.down.b32 %r287, %r288, %r294, %r295, %r296;
	// end inline asm
	// begin inline asm
	shfl.sync.down.b32 %r292, %r293, %r294, %r295, %r296;
	// end inline asm
	mov.b64 	%rd31, {%r287, %r292};
	setp.gt.s32 	%p169, %r276, 30;
	mov.u64 	%rd285, %rd283;
	mov.f64 	%fd300, %fd298;
	@%p169 bra 	$L__BB7_31;
	abs.f64 	%fd34, %fd298;
	abs.f64 	%fd35, %fd33;
	setp.lt.f64 	%p170, %fd34, %fd35;
	mov.u64 	%rd285, %rd31;
	mov.f64 	%fd300, %fd33;
	@%p170 bra 	$L__BB7_31;
	setp.lt.f64 	%p171, %fd35, %fd34;
	mov.u64 	%rd285, %rd283;
	mov.f64 	%fd300, %fd298;
	@%p171 bra 	$L__BB7_31;
	setp.lt.s64 	%p172, %rd283, %rd31;
	min.s64 	%rd285, %rd283, %rd31;
	selp.f64 	%fd300, %fd298, %fd33, %p172;
$L__BB7_31:
	mov.b64 	%rd262, %fd300;
	mov.b64 	{%r298, %r303}, %rd262;
	mov.b32 	%r314, 2;
	mov.b32 	%r315, 31;
	mov.b32 	%r316, -1;
	// begin inline asm
	shfl.sync.down.b32 %r297, %r298, %r314, %r315, %r316;
	// end inline asm
	// begin inline asm
	shfl.sync.down.b32 %r302, %r303, %r314, %r315, %r316;
	// end inline asm
	mov.b64 	%rd263, {%r297, %r302};
	mov.b64 	%fd38, %rd263;
	mov.b64 	{%r308, %r313}, %rd285;
	// begin inline asm
	shfl.sync.down.b32 %r307, %r308, %r314, %r315, %r316;
	// end inline asm
	// begin inline asm
	shfl.sync.down.b32 %r312, %r313, %r314, %r315, %r316;
	// end inline asm
	mov.b64 	%rd34, {%r307, %r312};
	setp.gt.s32 	%p173, %r276, 29;
	mov.u64 	%rd286, %rd285;
	mov.f64 	%fd301, %fd300;
	@%p173 bra 	$L__BB7_35;
	abs.f64 	%fd39, %fd300;
	abs.f64 	%fd40, %fd38;
	setp.lt.f64 	%p174, %fd39, %fd40;
	mov.u64 	%rd286, %rd34;
	mov.f64 	%fd301, %fd38;
	@%p174 bra 	$L__BB7_35;
	setp.lt.f64 	%p175, %fd40, %fd39;
	mov.u64 	%rd286, %rd285;
	mov.f64 	%fd301, %fd300;
	@%p175 bra 	$L__BB7_35;
	setp.lt.s64 	%p176, %rd285, %rd34;
	min.s64 	%rd286, %rd285, %rd34;
	selp.f64 	%fd301, %fd300, %fd38, %p176;
$L__BB7_35:
	mov.b64 	%rd264, %fd301;
	mov.b64 	{%r318, %r323}, %rd264;
	mov.b32 	%r334, 4;
	mov.b32 	%r335, 31;
	mov.b32 	%r336, -1;
	// begin inline asm
	shfl.sync.down.b32 %r317, %r318, %r334, %r335, %r336;
	// end inline asm
	// begin inline asm
	shfl.sync.down.b32 %r322, %r323, %r334, %r335, %r336;
	// end inline asm
	mov.b64 	%rd265, {%r317, %r322};
	mov.b64 	%fd43, %rd265;
	mov.b64 	{%r328, %r333}, %rd286;
	// begin inline asm
	shfl.sync.down.b32 %r327, %r328, %r334, %r335, %r336;
	// end inline asm
	// begin inline asm
	shfl.sync.down.b32 %r332, %r333, %r334, %r335, %r336;
	// end inline asm
	mov.b64 	%rd37, {%r327, %r332};
	setp.gt.s32 	%p177, %r276, 27;
	mov.u64 	%rd287, %rd286;
	mov.f64 	%fd302, %fd301;
	@%p177 bra 	$L__BB7_39;
	abs.f64 	%fd44, %fd301;
	abs.f64 	%fd45, %fd43;
	setp.lt.f64 	%p178, %fd44, %fd45;
	mov.u64 	%rd287, %rd37;
	mov.f64 	%fd302, %fd43;
	@%p178 bra 	$L__BB7_39;
	setp.lt.f64 	%p179, %fd45, %fd44;
	mov.u64 	%rd287, %rd286;
	mov.f64 	%fd302, %fd301;
	@%p179 bra 	$L__BB7_39;
	setp.lt.s64 	%p180, %rd286, %rd37;
	min.s64 	%rd287, %rd286, %rd37;
	selp.f64 	%fd302, %fd301, %fd43, %p180;
$L__BB7_39:
	mov.b64 	%rd266, %fd302;
	mov.b64 	{%r338, %r343}, %rd266;
	mov.b32 	%r354, 8;
	mov.b32 	%r355, 31;
	mov.b32 	%r356, -1;
	// begin inline asm
	shfl.sync.down.b32 %r337, %r338, %r354, %r355, %r356;
	// end inline asm
	// begin inline asm
	shfl.sync.down.b32 %r342, %r343, %r354, %r355, %r356;
	// end inline asm
	mov.b64 	%rd267, {%r337, %r342};
	mov.b64 	%fd48, %rd267;
	mov.b64 	{%r348, %r353}, %rd287;
	// begin inline asm
	shfl.sync.down.b32 %r347, %r348, %r354, %r355, %r356;
	// end inline asm
	// begin inline asm
	shfl.sync.down.b32 %r352, %r353, %r354, %r355, %r356;
	// end inline asm
	mov.b64 	%rd40, {%r347, %r352};
	setp.gt.s32 	%p181, %r276, 23;
	mov.u64 	%rd288, %rd287;
	mov.f64 	%fd303, %fd302;
	@%p181 bra 	$L__BB7_43;
	abs.f64 	%fd49, %fd302;
	abs.f64 	%fd50, %fd48;
	setp.lt.f64 	%p182, %fd49, %fd50;
	mov.u64 	%rd288, %rd40;
	mov.f64 	%fd303, %fd48;
	@%p182 bra 	$L__BB7_43;
	setp.lt.f64 	%p183, %fd50, %fd49;
	mov.u64 	%rd288, %rd287;
	mov.f64 	%fd303, %fd302;
	@%p183 bra 	$L__BB7_43;
	setp.lt.s64 	%p184, %rd287, %rd40;
	min.s64 	%rd288, %rd287, %rd40;
	selp.f64 	%fd303, %fd302, %fd48, %p184;
$L__BB7_43:
	mov.b64 	%rd268, %fd303;
	mov.b64 	{%r358, %r363}, %rd268;
	mov.b32 	%r374, 16;
	mov.b32 	%r375, 31;
	mov.b32 	%r376, -1;
	// begin inline asm
	shfl.sync.down.b32 %r357, %r358, %r374, %r375, %r376;
	// end inline asm
	// begin inline asm
	shfl.sync.down.b32 %r362, %r363, %r374, %r375, %r376;
	// end inline asm
	mov.b64 	%rd269, {%r357, %r362};
	mov.b64 	%fd53, %rd269;
	mov.b64 	{%r368, %r373}, %rd288;
	// begin inline asm
	shfl.sync.down.b32 %r367, %r368, %r374, %r375, %r376;
	// end inline asm
	// begin inline asm
	shfl.sync.down.b32 %r372, %r373, %r374, %r375, %r376;
	// end inline asm
	mov.b64 	%rd43, {%r367, %r372};
	setp.gt.s32 	%p185, %r276, 15;
	mov.u64 	%rd340, %rd288;
	mov.f64 	%fd351, %fd303;
	@%p185 bra 	$L__BB7_47;
	abs.f64 	%fd54, %fd303;
	abs.f64 	%fd55, %fd53;
	setp.lt.f64 	%p186, %fd54, %fd55;
	mov.u64 	%rd340, %rd43;
	mov.f64 	%fd351, %fd53;
	@%p186 bra 	$L__BB7_47;
	setp.lt.f64 	%p187, %fd55, %fd54;
	mov.u64 	%rd340, %rd288;
	mov.f64 	%fd351, %fd303;
	@%p187 bra 	$L__BB7_47;
	setp.lt.s64 	%p188, %rd288, %rd43;
	min.s64 	%rd340, %rd288, %rd43;
	selp.f64 	%fd351, %fd303, %fd53, %p188;
$L__BB7_47:
	setp.ne.s32 	%p189, %r276, 0;
	@%p189 bra 	$L__BB7_49;
	shr.u32 	%r377, %r2, 1;
	and.b32  	%r378, %r377, 496;
	mov.u32 	%r379, _ZN6thrust24THRUST_300001_SM_1000_NS8cuda_cub4core6detail5shmemE;
	add.s32 	%r380, %r379, %r378;
	st.shared.f64 	[%r380+8], %fd351;
	st.shared.u64 	[%r380+16], %rd340;
$L__BB7_49:
	bar.sync 	0;
	setp.ne.s32 	%p190, %r2, 0;
	@%p190 bra 	$L__BB7_204;
	ld.shared.f64 	%fd58, [_ZN6thrust24THRUST_300001_SM_1000_NS8cuda_cub4core6detail5shmemE+24];
	ld.shared.u64 	%rd46, [_ZN6thrust24THRUST_300001_SM_1000_NS8cuda_cub4core6detail5shmemE+32];
	abs.f64 	%fd59, %fd351;
	abs.f64 	%fd60, %fd58;
	setp.lt.f64 	%p191, %fd59, %fd60;
	mov.u64 	%rd290, %rd46;
	mov.f64 	%fd305, %fd58;
	@%p191 bra 	$L__BB7_53;
	setp.lt.f64 	%p192, %fd60, %fd59;
	mov.u64 	%rd290, %rd340;
	mov.f64 	%fd305, %fd351;
	@%p192 bra 	$L__BB7_53;
	setp.lt.s64 	%p193, %rd340, %rd46;
	min.s64 	%rd290, %rd340, %rd46;
	selp.f64 	%fd305, %fd351, %fd58, %p193;
$L__BB7_53:
	ld.shared.f64 	%fd63, [_ZN6thrust24THRUST_300001_SM_1000_NS8cuda_cub4core6detail5shmemE+40];
	ld.shared.u64 	%rd49, [_ZN6thrust24THRUST_300001_SM_1000_NS8cuda_cub4core6detail5shmemE+48];
	abs.f64 	%fd64, %fd305;
	abs.f64 	%fd65, %fd63;
	setp.lt.f64 	%p194, %fd64, %fd65;
	mov.u64 	%rd291, %rd49;
	mov.f64 	%fd306, %fd63;
	@%p194 bra 	$L__BB7_56;
	setp.lt.f64 	%p195, %fd65, %fd64;
	mov.u64 	%rd291, %rd290;
	mov.f64 	%fd306, %fd305;
	@%p195 bra 	$L__BB7_56;
	setp.lt.s64 	%p196, %rd290, %rd49;
	min.s64 	%rd291, %rd290, %rd49;
	selp.f64 	%fd306, %fd305, %fd63, %p196;
$L__BB7_56:
	ld.shared.f64 	%fd68, [_ZN6thrust24THRUST_300001_SM_1000_NS8cuda_cub4core6detail5shmemE+56];
	ld.shared.u64 	%rd52, [_ZN6thrust24THRUST_300001_SM_1000_NS8cuda_cub4core6detail5shmemE+64];
	abs.f64 	%fd69, %fd306;
	abs.f64 	%fd70, %fd68;
	setp.lt.f64 	%p197, %fd69, %fd70;
	mov.u64 	%rd292, %rd52;
	mov.f64 	%fd307, %fd68;
	@%p197 bra 	$L__BB7_59;
	setp.lt.f64 	%p198, %fd70, %fd69;
	mov.u64 	%rd292, %rd291;
	mov.f64 	%fd307, %fd306;
	@%p198 bra 	$L__BB7_59;
	setp.lt.s64 	%p199, %rd291, %rd52;
	min.s64 	%rd292, %rd291, %rd52;
	selp.f64 	%fd307, %fd306, %fd68, %p199;
$L__BB7_59:
	ld.shared.f64 	%fd73, [_ZN6thrust24THRUST_300001_SM_1000_NS8cuda_cub4core6detail5shmemE+72];
	ld.shared.u64 	%rd55, [_ZN6thrust24THRUST_300001_SM_1000_NS8cuda_cub4core6detail5shmemE+80];
	abs.f64 	%fd74, %fd307;
	abs.f64 	%fd75, %fd73;
	setp.lt.f64 	%p200, %fd74, %fd75;
	mov.u64 	%rd293, %rd55;
	mov.f64 	%fd308, %fd73;
	@%p200 bra 	$L__BB7_62;
	setp.lt.f64 	%p201, %fd75, %fd74;
	mov.u64 	%rd293, %rd292;
	mov.f64 	%fd308, %fd307;
	@%p201 bra 	$L__BB7_62;
	setp.lt.s64 	%p202, %rd292, %rd55;
	min.s64 	%rd293, %rd292, %rd55;
	selp.f64 	%fd308, %fd307, %fd73, %p202;
$L__BB7_62:
	ld.shared.f64 	%fd78, [_ZN6thrust24THRUST_300001_SM_1000_NS8cuda_cub4core6detail5shmemE+88];
	ld.shared.u64 	%rd58, [_ZN6thrust24THRUST_300001_SM_1000_NS8cuda_cub4core6detail5shmemE+96];
	abs.f64 	%fd79, %fd308;
	abs.f64 	%fd80, %fd78;
	setp.lt.f64 	%p203, %fd79, %fd80;
	mov.u64 	%rd294, %rd58;
	mov.f64 	%fd309, %fd78;
	@%p203 bra 	$L__BB7_65;
	setp.lt.f64 	%p204, %fd80, %fd79;
	mov.u64 	%rd294, %rd293;
	mov.f64 	%fd309, %fd308;
	@%p204 bra 	$L__BB7_65;
	setp.lt.s64 	%p205, %rd293, %rd58;
	min.s64 	%rd294, %rd293, %rd58;
	selp.f64 	%fd309, %fd308, %fd78, %p205;
$L__BB7_65:
	ld.shared.f64 	%fd83, [_ZN6thrust24THRUST_300001_SM_1000_NS8cuda_cub4core6detail5shmemE+104];
	ld.shared.u64 	%rd61, [_ZN6thrust24THRUST_300001_SM_1000_NS8cuda_cub4core6detail5shmemE+112];
	abs.f64 	%fd84, %fd309;
	abs.f64 	%fd85, %fd83;
	setp.lt.f64 	%p206, %fd84, %fd85;
	mov.u64 	%rd295, %rd61;
	mov.f64 	%fd310, %fd83;
	@%p206 bra 	$L__BB7_68;
	setp.lt.f64 	%p207, %fd85, %fd84;
	mov.u64 	%rd295, %rd294;
	mov.f64 	%fd310, %fd309;
	@%p207 bra 	$L__BB7_68;
	setp.lt.s64 	%p208, %rd294, %rd61;
	min.s64 	%rd295, %rd294, %rd61;
	selp.f64 	%fd310, %fd309, %fd83, %p208;
$L__BB7_68:
	ld.shared.f64 	%fd88, [_ZN6thrust24THRUST_300001_SM_1000_NS8cuda_cub4core6detail5shmemE+120];
	ld.shared.u64 	%rd64, [_ZN6thrust24THRUST_300001_SM_1000_NS8cuda_cub4core6detail5shmemE+128];
	abs.f64 	%fd89, %fd310;
	abs.f64 	%fd90, %fd88;
	setp.lt.f64 	%p209, %fd89, %fd90;
	mov.u64 	%rd340, %rd64;
	mov.f64 	%fd351, %fd88;
	@%p209 bra 	$L__BB7_204;
	setp.lt.f64 	%p210, %fd90, %fd89;
	mov.u64 	%rd340, %rd295;
	mov.f64 	%fd351, %fd310;
	@%p210 bra 	$L__BB7_204;
	setp.lt.s64 	%p211, %rd295, %rd64;
	min.s64 	%rd340, %rd295, %rd64;
	selp.f64 	%fd351, %fd310, %fd88, %p211;
	bra.uni 	$L__BB7_204;
$L__BB7_71:
	// begin inline asm
	mov.u32 %r163, %laneid;
	// end inline asm
	and.b32  	%r184, %r2, 992;
	add.s32 	%r185, %r184, 32;
	setp.gt.s32 	%p118, %r185, %r1;
	not.b32 	%r186, %r184;
	add.s32 	%r187, %r1, %r186;
	selp.b32 	%r182, %r187, 31, %p118;
	mov.b64 	%rd250, %fd298;
	mov.b64 	{%r165, %r170}, %rd250;
	mov.b32 	%r181, 1;
	mov.b32 	%r183, -1;
	// begin inline asm
	shfl.sync.down.b32 %r164, %r165, %r181, %r182, %r183;
	// end inline asm
	// begin inline asm
	shfl.sync.down.b32 %r169, %r170, %r181, %r182, %r183;
	// end inline asm
	mov.b64 	%rd251, {%r164, %r169};
	mov.b64 	%fd92, %rd251;
	mov.b64 	{%r175, %r180}, %rd283;
	// begin inline asm
	shfl.sync.down.b32 %r174, %r175, %r181, %r182, %r183;
	// end inline asm
	// begin inline asm
	shfl.sync.down.b32 %r179, %r180, %r181, %r182, %r183;
	// end inline asm
	mov.b64 	%rd66, {%r174, %r179};
	setp.ge.s32 	%p119, %r163, %r182;
	mov.u64 	%rd296, %rd283;
	mov.f64 	%fd311, %fd298;
	@%p119 bra 	$L__BB7_75;
	abs.f64 	%fd93, %fd298;
	abs.f64 	%fd94, %fd92;
	setp.lt.f64 	%p120, %fd93, %fd94;
	mov.u64 	%rd296, %rd66;
	mov.f64 	%fd311, %fd92;
	@%p120 bra 	$L__BB7_75;
	setp.lt.f64 	%p121, %fd94, %fd93;
	mov.u64 	%rd296, %rd283;
	mov.f64 	%fd311, %fd298;
	@%p121 bra 	$L__BB7_75;
	setp.lt.s64 	%p122, %rd283, %rd66;
	min.s64 	%rd296, %rd283, %rd66;
	selp.f64 	%fd311, %fd298, %fd92, %p122;
$L__BB7_75:
	mov.b64 	%rd252, %fd311;
	mov.b64 	{%r189, %r194}, %rd252;
	mov.b32 	%r205, 2;
	mov.b32 	%r207, -1;
	// begin inline asm
	shfl.sync.down.b32 %r188, %r189, %r205, %r182, %r207;
	// end inline asm
	// begin inline asm
	shfl.sync.down.b32 %r193, %r194, %r205, %r182, %r207;
	// end inline asm
	mov.b64 	%rd253, {%r188, %r193};
	mov.b64 	%fd97, %rd253;
	mov.b64 	{%r199, %r204}, %rd296;
	// begin inline asm
	shfl.sync.down.b32 %r198, %r199, %r205, %r182, %r207;
	// end inline asm
	// begin inline asm
	shfl.sync.down.b32 %r203, %r204, %r205, %r182, %r207;
	// end inline asm
	mov.b64 	%rd69, {%r198, %r203};
	add.s32 	%r208, %r163, 2;
	setp.gt.s32 	%p123, %r208, %r182;
	mov.u64 	%rd297, %rd296;
	mov.f64 	%fd312, %fd311;
	@%p123 bra 	$L__BB7_79;
	abs.f64 	%fd98, %fd311;
	abs.f64 	%fd99, %fd97;
	setp.lt.f64 	%p124, %fd98, %fd99;
	mov.u64 	%rd297, %rd69;
	mov.f64 	%fd312, %fd97;
	@%p124 bra 	$L__BB7_79;
	setp.lt.f64 	%p125, %fd99, %fd98;
	mov.u64 	%rd297, %rd296;
	mov.f64 	%fd312, %fd311;
	@%p125 bra 	$L__BB7_79;
	setp.lt.s64 	%p126, %rd296, %rd69;
	min.s64 	%rd297, %rd296, %rd69;
	selp.f64 	%fd312, %fd311, %fd97, %p126;
$L__BB7_79:
	mov.b64 	%rd254, %fd312;
	mov.b64 	{%r210, %r215}, %rd254;
	mov.b32 	%r226, 4;
	mov.b32 	%r228, -1;
	// begin inline asm
	shfl.sync.down.b32 %r209, %r210, %r226, %r182, %r228;
	// end inline asm
	// begin inline asm
	shfl.sync.down.b32 %r214, %r215, %r226, %r182, %r228;
	// end inline asm
	mov.b64 	%rd255, {%r209, %r214};
	mov.b64 	%fd102, %rd255;
	mov.b64 	{%r220, %r225}, %rd297;
	// begin inline asm
	shfl.sync.down.b32 %r219, %r220, %r226, %r182, %r228;
	// end inline asm
	// begin inline asm
	shfl.sync.down.b32 %r224, %r225, %r226, %r182, %r228;
	// end inline asm
	mov.b64 	%rd72, {%r219, %r224};
	add.s32 	%r229, %r163, 4;
	setp.gt.s32 	%p127, %r229, %r182;
	mov.u64 	%rd298, %rd297;
	mov.f64 	%fd313, %fd312;
	@%p127 bra 	$L__BB7_83;
	abs.f64 	%fd103, %fd312;
	abs.f64 	%fd104, %fd102;
	setp.lt.f64 	%p128, %fd103, %fd104;
	mov.u64 	%rd298, %rd72;
	mov.f64 	%fd313, %fd102;
	@%p128 bra 	$L__BB7_83;
	setp.lt.f64 	%p129, %fd104, %fd103;
	mov.u64 	%rd298, %rd297;
	mov.f64 	%fd313, %fd312;
	@%p129 bra 	$L__BB7_83;
	setp.lt.s64 	%p130, %rd297, %rd72;
	min.s64 	%rd298, %rd297, %rd72;
	selp.f64 	%fd313, %fd312, %fd102, %p130;
$L__BB7_83:
	mov.b64 	%rd256, %fd313;
	mov.b64 	{%r231, %r236}, %rd256;
	mov.b32 	%r247, 8;
	mov.b32 	%r249, -1;
	// begin inline asm
	shfl.sync.down.b32 %r230, %r231, %r247, %r182, %r249;
	// end inline asm
	// begin inline asm
	shfl.sync.down.b32 %r235, %r236, %r247, %r182, %r249;
	// end inline asm
	mov.b64 	%rd257, {%r230, %r235};
	mov.b64 	%fd107, %rd257;
	mov.b64 	{%r241, %r246}, %rd298;
	// begin inline asm
	shfl.sync.down.b32 %r240, %r241, %r247, %r182, %r249;
	// end inline asm
	// begin inline asm
	shfl.sync.down.b32 %r245, %r246, %r247, %r182, %r249;
	// end inline asm
	mov.b64 	%rd75, {%r240, %r245};
	add.s32 	%r250, %r163, 8;
	setp.gt.s32 	%p131, %r250, %r182;
	mov.u64 	%rd299, %rd298;
	mov.f64 	%fd314, %fd313;
	@%p131 bra 	$L__BB7_87;
	abs.f64 	%fd108, %fd313;
	abs.f64 	%fd109, %fd107;
	setp.lt.f64 	%p132, %fd108, %fd109;
	mov.u64 	%rd299, %rd75;
	mov.f64 	%fd314, %fd107;
	@%p132 bra 	$L__BB7_87;
	setp.lt.f64 	%p133, %fd109, %fd108;
	mov.u64 	%rd299, %rd298;
	mov.f64 	%fd314, %fd313;
	@%p133 bra 	$L__BB7_87;
	setp.lt.s64 	%p134, %rd298, %rd75;
	min.s64 	%rd299, %rd298, %rd75;
	selp.f64 	%fd314, %fd313, %fd107, %p134;
$L__BB7_87:
	mov.b64 	%rd258, %fd314;
	mov.b64 	{%r252, %r257}, %rd258;
	mov.b32 	%r268, 16;
	mov.b32 	%r270, -1;
	// begin inline asm
	shfl.sync.down.b32 %r251, %r252, %r268, %r182, %r270;
	// end inline asm
	// begin inline asm
	shfl.sync.down.b32 %r256, %r257, %r268, %r182, %r270;
	// end inline asm
	mov.b64 	%rd259, {%r251, %r256};
	mov.b64 	%fd112, %rd259;
	mov.b64 	{%r262, %r267}, %rd299;
	// begin inline asm
	shfl.sync.down.b32 %r261, %r262, %r268, %r182, %r270;
	// end inline asm
	// begin inline asm
	shfl.sync.down.b32 %r266, %r267, %r268, %r182, %r270;
	// end inline asm
	mov.b64 	%rd78, {%r261, %r266};
	add.s32 	%r271, %r163, 16;
	setp.gt.s32 	%p135, %r271, %r182;
	mov.u64 	%rd340, %rd299;
	mov.f64 	%fd351, %fd314;
	@%p135 bra 	$L__BB7_91;
	abs.f64 	%fd113, %fd314;
	abs.f64 	%fd114, %fd112;
	setp.lt.f64 	%p136, %fd113, %fd114;
	mov.u64 	%rd340, %rd78;
	mov.f64 	%fd351, %fd112;
	@%p136 bra 	$L__BB7_91;
	setp.lt.f64 	%p137, %fd114, %fd113;
	mov.u64 	%rd340, %rd299;
	mov.f64 	%fd351, %fd314;
	@%p137 bra 	$L__BB7_91;
	setp.lt.s64 	%p138, %rd299, %rd78;
	min.s64 	%rd340, %rd299, %rd78;
	selp.f64 	%fd351, %fd314, %fd112, %p138;
$L__BB7_91:
	setp.ne.s32 	%p139, %r163, 0;
	@%p139 bra 	$L__BB7_93;
	shr.u32 	%r272, %r2, 1;
	and.b32  	%r273, %r272, 496;
	mov.u32 	%r274, _ZN6thrust24THRUST_300001_SM_1000_NS8cuda_cub4core6detail5shmemE;
	add.s32 	%r275, %r274, %r273;
	st.shared.f64 	[%r275+8], %fd351;
	st.shared.u64 	[%r275+16], %rd340;
$L__BB7_93:
	bar.sync 	0;
	setp.ne.s32 	%p140, %r2, 0;
	@%p140 bra 	$L__BB7_204;
	setp.lt.s32 	%p141, %r1, 33;
	mov.f64 	%fd316, %fd351;
	mov.u64 	%rd301, %rd340;
	@%p141 bra 	$L__BB7_98;
	ld.shared.f64 	%fd117, [_ZN6thrust24THRUST_300001_SM_1000_NS8cuda_cub4core6detail5shmemE+24];
	ld.shared.u64 	%rd81, [_ZN6thrust24THRUST_300001_SM_1000_NS8cuda_cub4core6detail5shmemE+32];
	abs.f64 	%fd118, %fd351;
	abs.f64 	%fd119, %fd117;
	setp.lt.f64 	%p142, %fd118, %fd119;
	mov.f64 	%fd316, %fd117;
	mov.u64 	%rd301, %rd81;
	@%p142 bra 	$L__BB7_98;
	setp.lt.f64 	%p143, %fd119, %fd118;
	mov.f64 	%fd316, %fd351;
	mov.u64 	%rd301, %rd340;
	@%p143 bra 	$L__BB7_98;
	setp.lt.s64 	%p144, %rd340, %rd81;
	min.s64 	%rd301, %rd340, %rd81;
	selp.f64 	%fd316, %fd351, %fd117, %p144;
$L__BB7_98:
	setp.lt.s32 	%p145, %r1, 65;
	mov.f64 	%fd317, %fd316;
	mov.u64 	%rd302, %rd301;
	@%p145 bra 	$L__BB7_102;
	ld.shared.f64 	%fd122, [_ZN6thrust24THRUST_300001_SM_1000_NS8cuda_cub4core6detail5shmemE+40];
	ld.shared.u64 	%rd84, [_ZN6thrust24THRUST_300001_SM_1000_NS8cuda_cub4core6detail5shmemE+48];
	abs.f64 	%fd123, %fd316;
	abs.f64 	%fd124, %fd122;
	setp.lt.f64 	%p146, %fd123, %fd124;
	mov.f64 	%fd317, %fd122;
	mov.u64 	%rd302, %rd84;
	@%p146 bra 	$L__BB7_102;
	setp.lt.f64 	%p147, %fd124, %fd123;
	mov.f64 	%fd317, %fd316;
	mov.u64 	%rd302, %rd301;
	@%p147 bra 	$L__BB7_102;
	setp.lt.s64 	%p148, %rd301, %rd84;
	min.s64 	%rd302, %rd301, %rd84;
	selp.f64 	%fd317, %fd316, %fd122, %p148;
$L__BB7_102:
	setp.lt.s32 	%p149, %r1, 97;
	mov.f64 	%fd318, %fd317;
	mov.u64 	%rd303, %rd302;
	@%p149 bra 	$L__BB7_106;
	ld.shared.f64 	%fd127, [_ZN6thrust24THRUST_300001_SM_1000_NS8cuda_cub4core6detail5shmemE+56];
	ld.shared.u64 	%rd87, [_ZN6thrust24THRUST_300001_SM_1000_NS8cuda_cub4core6detail5shmemE+64];
	abs.f64 	%fd128, %fd317;
	abs.f64 	%fd129, %fd127;
	setp.lt.f64 	%p150, %fd128, %fd129;
	mov.f64 	%fd318, %fd127;
	mov.u64 	%rd303, %rd87;
	@%p150 bra 	$L__BB7_106;
	setp.lt.f64 	%p151, %fd129, %fd128;
	mov.f64 	%fd318, %fd317;
	mov.u64 	%rd303, %rd302;
	@%p151 bra 	$L__BB7_106;
	setp.lt.s64 	%p152, %rd302, %rd87;
	min.s64 	%rd303, %rd302, %rd87;
	selp.f64 	%fd318, %fd317, %fd127, %p152;
$L__BB7_106:
	setp.lt.s32 	%p153, %r1, 129;
	mov.f64 	%fd319, %fd318;
	mov.u64 	%rd304, %rd303;
	@%p153 bra 	$L__BB7_110;
	ld.shared.f64 	%fd132, [_ZN6thrust24THRUST_300001_SM_1000_NS8cuda_cub4core6detail5shmemE+72];
	ld.shared.u64 	%rd90, [_ZN6thrust24THRUST_300001_SM_1000_NS8cuda_cub4core6detail5shmemE+80];
	abs.f64 	%fd133, %fd318;
	abs.f64 	%fd134, %fd132;
	setp.lt.f64 	%p154, %fd133, %fd134;
	mov.f64 	%fd319, %fd132;
	mov.u64 	%rd304, %rd90;
	@%p154 bra 	$L__BB7_110;
	setp.lt.f64 	%p155, %fd134, %fd133;
	mov.f64 	%fd319, %fd318;
	mov.u64 	%rd304, %rd303;
	@%p155 bra 	$L__BB7_110;
	setp.lt.s64 	%p156, %rd303, %rd90;
	min.s64 	%rd304, %rd303, %rd90;
	selp.f64 	%fd319, %fd318, %fd132, %p156;
$L__BB7_110:
	setp.lt.s32 	%p157, %r1, 161;
	mov.f64 	%fd320, %fd319;
	mov.u64 	%rd305, %rd304;
	@%p157 bra 	$L__BB7_114;
	ld.shared.f64 	%fd137, [_ZN6thrust24THRUST_300001_SM_1000_NS8cuda_cub4core6detail5shmemE+88];
	ld.shared.u64 	%rd93, [_ZN6thrust24THRUST_300001_SM_1000_NS8cuda_cub4core6detail5shmemE+96];
	abs.f64 	%fd138, %fd319;
	abs.f64 	%fd139, %fd137;
	setp.lt.f64 	%p158, %fd138, %fd139;
	mov.f64 	%fd320, %fd137;
	mov.u64 	%rd305, %rd93;
	@%p158 bra 	$L__BB7_114;
	setp.lt.f64 	%p159, %fd139, %fd138;
	mov.f64 	%fd320, %fd319;
	mov.u64 	%rd305, %rd304;
	@%p159 bra 	$L__BB7_114;
	setp.lt.s64 	%p160, %rd304, %rd93;
	min.s64 	%rd305, %rd304, %rd93;
	selp.f64 	%fd320, %fd319, %fd137, %p160;
$L__BB7_114:
	setp.lt.s32 	%p161, %r1, 193;
	mov.f64 	%fd321, %fd320;
	mov.u64 	%rd306, %rd305;
	@%p161 bra 	$L__BB7_118;
	ld.shared.f64 	%fd142, [_ZN6thrust24THRUST_300001_SM_1000_NS8cuda_cub4core6detail5shmemE+104];
	ld.shared.u64 	%rd96, [_ZN6thrust24THRUST_300001_SM_1000_NS8cuda_cub4core6detail5shmemE+112];
	abs.f64 	%fd143, %fd320;
	abs.f64 	%fd144, %fd142;
	setp.lt.f64 	%p162, %fd143, %fd144;
	mov.f64 	%fd321, %fd142;
	mov.u64 	%rd306, %rd96;
	@%p162 bra 	$L__BB7_118;
	setp.lt.f64 	%p163, %fd144, %fd143;
	mov.f64 	%fd321, %fd320;
	mov.u64 	%rd306, %rd305;
	@%p163 bra 	$L__BB7_118;
	setp.lt.s64 	%p164, %rd305, %rd96;
	min.s64 	%rd306, %rd305, %rd96;
	selp.f64 	%fd321, %fd320, %fd142, %p164;
$L__BB7_118:
	setp.lt.s32 	%p165, %r1, 225;
	mov.u64 	%rd340, %rd306;
	mov.f64 	%fd351, %fd321;
	@%p165 bra 	$L__BB7_204;
	ld.shared.f64 	%fd147, [_ZN6thrust24THRUST_300001_SM_1000_NS8cuda_cub4core6detail5shmemE+120];
	ld.shared.u64 	%rd99, [_ZN6thrust24THRUST_300001_SM_1000_NS8cuda_cub4core6detail5shmemE+128];
	abs.f64 	%fd148, %fd321;
	abs.f64 	%fd149, %fd147;
	setp.lt.f64 	%p166, %fd148, %fd149;
	mov.u64 	%rd340, %rd99;
	mov.f64 	%fd351, %fd147;
	@%p166 bra 	$L__BB7_204;
	setp.lt.f64 	%p167, %fd149, %fd148;
	mov.u64 	%rd340, %rd306;
	mov.f64 	%fd351, %fd321;
	@%p167 bra 	$L__BB7_204;
	setp.lt.s64 	%p168, %rd306, %rd99;
	min.s64 	%rd340, %rd306, %rd99;
	selp.f64 	%fd351, %fd321, %fd147, %p168;
	bra.uni 	$L__BB7_204;
$L__BB7_122:
	mov.u32 	%r18, %tid.x;
	cvt.u64.u32 	%rd101, %r18;
	mul.wide.u32 	%rd195, %r18, 8;
	add.s64 	%rd102, %rd1, %rd195;
	ld.global.f64 	%fd274, [%rd102];
	add.s32 	%r31, %r18, 256;
	cvt.u64.u32 	%rd196, %r31;
	ld.global.f64 	%fd275, [%rd102+2048];
	add.s32 	%r32, %r18, 512;
	cvt.u64.u32 	%rd197, %r32;
	ld.global.f64 	%fd276, [%rd102+4096];
	add.s32 	%r33, %r18, 768;
	cvt.u64.u32 	%rd198, %r33;
	ld.global.f64 	%fd277, [%rd102+6144];
	or.b32  	%r34, %r18, 1024;
	cvt.u64.u32 	%rd103, %r34;
	add.s64 	%rd327, %rd192, %rd103;
	ld.global.f64 	%fd338, [%rd102+8192];
	abs.f64 	%fd278, %fd274;
	abs.f64 	%fd279, %fd275;
	setp.geu.f64 	%p3, %fd278, %fd279;
	selp.f64 	%fd280, %fd274, %fd275, %p3;
	selp.b64 	%rd199, %rd101, %rd196, %p3;
	abs.f64 	%fd281, %fd280;
	abs.f64 	%fd282, %fd276;
	setp.geu.f64 	%p4, %fd281, %fd282;
	selp.f64 	%fd283, %fd280, %fd276, %p4;
	selp.b64 	%rd200, %rd199, %rd197, %p4;
	abs.f64 	%fd284, %fd283;
	abs.f64 	%fd285, %fd277;
	setp.geu.f64 	%p5, %fd284, %fd285;
	selp.f64 	%fd152, %fd283, %fd277, %p5;
	selp.b64 	%rd105, %rd200, %rd198, %p5;
	abs.f64 	%fd153, %fd152;
	abs.f64 	%fd154, %fd338;
	setp.lt.f64 	%p6, %fd153, %fd154;
	@%p6 bra 	$L__BB7_124;
	setp.lt.f64 	%p7, %fd154, %fd153;
	setp.lt.u64 	%p8, %rd105, %rd103;
	or.pred  	%p9, %p7, %p8;
	selp.f64 	%fd338, %fd152, %fd338, %p9;
	add.s64 	%rd203, %rd192, %rd105;
	selp.b64 	%rd327, %rd203, %rd327, %p9;
$L__BB7_124:
	setp.lt.u64 	%p10, %rd194, 2560;
	mov.b64 	%rd316, 1280;
	@%p10 bra 	$L__BB7_137;
	mov.b64 	%rd308, 1280;
	mov.f64 	%fd323, %fd338;
$L__BB7_126:
	add.s64 	%rd206, %rd308, %rd101;
	shl.b64 	%rd207, %rd308, 3;
	add.s64 	%rd208, %rd102, %rd207;
	add.s64 	%rd310, %rd206, %rd192;
	ld.global.f64 	%fd324, [%rd208];
	ld.global.f64 	%fd325, [%rd208+2048];
	ld.global.f64 	%fd326, [%rd208+4096];
	add.s64 	%rd313, %rd310, 768;
	ld.global.f64 	%fd327, [%rd208+6144];
	ld.global.f64 	%fd338, [%rd208+8192];
	abs.f64 	%fd163, %fd323;
	abs.f64 	%fd164, %fd324;
	setp.lt.f64 	%p11, %fd163, %fd164;
	@%p11 bra 	$L__BB7_128;
	setp.lt.f64 	%p12, %fd164, %fd163;
	setp.lt.s64 	%p13, %rd327, %rd310;
	or.pred  	%p14, %p12, %p13;
	selp.f64 	%fd324, %fd323, %fd324, %p14;
	selp.b64 	%rd310, %rd327, %rd310, %p14;
$L__BB7_128:
	add.s64 	%rd209, %rd308, %rd101;
	add.s64 	%rd210, %rd209, %rd192;
	add.s64 	%rd311, %rd210, 256;
	abs.f64 	%fd167, %fd324;
	abs.f64 	%fd168, %fd325;
	setp.lt.f64 	%p15, %fd167, %fd168;
	@%p15 bra 	$L__BB7_130;
	setp.lt.f64 	%p16, %fd168, %fd167;
	setp.lt.s64 	%p17, %rd310, %rd311;
	or.pred  	%p18, %p16, %p17;
	selp.f64 	%fd325, %fd324, %fd325, %p18;
	selp.b64 	%rd311, %rd310, %rd311, %p18;
$L__BB7_130:
	add.s64 	%rd211, %rd308, %rd101;
	add.s64 	%rd212, %rd211, %rd192;
	add.s64 	%rd312, %rd212, 512;
	abs.f64 	%fd171, %fd325;
	abs.f64 	%fd172, %fd326;
	setp.lt.f64 	%p19, %fd171, %fd172;
	@%p19 bra 	$L__BB7_132;
	setp.lt.f64 	%p20, %fd172, %fd171;
	setp.lt.s64 	%p21, %rd311, %rd312;
	or.pred  	%p22, %p20, %p21;
	selp.f64 	%fd326, %fd325, %fd326, %p22;
	selp.b64 	%rd312, %rd311, %rd312, %p22;
$L__BB7_132:
	abs.f64 	%fd175, %fd326;
	abs.f64 	%fd176, %fd327;
	setp.lt.f64 	%p23, %fd175, %fd176;
	@%p23 bra 	$L__BB7_134;
	setp.lt.f64 	%p24, %fd176, %fd175;
	setp.lt.s64 	%p25, %rd312, %rd313;
	or.pred  	%p26, %p24, %p25;
	selp.f64 	%fd327, %fd326, %fd327, %p26;
	selp.b64 	%rd313, %rd312, %rd313, %p26;
$L__BB7_134:
	add.s64 	%rd213, %rd308, %rd101;
	add.s64 	%rd214, %rd213, %rd192;
	add.s64 	%rd327, %rd214, 1024;
	abs.f64 	%fd179, %fd327;
	abs.f64 	%fd180, %fd338;
	setp.lt.f64 	%p27, %fd179, %fd180;
	@%p27 bra 	$L__BB7_136;
	setp.lt.f64 	%p28, %fd180, %fd179;
	setp.lt.s64 	%p29, %rd313, %rd327;
	or.pred  	%p30, %p28, %p29;
	selp.f64 	%fd338, %fd327, %fd338, %p30;
	selp.b64 	%rd327, %rd313, %rd327, %p30;
$L__BB7_136:
	add.s64 	%rd316, %rd308, 1280;
	add.s64 	%rd215, %rd308, 2560;
	setp.le.s64 	%p31, %rd215, %rd194;
	mov.u64 	%rd308, %rd316;
	mov.f64 	%fd323, %fd338;
	@%p31 bra 	$L__BB7_126;
$L__BB7_137:
	setp.le.s64 	%p32, %rd194, %rd316;
	@%p32 bra 	$L__BB7_160;
	cvt.u32.u64 	%r35, %rd316;
	cvt.u32.u64 	%r36, %rd194;
	sub.s32 	%r19, %r36, %r35;
	setp.ge.s32 	%p33, %r18, %r19;
	@%p33 bra 	$L__BB7_160;
	cvta.to.global.u64 	%rd128, %rd191;
	not.b32 	%r38, %r18;
	add.s32 	%r39, %r38, %r36;
	sub.s32 	%r20, %r39, %r35;
	and.b32  	%r41, %r20, 768;
	setp.eq.s32 	%p34, %r41, 768;
	mov.u32 	%r389, %r18;
	@%p34 bra 	$L__BB7_145;
	add.s64 	%rd217, %rd316, %rd101;
	add.s64 	%rd318, %rd217, %rd192;
	shl.b64 	%rd218, %rd217, 3;
	add.s64 	%rd317, %rd128, %rd218;
	shr.u32 	%r42, %r20, 8;
	add.s32 	%r43, %r42, 1;
	and.b32  	%r44, %r43, 3;
	neg.s32 	%r387, %r44;
	mov.u32 	%r389, %r18;
$L__BB7_141:
	.pragma "nounroll";
	mov.u64 	%rd133, %rd327;
	mov.f64 	%fd184, %fd338;
	ld.global.f64 	%fd185, [%rd317];
	abs.f64 	%fd186, %fd184;
	abs.f64 	%fd187, %fd185;
	setp.lt.f64 	%p35, %fd186, %fd187;
	mov.f64 	%fd338, %fd185;
	mov.u64 	%rd327, %rd318;
	@%p35 bra 	$L__BB7_144;
	setp.lt.f64 	%p36, %fd187, %fd186;
	mov.f64 	%fd338, %fd184;
	mov.u64 	%rd327, %rd133;
	@%p36 bra 	$L__BB7_144;
	setp.lt.s64 	%p37, %rd133, %rd318;
	selp.f64 	%fd338, %fd184, %fd185, %p37;
	min.s64 	%rd327, %rd133, %rd318;
$L__BB7_144:
	add.s32 	%r389, %r389, 256;
	add.s64 	%rd318, %rd318, 256;
	add.s64 	%rd317, %rd317, 2048;
	add.s32 	%r387, %r387, 1;
	setp.ne.s32 	%p38, %r387, 0;
	@%p38 bra 	$L__BB7_141;
$L__BB7_145:
	setp.lt.u32 	%p39, %r20, 768;
	@%p39 bra 	$L__BB7_160;
	add.s32 	%r390, %r389, 512;
$L__BB7_147:
	mov.u32 	%r28, %r390;
	add.s32 	%r45, %r28, -512;
	cvt.u64.u32 	%rd219, %r45;
	add.s64 	%rd220, %rd316, %rd219;
	shl.b64 	%rd221, %rd220, 3;
	add.s64 	%rd141, %rd128, %rd221;
	add.s64 	%rd142, %rd220, %rd192;
	ld.global.f64 	%fd193, [%rd141];
	abs.f64 	%fd194, %fd338;
	abs.f64 	%fd195, %fd193;
	setp.lt.f64 	%p40, %fd194, %fd195;
	mov.f64 	%fd335, %fd193;
	mov.u64 	%rd324, %rd142;
	@%p40 bra 	$L__BB7_150;
	setp.lt.f64 	%p41, %fd195, %fd194;
	mov.f64 	%fd335, %fd338;
	mov.u64 	%rd324, %rd327;
	@%p41 bra 	$L__BB7_150;
	setp.lt.s64 	%p42, %rd327, %rd142;
	selp.f64 	%fd335, %fd338, %fd193, %p42;
	min.s64 	%rd324, %rd327, %rd142;
$L__BB7_150:
	add.s32 	%r46, %r28, -256;
	cvt.u64.u32 	%rd222, %r46;
	add.s64 	%rd223, %rd316, %rd222;
	add.s64 	%rd145, %rd223, %rd192;
	ld.global.f64 	%fd198, [%rd141+2048];
	abs.f64 	%fd199, %fd335;
	abs.f64 	%fd200, %fd198;
	setp.lt.f64 	%p43, %fd199, %fd200;
	mov.f64 	%fd336, %fd198;
	mov.u64 	%rd325, %rd145;
	@%p43 bra 	$L__BB7_153;
	setp.lt.f64 	%p44, %fd200, %fd199;
	mov.f64 	%fd336, %fd335;
	mov.u64 	%rd325, %rd324;
	@%p44 bra 	$L__BB7_153;
	setp.lt.s64 	%p45, %rd324, %rd145;
	selp.f64 	%fd336, %fd335, %fd198, %p45;
	min.s64 	%rd325, %rd324, %rd145;
$L__BB7_153:
	cvt.u64.u32 	%rd224, %r28;
	add.s64 	%rd225, %rd316, %rd224;
	add.s64 	%rd148, %rd225, %rd192;
	ld.global.f64 	%fd203, [%rd141+4096];
	abs.f64 	%fd204, %fd336;
	abs.f64 	%fd205, %fd203;
	setp.lt.f64 	%p46, %fd204, %fd205;
	mov.f64 	%fd337, %fd203;
	mov.u64 	%rd326, %rd148;
	@%p46 bra 	$L__BB7_156;
	setp.lt.f64 	%p47, %fd205, %fd204;
	mov.f64 	%fd337, %fd336;
	mov.u64 	%rd326, %rd325;
	@%p47 bra 	$L__BB7_156;
	setp.lt.s64 	%p48, %rd325, %rd148;
	selp.f64 	%fd337, %fd336, %fd203, %p48;
	min.s64 	%rd326, %rd325, %rd148;
$L__BB7_156:
	add.s32 	%r47, %r28, 256;
	cvt.u64.u32 	%rd226, %r47;
	add.s64 	%rd227, %rd316, %rd226;
	add.s64 	%rd151, %rd227, %rd192;
	ld.global.f64 	%fd208, [%rd141+6144];
	abs.f64 	%fd209, %fd337;
	abs.f64 	%fd210, %fd208;
	setp.lt.f64 	%p49, %fd209, %fd210;
	mov.f64 	%fd338, %fd208;
	mov.u64 	%rd327, %rd151;
	@%p49 bra 	$L__BB7_159;
	setp.lt.f64 	%p50, %fd210, %fd209;
	mov.f64 	%fd338, %fd337;
	mov.u64 	%rd327, %rd326;
	@%p50 bra 	$L__BB7_159;
	setp.lt.s64 	%p51, %rd326, %rd151;
	selp.f64 	%fd338, %fd337, %fd208, %p51;
	min.s64 	%rd327, %rd326, %rd151;
$L__BB7_159:
	add.s32 	%r390, %r28, 1024;
	add.s32 	%r48, %r28, 512;
	setp.lt.s32 	%p52, %r48, %r19;
	@%p52 bra 	$L__BB7_147;
$L__BB7_160:
	// begin inline asm
	mov.u32 %r49, %laneid;
	// end inline asm
	mov.b64 	%rd228, %fd338;
	mov.b64 	{%r51, %r56}, %rd228;
	mov.b32 	%r67, 1;
	mov.b32 	%r68, 31;
	mov.b32 	%r69, -1;
	// begin inline asm
	shfl.sync.down.b32 %r50, %r51, %r67, %r68, %r69;
	// end inline asm
	// begin inline asm
	shfl.sync.down.b32 %r55, %r56, %r67, %r68, %r69;
	// end inline asm
	mov.b64 	%rd229, {%r50, %r55};
	mov.b64 	%fd214, %rd229;
	mov.b64 	{%r61, %r66}, %rd327;
	// begin inline asm
	shfl.sync.down.b32 %r60, %r61, %r67, %r68, %r69;
	// end inline asm
	// begin inline asm
	shfl.sync.down.b32 %r65, %r66, %r67, %r68, %r69;
	// end inline asm
	mov.b64 	%rd155, {%r60, %r65};
	setp.gt.s32 	%p53, %r49, 30;
	mov.f64 	%fd340, %fd338;
	mov.u64 	%rd329, %rd327;
	@%p53 bra 	$L__BB7_164;
	abs.f64 	%fd215, %fd338;
	abs.f64 	%fd216, %fd214;
	setp.lt.f64 	%p54, %fd215, %fd216;
	mov.f64 	%fd340, %fd214;
	mov.u64 	%rd329, %rd155;
	@%p54 bra 	$L__BB7_164;
	setp.lt.f64 	%p55, %fd216, %fd215;
	mov.f64 	%fd340, %fd338;
	mov.u64 	%rd329, %rd327;
	@%p55 bra 	$L__BB7_164;
	setp.lt.s64 	%p56, %rd327, %rd155;
	selp.f64 	%fd340, %fd338, %fd214, %p56;
	min.s64 	%rd329, %rd327, %rd155;
$L__BB7_164:
	mov.b64 	%rd230, %fd340;
	mov.b64 	{%r71, %r76}, %rd230;
	mov.b32 	%r87, 2;
	mov.b32 	%r88, 31;
	mov.b32 	%r89, -1;
	// begin inline asm
	shfl.sync.down.b32 %r70, %r71, %r87, %r88, %r89;
	// end inline asm
	// begin inline asm
	shfl.sync.down.b32 %r75, %r76, %r87, %r88, %r89;
	// end inline asm
	mov.b64 	%rd231, {%r70, %r75};
	mov.b64 	%fd219, %rd231;
	mov.b64 	{%r81, %r86}, %rd329;
	// begin inline asm
	shfl.sync.down.b32 %r80, %r81, %r87, %r88, %r89;
	// end inline asm
	// begin inline asm
	shfl.sync.down.b32 %r85, %r86, %r87, %r88, %r89;
	// end inline asm
	mov.b64 	%rd158, {%r80, %r85};
	setp.gt.s32 	%p57, %r49, 29;
	mov.f64 	%fd341, %fd340;
	mov.u64 	%rd330, %rd329;
	@%p57 bra 	$L__BB7_168;
	abs.f64 	%fd220, %fd340;
	abs.f64 	%fd221, %fd219;
	setp.lt.f64 	%p58, %fd220, %fd221;
	mov.f64 	%fd341, %fd219;
	mov.u64 	%rd330, %rd158;
	@%p58 bra 	$L__BB7_168;
	setp.lt.f64 	%p59, %fd221, %fd220;
	mov.f64 	%fd341, %fd340;
	mov.u64 	%rd330, %rd329;
	@%p59 bra 	$L__BB7_168;
	setp.lt.s64 	%p60, %rd329, %rd158;
	selp.f64 	%fd341, %fd340, %fd219, %p60;
	min.s64 	%rd330, %rd329, %rd158;
$L__BB7_168:
	mov.b64 	%rd232, %fd341;
	mov.b64 	{%r91, %r96}, %rd232;
	mov.b32 	%r107, 4;
	mov.b32 	%r108, 31;
	mov.b32 	%r109, -1;
	// begin inline asm
	shfl.sync.down.b32 %r90, %r91, %r107, %r108, %r109;
	// end inline asm
	// begin inline asm
	shfl.sync.down.b32 %r95, %r96, %r107, %r108, %r109;
	// end inline asm
	mov.b64 	%rd233, {%r90, %r95};
	mov.b64 	%fd224, %rd233;
	mov.b64 	{%r101, %r106}, %rd330;
	// begin inline asm
	shfl.sync.down.b32 %r100, %r101, %r107, %r108, %r109;
	// end inline asm
	// begin inline asm
	shfl.sync.down.b32 %r105, %r106, %r107, %r108, %r109;
	// end inline asm
	mov.b64 	%rd161, {%r100, %r105};
	setp.gt.s32 	%p61, %r49, 27;
	mov.f64 	%fd342, %fd341;
	mov.u64 	%rd331, %rd330;
	@%p61 bra 	$L__BB7_172;
	abs.f64 	%fd225, %fd341;
	abs.f64 	%fd226, %fd224;
	setp.lt.f64 	%p62, %fd225, %fd226;
	mov.f64 	%fd342, %fd224;
	mov.u64 	%rd331, %rd161;
	@%p62 bra 	$L__BB7_172;
	setp.lt.f64 	%p63, %fd226, %fd225;
	mov.f64 	%fd342, %fd341;
	mov.u64 	%rd331, %rd330;
	@%p63 bra 	$L__BB7_172;
	setp.lt.s64 	%p64, %rd330, %rd161;
	selp.f64 	%fd342, %fd341, %fd224, %p64;
	min.s64 	%rd331, %rd330, %rd161;
$L__BB7_172:
	mov.b64 	%rd234, %fd342;
	mov.b64 	{%r111, %r116}, %rd234;
	mov.b32 	%r127, 8;
	mov.b32 	%r128, 31;
	mov.b32 	%r129, -1;
	// begin inline asm
	shfl.sync.down.b32 %r110, %r111, %r127, %r128, %r129;
	// end inline asm
	// begin inline asm
	shfl.sync.down.b32 %r115, %r116, %r127, %r128, %r129;
	// end inline asm
	mov.b64 	%rd235, {%r110, %r115};
	mov.b64 	%fd229, %rd235;
	mov.b64 	{%r121, %r126}, %rd331;
	// begin inline asm
	shfl.sync.down.b32 %r120, %r121, %r127, %r128, %r129;
	// end inline asm
	// begin inline asm
	shfl.sync.down.b32 %r125, %r126, %r127, %r128, %r129;
	// end inline asm
	mov.b64 	%rd164, {%r120, %r125};
	setp.gt.s32 	%p65, %r49, 23;
	mov.f64 	%fd343, %fd342;
	mov.u64 	%rd332, %rd331;
	@%p65 bra 	$L__BB7_176;
	abs.f64 	%fd230, %fd342;
	abs.f64 	%fd231, %fd229;
	setp.lt.f64 	%p66, %fd230, %fd231;
	mov.f64 	%fd343, %fd229;
	mov.u64 	%rd332, %rd164;
	@%p66 bra 	$L__BB7_176;
	setp.lt.f64 	%p67, %fd231, %fd230;
	mov.f64 	%fd343, %fd342;
	mov.u64 	%rd332, %rd331;
	@%p67 bra 	$L__BB7_176;
	setp.lt.s64 	%p68, %rd331, %rd164;
	selp.f64 	%fd343, %fd342, %fd229, %p68;
	min.s64 	%rd332, %rd331, %rd164;
$L__BB7_176:
	mov.b64 	%rd236, %fd343;
	mov.b64 	{%r131, %r136}, %rd236;
	mov.b32 	%r147, 16;
	mov.b32 	%r148, 31;
	mov.b32 	%r149, -1;
	// begin inline asm
	shfl.sync.down.b32 %r130, %r131, %r147, %r148, %r149;
	// end inline asm
	// begin inline asm
	shfl.sync.down.b32 %r135, %r136, %r147, %r148, %r149;
	// end inline asm
	mov.b64 	%rd237, {%r130, %r135};
	mov.b64 	%fd234, %rd237;
	mov.b64 	{%r141, %r146}, %rd332;
	// begin inline asm
	shfl.sync.down.b32 %r140, %r141, %r147, %r148, %r149;
	// end inline asm
	// begin inline asm
	shfl.sync.down.b32 %r145, %r146, %r147, %r148, %r149;
	// end inline asm
	mov.b64 	%rd167, {%r140, %r145};
	setp.gt.s32 	%p69, %r49, 15;
	mov.f64 	%fd351, %fd343;
	mov.u64 	%rd340, %rd332;
	@%p69 bra 	$L__BB7_180;
	abs.f64 	%fd235, %fd343;
	abs.f64 	%fd236, %fd234;
	setp.lt.f64 	%p70, %fd235, %fd236;
	mov.f64 	%fd351, %fd234;
	mov.u64 	%rd340, %rd167;
	@%p70 bra 	$L__BB7_180;
	setp.lt.f64 	%p71, %fd236, %fd235;
	mov.f64 	%fd351, %fd343;
	mov.u64 	%rd340, %rd332;
	@%p71 bra 	$L__BB7_180;
	setp.lt.s64 	%p72, %rd332, %rd167;
	selp.f64 	%fd351, %fd343, %fd234, %p72;
	min.s64 	%rd340, %rd332, %rd167;
$L__BB7_180:
	setp.ne.s32 	%p73, %r49, 0;
	@%p73 bra 	$L__BB7_182;
	shr.u32 	%r150, %r18, 1;
	and.b32  	%r151, %r150, 496;
	mov.u32 	%r152, _ZN6thrust24THRUST_300001_SM_1000_NS8cuda_cub4core6detail5shmemE;
	add.s32 	%r153, %r152, %r151;
	st.shared.f64 	[%r153+8], %fd351;
	st.shared.u64 	[%r153+16], %rd340;
$L__BB7_182:
	bar.sync 	0;
	setp.ne.s32 	%p74, %r18, 0;
	@%p74 bra 	$L__BB7_204;
	ld.shared.f64 	%fd239, [_ZN6thrust24THRUST_300001_SM_1000_NS8cuda_cub4core6detail5shmemE+24];
	ld.shared.u64 	%rd170, [_ZN6thrust24THRUST_300001_SM_1000_NS8cuda_cub4core6detail5shmemE+32];
	abs.f64 	%fd240, %fd351;
	abs.f64 	%fd241, %fd239;
	setp.lt.f64 	%p75, %fd240, %fd241;
	mov.f64 	%fd345, %fd239;
	mov.u64 	%rd334, %rd170;
	@%p75 bra 	$L__BB7_186;
	setp.lt.f64 	%p76, %fd241, %fd240;
	mov.f64 	%fd345, %fd351;
	mov.u64 	%rd334, %rd340;
	@%p76 bra 	$L__BB7_186;
	setp.lt.s64 	%p77, %rd340, %rd170;
	selp.f64 	%fd345, %fd351, %fd239, %p77;
	min.s64 	%rd334, %rd340, %rd170;
$L__BB7_186:
	ld.shared.f64 	%fd244, [_ZN6thrust24THRUST_300001_SM_1000_NS8cuda_cub4core6detail5shmemE+40];
	ld.shared.u64 	%rd173, [_ZN6thrust24THRUST_300001_SM_1000_NS8cuda_cub4core6detail5shmemE+48];
	abs.f64 	%fd245, %fd345;
	abs.f64 	%fd246, %fd244;
	setp.lt.f64 	%p78, %fd245, %fd246;
	mov.f64 	%fd346, %fd244;
	mov.u64 	%rd335, %rd173;
	@%p78 bra 	$L__BB7_189;
	setp.lt.f64 	%p79, %fd246, %fd245;
	mov.f64 	%fd346, %fd345;
	mov.u64 	%rd335, %rd334;
	@%p79 bra 	$L__BB7_189;
	setp.lt.s64 	%p80, %rd334, %rd173;
	selp.f64 	%fd346, %fd345, %fd244, %p80;
	min.s64 	%rd335, %rd334, %rd173;
$L__BB7_189:
	ld.shared.f64 	%fd249, [_ZN6thrust24THRUST_300001_SM_1000_NS8cuda_cub4core6detail5shmemE+56];
	ld.shared.u64 	%rd176, [_ZN6thrust24THRUST_300001_SM_1000_NS8cuda_cub4core6detail5shmemE+64];
	abs.f64 	%fd250, %fd346;
	abs.f64 	%fd251, %fd249;
	setp.lt.f64 	%p81, %fd250, %fd251;
	mov.f64 	%fd347, %fd249;
	mov.u64 	%rd336, %rd176;
	@%p81 bra 	$L__BB7_192;
	setp.lt.f64 	%p82, %fd251, %fd250;
	mov.f64 	%fd347, %fd346;
	mov.u64 	%rd336, %rd335;
	@%p82 bra 	$L__BB7_192;
	setp.lt.s64 	%p83, %rd335, %rd176;
	selp.f64 	%fd347, %fd346, %fd249, %p83;
	min.s64 	%rd336, %rd335, %rd176;
$L__BB7_192:
	ld.shared.f64 	%fd254, [_ZN6thrust24THRUST_300001_SM_1000_NS8cuda_cub4core6detail5shmemE+72];
	ld.shared.u64 	%rd179, [_ZN6thrust24THRUST_300001_SM_1000_NS8cuda_cub4core6detail5shmemE+80];
	abs.f64 	%fd255, %fd347;
	abs.f64 	%fd256, %fd254;
	setp.lt.f64 	%p84, %fd255, %fd256;
	mov.f64 	%fd348, %fd254;
	mov.u64 	%rd337, %rd179;
	@%p84 bra 	$L__BB7_195;
	setp.lt.f64 	%p85, %fd256, %fd255;
	mov.f64 	%fd348, %fd347;
	mov.u64 	%rd337, %rd336;
	@%p85 bra 	$L__BB7_195;
	setp.lt.s64 	%p86, %rd336, %rd179;
	selp.f64 	%fd348, %fd347, %fd254, %p86;
	min.s64 	%rd337, %rd336, %rd179;
$L__BB7_195:
	ld.shared.f64 	%fd259, [_ZN6thrust24THRUST_300001_SM_1000_NS8cuda_cub4core6detail5shmemE+88];
	ld.shared.u64 	%rd182, [_ZN6thrust24THRUST_300001_SM_1000_NS8cuda_cub4core6detail5shmemE+96];
	abs.f64 	%fd260, %fd348;
	abs.f64 	%fd261, %fd259;
	setp.lt.f64 	%p87, %fd260, %fd261;
	mov.f64 	%fd349, %fd259;
	mov.u64 	%rd338, %rd182;
	@%p87 bra 	$L__BB7_198;
	setp.lt.f64 	%p88, %fd261, %fd260;
	mov.f64 	%fd349, %fd348;
	mov.u64 	%rd338, %rd337;
	@%p88 bra 	$L__BB7_198;
	setp.lt.s64 	%p89, %rd337, %rd182;
	selp.f64 	%fd349, %fd348, %fd259, %p89;
	min.s64 	%rd338, %rd337, %rd182;
$L__BB7_198:
	ld.shared.f64 	%fd264, [_ZN6thrust24THRUST_300001_SM_1000_NS8cuda_cub4core6detail5shmemE+104];
	ld.shared.u64 	%rd185, [_ZN6thrust24THRUST_300001_SM_1000_NS8cuda_cub4core6detail5shmemE+112];
	abs.f64 	%fd265, %fd349;
	abs.f64 	%fd266, %fd264;
	setp.lt.f64 	%p90, %fd265, %fd266;
	mov.f64 	%fd350, %fd264;
	mov.u64 	%rd339, %rd185;
	@%p90 bra 	$L__BB7_201;
	setp.lt.f64 	%p91, %fd266, %fd265;
	mov.f64 	%fd350, %fd349;
	mov.u64 	%rd339, %rd338;
	@%p91 bra 	$L__BB7_201;
	setp.lt.s64 	%p92, %rd338, %rd185;
	selp.f64 	%fd350, %fd349, %fd264, %p92;
	min.s64 	%rd339, %rd338, %rd185;
$L__BB7_201:
	ld.shared.f64 	%fd269, [_ZN6thrust24THRUST_300001_SM_1000_NS8cuda_cub4core6detail5shmemE+120];
	ld.shared.u64 	%rd188, [_ZN6thrust24THRUST_300001_SM_1000_NS8cuda_cub4core6detail5shmemE+128];
	abs.f64 	%fd270, %fd350;
	abs.f64 	%fd271, %fd269;
	setp.lt.f64 	%p93, %fd270, %fd271;
	mov.u64 	%rd340, %rd188;
	mov.f64 	%fd351, %fd269;
	@%p93 bra 	$L__BB7_204;
	setp.lt.f64 	%p94, %fd271, %fd270;
	mov.u64 	%rd340, %rd339;
	mov.f64 	%fd351, %fd350;
	@%p94 bra 	$L__BB7_204;
	setp.lt.s64 	%p95, %rd339, %rd188;
	selp.f64 	%fd351, %fd350, %fd269, %p95;
	min.s64 	%rd340, %rd339, %rd188;
$L__BB7_204:
	mov.u32 	%r381, %tid.x;
	setp.ne.s32 	%p212, %r381, 0;
	@%p212 bra 	$L__BB7_206;
	ld.param.u64 	%rd271, [_ZN6thrust24THRUST_300001_SM_1000_NS8cuda_cub4core6detail13_kernel_agentINS1_8__reduce11ReduceAgentINS0_12zip_iteratorIN4cuda3std3__45tupleIJNS0_10device_ptrIdEENS0_17counting_iteratorIlNS0_11use_defaultESF_SF_EEEEEEEPNSB_IJdlEEESJ_lNS1_9__extrema9arg_max_fIdl10ComparatorEEEEJSI_SK_lSO_EEEvDpT0__param_1];
	cvta.to.global.u64 	%rd270, %rd271;
	st.global.f64 	[%rd270], %fd351;
	st.global.u64 	[%rd270+8], %rd340;
$L__BB7_206:
	ret;

}
	// .globl	_ZN6thrust24THRUST_300001_SM_1000_NS8cuda_cub4core6detail13_kernel_agentINS1_8__reduce11ReduceAgentINS0_12zip_iteratorIN4cuda3std3__45tupleIJNS0_10device_ptrIdEENS0_17counting_iteratorIlNS0_11use_defaultESF_SF_EEEEEEEPNSB_IJdlEEESJ_lNS1_9__extrema9arg_max_fIdl10ComparatorEEEEJSI_SK_lN3cub18CUB_300001_SM_100013GridEvenShareIlEENSR_9GridQueueIyEESO_EEEvDpT0_
.visible .entry _ZN6thrust24THRUST_300001_SM_1000_NS8cuda_cub4core6detail13_kernel_agentINS1_8__reduce11ReduceAgentINS0_12zip_iteratorIN4cuda3std3__45tupleIJNS0_10device_ptrIdEENS0_17counting_iteratorIlNS0_11use_defaultESF_SF_EEEEEEEPNSB_IJdlEEESJ_lNS1_9__extrema9arg_max_fIdl10ComparatorEEEEJSI_SK_lN3cub18CUB_300001_SM_100013GridEvenShareIlEENSR_9GridQueueIyEESO_EEEvDpT0_(
	.param .align 8 .b8 _ZN6thrust24THRUST_300001_SM_1000_NS8cuda_cub4core6detail13_kernel_agentINS1_8__reduce11ReduceAgentINS0_12zip_iteratorIN4cuda3std3__45tupleIJNS0_10device_ptrIdEENS0_17counting_iteratorIlNS0_11use_defaultESF_SF_EEEEEEEPNSB_IJdlEEESJ_lNS1_9__extrema9arg_max_fIdl10ComparatorEEEEJSI_SK_lN3cub18CUB_300001_SM_100013GridEvenShareIlEENSR_9GridQueueIyEESO_EEEvDpT0__param_0[16],
	.param .u64 .ptr .align 1 _ZN6thrust24THRUST_300001_SM_1000_NS8cuda_cub4core6detail13_kernel_agentINS1_8__reduce11ReduceAgentINS0_12zip_iteratorIN4cuda3std3__45tupleIJNS0_10device_ptrIdEENS0_17counting_iteratorIlNS0_11use_defaultESF_SF_EEEEEEEPNSB_IJdlEEESJ_lNS1_9__extrema9arg_max_fIdl10ComparatorEEEEJSI_SK_lN3cub18CUB_300001_SM_100013GridEvenShareIlEENSR_9GridQueueIyEESO_EEEvDpT0__param_1,
	.param .u64 _ZN6thrust24THRUST_300001_SM_1000_NS8cuda_cub4core6detail13_kernel_agentINS1_8__reduce11ReduceAgentINS0_12zip_iteratorIN4cuda3std3__45tupleIJNS0_10device_ptrIdEENS0_17counting_iteratorIlNS0_11use_defaultESF_SF_EEEEEEEPNSB_IJdlEEESJ_lNS1_9__extrema9arg_max_fIdl10ComparatorEEEEJSI_SK_lN3cub18CUB_300001_SM_100013GridEvenShareIlEENSR_9GridQueueIyEESO_EEEvDpT0__param_2,
	.param .align 8 .b8 _ZN6thrust24THRUST_300001_SM_1000_NS8cuda_cub4core6detail13_kernel_agentINS1_8__reduce11ReduceAgentINS0_12zip_iteratorIN4cuda3std3__45tupleIJNS0_10device_ptrIdEENS0_17counting_iteratorIlNS0_11use_defaultESF_SF_EEEEEEEPNSB_IJdlEEESJ_lNS1_9__extrema9arg_max_fIdl10ComparatorEEEEJSI_SK_lN3cub18CUB_300001_SM_100013GridEvenShareIlEENSR_9GridQueueIyEESO_EEEvDpT0__param_3[72],
	.param .align 8 .b8 _ZN6thrust24THRUST_300001_SM_1000_NS8cuda_cub4core6detail13_kernel_agentINS1_8__reduce11ReduceAgentINS0_12zip_iteratorIN4cuda3std3__45tupleIJNS0_10device_ptrIdEENS0_17counting_iteratorIlNS0_11use_defaultESF_SF_EEEEEEEPNSB_IJdlEEESJ_lNS1_9__extrema9arg_max_fIdl10ComparatorEEEEJSI_SK_lN3cub18CUB_300001_SM_100013GridEvenShareIlEENSR_9GridQueueIyEESO_EEEvDpT0__param_4[8],
	.param .align 1 .b8 _ZN6thrust24THRUST_300001_SM_1000_NS8cuda_cub4core6detail13_kernel_agentINS1_8__reduce11ReduceAgentINS0_12zip_iteratorIN4cuda3std3__45tupleIJNS0_10device_ptrIdEENS0_17counting_iteratorIlNS0_11use_defaultESF_SF_EEEEEEEPNSB_IJdlEEESJ_lNS1_9__extrema9arg_max_fIdl10ComparatorEEEEJSI_SK_lN3cub18CUB_300001_SM_100013GridEvenShareIlEENSR_9GridQueueIyEESO_EEEvDpT0__param_5[1]
)
.maxntid 256
{
	.reg .pred 	%p<215>;
	.reg .b32 	%r<399>;
	.reg .b64 	%rd<356>;
	.reg .b64 	%fd<352>;

	ld.param.u64 	%rd196, [_ZN6thrust24THRUST_300001_SM_1000_NS8cuda_cub4core6detail13_kernel_agentINS1_8__reduce11ReduceAgentINS0_12zip_iteratorIN4cuda3std3__45tupleIJNS0_10device_ptrIdEENS0_17counting_iteratorIlNS0_11use_defaultESF_SF_EEEEEEEPNSB_IJdlEEESJ_lNS1_9__extrema9arg_max_fIdl10ComparatorEEEEJSI_SK_lN3cub18CUB_300001_SM_100013GridEvenShareIlEENSR_9GridQueueIyEESO_EEEvDpT0__param_0+8];
	ld.param.u64 	%rd195, [_ZN6thrust24THRUST_300001_SM_1000_NS8cuda_cub4core6detail13_kernel_agentINS1_8__reduce11ReduceAgentINS0_12zip_iteratorIN4cuda3std3__45tupleIJNS0_10device_ptrIdEENS0_17counting_iteratorIlNS0_11use_defaultESF_SF_EEEEEEEPNSB_IJdlEEESJ_lNS1_9__extrema9arg_max_fIdl10ComparatorEEEEJSI_SK_lN3cub18CUB_300001_SM_100013GridEvenShareIlEENSR_9GridQueueIyEESO_EEEvDpT0__param_0];
	ld.param.u64 	%rd199, [_ZN6thrust24THRUST_300001_SM_1000_NS8cuda_cub4core6detail13_kernel_agentINS1_8__reduce11ReduceAgentINS0_12zip_iteratorIN4cuda3std3__45tupleIJNS0_10device_ptrIdEENS0_17counting_iteratorIlNS0_11use_defaultESF_SF_EEEEEEEPNSB_IJdlEEESJ_lNS1_9__extrema9arg_max_fIdl10ComparatorEEEEJSI_SK_lN3cub18CUB_300001_SM_100013GridEvenShareIlEENSR_9GridQueueIyEESO_EEEvDpT0__param_4];
	ld.param.u64 	%rd198, [_ZN6thrust24THRUST_300001_SM_1000_NS8cuda_cub4core6detail13_kernel_agentINS1_8__reduce11ReduceAgentINS0_12zip_iteratorIN4cuda3std3__45tupleIJNS0_10device_ptrIdEENS0_17counting_iteratorIlNS0_11use_defaultESF_SF_EEEEEEEPNSB_IJdlEEESJ_lNS1_9__extrema9arg_max_fIdl10ComparatorEEEEJSI_SK_lN3cub18CUB_300001_SM_100013GridEvenShareIlEENSR_9GridQueueIyEESO_EEEvDpT0__param_2];
	cvta.to.global.u64 	%rd1, %rd199;
	cvta.to.global.u64 	%rd2, %rd195;
	mov.u32 	%r1, %ctaid.x;
	mul.lo.s32 	%r33, %r1, 1280;
	cvt.u64.u32 	%rd4, %r33;
	mov.u32 	%r34, %nctaid.x;
	mul.lo.s32 	%r35, %r34, 1280;
	cvt.u64.u32 	%rd5, %r35;
	add.s64 	%rd200, %rd4, 1280;
	setp.le.s64 	%p1, %rd200, %rd198;
	@%p1 bra 	$L__BB8_121;
	cvt.u32.u64 	%r159, %rd4;
	cvt.u32.u64 	%r2, %rd198;
	sub.s32 	%r3, %r2, %r159;
	mov.u32 	%r4, %tid.x;
	setp.ge.s32 	%p98, %r4, %r3;
	mov.f64 	%fd298, 0d0000000000000000;
	mov.b64 	%rd298, 0;
	mov.u32 	%r393, %r4;
	@%p98 bra 	$L__BB8_3;
	cvt.u64.u32 	%rd246, %r4;
	add.s64 	%rd247, %rd4, %rd246;
	shl.b64 	%rd248, %rd247, 3;
	add.s64 	%rd249, %rd2, %rd248;
	add.s64 	%rd298, %rd196, %rd247;
	ld.global.f64 	%fd298, [%rd249];
	add.s32 	%r393, %r4, 256;
$L__BB8_3:
	setp.ge.s32 	%p99, %r393, %r3;
	@%p99 bra 	$L__BB8_25;
	not.b32 	%r161, %r393;
	add.s32 	%r162, %r161, %r2;
	sub.s32 	%r7, %r162, %r159;
	and.b32  	%r163, %r7, 768;
	setp.eq.s32 	%p100, %r163, 768;
	@%p100 bra 	$L__BB8_10;
	cvt.u64.u32 	%rd251, %r393;
	add.s64 	%rd252, %rd251, %rd4;
	add.s64 	%rd289, %rd252, %rd196;
	shl.b64 	%rd253, %rd252, 3;
	add.s64 	%rd288, %rd2, %rd253;
	shr.u32 	%r164, %r7, 8;
	add.s32 	%r165, %r164, 1;
	and.b32  	%r166, %r165, 3;
	neg.s32 	%r391, %r166;
$L__BB8_6:
	.pragma "nounroll";
	mov.u64 	%rd12, %rd298;
	mov.f64 	%fd3, %fd298;
	ld.global.f64 	%fd4, [%rd288];
	abs.f64 	%fd5, %fd3;
	abs.f64 	%fd6, %fd4;
	setp.lt.f64 	%p101, %fd5, %fd6;
	mov.u64 	%rd298, %rd289;
	mov.f64 	%fd298, %fd4;
	@%p101 bra 	$L__BB8_9;
	setp.lt.f64 	%p102, %fd6, %fd5;
	mov.u64 	%rd298, %rd12;
	mov.f64 	%fd298, %fd3;
	@%p102 bra 	$L__BB8_9;
	setp.lt.s64 	%p103, %rd12, %rd289;
	min.s64 	%rd298, %rd12, %rd289;
	selp.f64 	%fd298, %fd3, %fd4, %p103;
$L__BB8_9:
	add.s32 	%r393, %r393, 256;
	add.s64 	%rd289, %rd289, 256;
	add.s64 	%rd288, %rd288, 2048;
	add.s32 	%r391, %r391, 1;
	setp.ne.s32 	%p104, %r391, 0;
	@%p104 bra 	$L__BB8_6;
$L__BB8_10:
	setp.lt.u32 	%p105, %r7, 768;
	@%p105 bra 	$L__BB8_25;
	add.s32 	%r394, %r393, 512;
$L__BB8_12:
	mov.u32 	%r15, %r394;
	add.s32 	%r167, %r15, -512;
	cvt.s64.s32 	%rd254, %r167;
	add.s64 	%rd255, %rd254, %rd4;
	shl.b64 	%rd256, %rd255, 3;
	add.s64 	%rd20, %rd2, %rd256;
	add.s64 	%rd21, %rd255, %rd196;
	ld.global.f64 	%fd12, [%rd20];
	abs.f64 	%fd13, %fd298;
	abs.f64 	%fd14, %fd12;
	setp.lt.f64 	%p106, %fd13, %fd14;
	mov.u64 	%rd295, %rd21;
	mov.f64 	%fd295, %fd12;
	@%p106 bra 	$L__BB8_15;
	setp.lt.f64 	%p107, %fd14, %fd13;
	mov.u64 	%rd295, %rd298;
	mov.f64 	%fd295, %fd298;
	@%p107 bra 	$L__BB8_15;
	setp.lt.s64 	%p108, %rd298, %rd21;
	min.s64 	%rd295, %rd298, %rd21;
	selp.f64 	%fd295, %fd298, %fd12, %p108;
$L__BB8_15:
	add.s32 	%r168, %r15, -256;
	cvt.s64.s32 	%rd257, %r168;
	add.s64 	%rd258, %rd257, %rd4;
	add.s64 	%rd24, %rd258, %rd196;
	ld.global.f64 	%fd17, [%rd20+2048];
	abs.f64 	%fd18, %fd295;
	abs.f64 	%fd19, %fd17;
	setp.lt.f64 	%p109, %fd18, %fd19;
	mov.u64 	%rd296, %rd24;
	mov.f64 	%fd296, %fd17;
	@%p109 bra 	$L__BB8_18;
	setp.lt.f64 	%p110, %fd19, %fd18;
	mov.u64 	%rd296, %rd295;
	mov.f64 	%fd296, %fd295;
	@%p110 bra 	$L__BB8_18;
	setp.lt.s64 	%p111, %rd295, %rd24;
	min.s64 	%rd296, %rd295, %rd24;
	selp.f64 	%fd296, %fd295, %fd17, %p111;
$L__BB8_18:
	cvt.s64.s32 	%rd259, %r15;
	add.s64 	%rd260, %rd259, %rd4;
	add.s64 	%rd27, %rd260, %rd196;
	ld.global.f64 	%fd22, [%rd20+4096];
	abs.f64 	%fd23, %fd296;
	abs.f64 	%fd24, %fd22;
	setp.lt.f64 	%p112, %fd23, %fd24;
	mov.u64 	%rd297, %rd27;
	mov.f64 	%fd297, %fd22;
	@%p112 bra 	$L__BB8_21;
	setp.lt.f64 	%p113, %fd24, %fd23;
	mov.u64 	%rd297, %rd296;
	mov.f64 	%fd297, %fd296;
	@%p113 bra 	$L__BB8_21;
	setp.lt.s64 	%p114, %rd296, %rd27;
	min.s64 	%rd297, %rd296, %rd27;
	selp.f64 	%fd297, %fd296, %fd22, %p114;
$L__BB8_21:
	add.s32 	%r169, %r15, 256;
	cvt.s64.s32 	%rd261, %r169;
	add.s64 	%rd262, %rd261, %rd4;
	add.s64 	%rd30, %rd262, %rd196;
	ld.global.f64 	%fd27, [%rd20+6144];
	abs.f64 	%fd28, %fd297;
	abs.f64 	%fd29, %fd27;
	setp.lt.f64 	%p115, %fd28, %fd29;
	mov.u64 	%rd298, %rd30;
	mov.f64 	%fd298, %fd27;
	@%p115 bra 	$L__BB8_24;
	setp.lt.f64 	%p116, %fd29, %fd28;
	mov.u64 	%rd298, %rd297;
	mov.f64 	%fd298, %fd297;
	@%p116 bra 	$L__BB8_24;
	setp.lt.s64 	%p117, %rd297, %rd30;
	min.s64 	%rd298, %rd297, %rd30;
	selp.f64 	%fd298, %fd297, %fd27, %p117;
$L__BB8_24:
	add.s32 	%r394, %r15, 1024;
	add.s32 	%r170, %r15, 512;
	setp.lt.s32 	%p118, %r170, %r3;
	@%p118 bra 	$L__BB8_12;
$L__BB8_25:
	setp.lt.s32 	%p119, %r3, 256;
	@%p119 bra 	$L__BB8_70;
	// begin inline asm
	mov.u32 %r284, %laneid;
	// end inline asm
	mov.b64 	%rd273, %fd298;
	mov.b64 	{%r286, %r291}, %rd273;
	mov.b32 	%r302, 1;
	mov.b32 	%r303, 31;
	mov.b32 	%r304, -1;
	// begin inline asm
	shfl.sync.down.b32 %r285, %r286, %r302, %r303, %r304;
	// end inline asm
	// begin inline asm
	shfl.sync.down.b32 %r290, %r291, %r302, %r303, %r304;
	// end inline asm
	mov.b64 	%rd274, {%r285, %r290};
	mov.b64 	%fd33, %rd274;
	mov.b64 	{%r296, %r301}, %rd298;
	// begin inline asm
	shfl.sync.down.b32 %r295, %r296, %r302, %r303, %r304;
	// end inline asm
	// begin inline asm
	shfl.sync.down.b32 %r300, %r301, %r302, %r303, %r304;
	// end inline asm
	mov.b64 	%rd34, {%r295, %r300};
	setp.gt.s32 	%p171, %r284, 30;
	mov.u64 	%rd300, %rd298;
	mov.f64 	%fd300, %fd298;
	@%p171 bra 	$L__BB8_30;
	abs.f64 	%fd34, %fd298;
	abs.f64 	%fd35, %fd33;
	setp.lt.f64 	%p172, %fd34, %fd35;
	mov.u64 	%rd300, %rd34;
	mov.f64 	%fd300, %fd33;
	@%p172 bra 	$L__BB8_30;
	setp.lt.f64 	%p173, %fd35, %fd34;
	mov.u64 	%rd300, %rd298;
	mov.f64 	%fd300, %fd298;
	@%p173 bra 	$L__BB8_30;
	setp.lt.s64 	%p174, %rd298, %rd34;
	min.s64 	%rd300, %rd298, %rd34;
	selp.f64 	%fd300, %fd298, %fd33, %p174;
$L__BB8_30:
	mov.b64 	%rd275, %fd300;
	mov.b64 	{%r306, %r311}, %rd275;
	mov.b32 	%r322, 2;
	mov.b32 	%r323, 31;
	mov.b32 	%r324, -1;
	// begin inline asm
	shfl.sync.down.b32 %r305, %r306, %r322, %r323, %r324;
	// end inline asm
	// begin inline asm
	shfl.sync.down.b32 %r310, %r311, %r322, %r323, %r324;
	// end inline asm
	mov.b64 	%rd276, {%r305, %r310};
	mov.b64 	%fd38, %rd276;
	mov.b64 	{%r316, %r321}, %rd300;
	// begin inline asm
	shfl.sync.down.b32 %r315, %r316, %r322, %r323, %r324;
	// end inline asm
	// begin inline asm
	shfl.sync.down.b32 %r320, %r321, %r322, %r323, %r324;
	// end inline asm
	mov.b64 	%rd37, {%r315, %r320};
	setp.gt.s32 	%p175, %r284, 29;
	mov.u64 	%rd301, %rd300;
	mov.f64 	%fd301, %fd300;
	@%p175 bra 	$L__BB8_34;
	abs.f64 	%fd39, %fd300;
	abs.f64 	%fd40, %fd38;
	setp.lt.f64 	%p176, %fd39, %fd40;
	mov.u64 	%rd301, %rd37;
	mov.f64 	%fd301, %fd38;
	@%p176 bra 	$L__BB8_34;
	setp.lt.f64 	%p177, %fd40, %fd39;
	mov.u64 	%rd301, %rd300;
	mov.f64 	%fd301, %fd300;
	@%p177 bra 	$L__BB8_34;
	setp.lt.s64 	%p178, %rd300, %rd37;
	min.s64 	%rd301, %rd300, %rd37;
	selp.f64 	%fd301, %fd300, %fd38, %p178;
$L__BB8_34:
	mov.b64 	%rd277, %fd301;
	mov.b64 	{%r326, %r331}, %rd277;
	mov.b32 	%r342, 4;
	mov.b32 	%r343, 31;
	mov.b32 	%r344, -1;
	// begin inline asm
	shfl.sync.down.b32 %r325, %r326, %r342, %r343, %r344;
	// end inline asm
	// begin inline asm
	shfl.sync.down.b32 %r330, %r331, %r342, %r343, %r344;
	// end inline asm
	mov.b64 	%rd278, {%r325, %r330};
	mov.b64 	%fd43, %rd278;
	mov.b64 	{%r336, %r341}, %rd301;
	// begin inline asm
	shfl.sync.down.b32 %r335, %r336, %r342, %r343, %r344;
	// end inline asm
	// begin inline asm
	shfl.sync.down.b32 %r340, %r341, %r342, %r343, %r344;
	// end inline asm
	mov.b64 	%rd40, {%r335, %r340};
	setp.gt.s32 	%p179, %r284, 27;
	mov.u64 	%rd302, %rd301;
	mov.f64 	%fd302, %fd301;
	@%p179 bra 	$L__BB8_38;
	abs.f64 	%fd44, %fd301;
	abs.f64 	%fd45, %fd43;
	setp.lt.f64 	%p180, %fd44, %fd45;
	mov.u64 	%rd302, %rd40;
	mov.f64 	%fd302, %fd43;
	@%p180 bra 	$L__BB8_38;
	setp.lt.f64 	%p181, %fd45, %fd44;
	mov.u64 	%rd302, %rd301;
	mov.f64 	%fd302, %fd301;
	@%p181 bra 	$L__BB8_38;
	setp.lt.s64 	%p182, %rd301, %rd40;
	min.s64 	%rd302, %rd301, %rd40;
	selp.f64 	%fd302, %fd301, %fd43, %p182;
$L__BB8_38:
	mov.b64 	%rd279, %fd302;
	mov.b64 	{%r346, %r351}, %rd279;
	mov.b32 	%r362, 8;
	mov.b32 	%r363, 31;
	mov.b32 	%r364, -1;
	// begin inline asm
	shfl.sync.down.b32 %r345, %r346, %r362, %r363, %r364;
	// end inline asm
	// begin inline asm
	shfl.sync.down.b32 %r350, %r351, %r362, %r363, %r364;
	// end inline asm
	mov.b64 	%rd280, {%r345, %r350};
	mov.b64 	%fd48, %rd280;
	mov.b64 	{%r356, %r361}, %rd302;
	// begin inline asm
	shfl.sync.down.b32 %r355, %r356, %r362, %r363, %r364;
	// end inline asm
	// begin inline asm
	shfl.sync.down.b32 %r360, %r361, %r362, %r363, %r364;
	// end inline asm
	mov.b64 	%rd43, {%r355, %r360};
	setp.gt.s32 	%p183, %r284, 23;
	mov.u64 	%rd303, %rd302;
	mov.f64 	%fd303, %fd302;
	@%p183 bra 	$L__BB8_42;
	abs.f64 	%fd49, %fd302;
	abs.f64 	%fd50, %fd48;
	setp.lt.f64 	%p184, %fd49, %fd50;
	mov.u64 	%rd303, %rd43;
	mov.f64 	%fd303, %fd48;
	@%p184 bra 	$L__BB8_42;
	setp.lt.f64 	%p185, %fd50, %fd49;
	mov.u64 	%rd303, %rd302;
	mov.f64 	%fd303, %fd302;
	@%p185 bra 	$L__BB8_42;
	setp.lt.s64 	%p186, %rd302, %rd43;
	min.s64 	%rd303, %rd302, %rd43;
	selp.f64 	%fd303, %fd302, %fd48, %p186;
$L__BB8_42:
	mov.b64 	%rd281, %fd303;
	mov.b64 	{%r366, %r371}, %rd281;
	mov.b32 	%r382, 16;
	mov.b32 	%r383, 31;
	mov.b32 	%r384, -1;
	// begin inline asm
	shfl.sync.down.b32 %r365, %r366, %r382, %r383, %r384;
	// end inline asm
	// begin inline asm
	shfl.sync.down.b32 %r370, %r371, %r382, %r383, %r384;
	// end inline asm
	mov.b64 	%rd282, {%r365, %r370};
	mov.b64 	%fd53, %rd282;
	mov.b64 	{%r376, %r381}, %rd303;
	// begin inline asm
	shfl.sync.down.b32 %r375, %r376, %r382, %r383, %r384;
	// end inline asm
	// begin inline asm
	shfl.sync.down.b32 %r380, %r381, %r382, %r383, %r384;
	// end inline asm
	mov.b64 	%rd46, {%r375, %r380};
	setp.gt.s32 	%p187, %r284, 15;
	mov.u64 	%rd355, %rd303;
	mov.f64 	%fd351, %fd303;
	@%p187 bra 	$L__BB8_46;
	abs.f64 	%fd54, %fd303;
	abs.f64 	%fd55, %fd53;
	setp.lt.f64 	%p188, %fd54, %fd55;
	mov.u64 	%rd355, %rd46;
	mov.f64 	%fd351, %fd53;
	@%p188 bra 	$L__BB8_46;
	setp.lt.f64 	%p189, %fd55, %fd54;
	mov.u64 	%rd355, %rd303;
	mov.f64 	%fd351, %fd303;
	@%p189 bra 	$L__BB8_46;
	setp.lt.s64 	%p190, %rd303, %rd46;
	min.s64 	%rd355, %rd303, %rd46;
	selp.f64 	%fd351, %fd303, %fd53, %p190;
$L__BB8_46:
	setp.ne.s32 	%p191, %r284, 0;
	@%p191 bra 	$L__BB8_48;
	shr.u32 	%r385, %r4, 1;
	and.b32  	%r386, %r385, 496;
	mov.u32 	%r387, _ZN6thrust24THRUST_300001_SM_1000_NS8cuda_cub4core6detail5shmemE;
	add.s32 	%r388, %r387, %r386;
	st.shared.f64 	[%r388+8], %fd351;
	st.shared.u64 	[%r388+16], %rd355;
$L__BB8_48:
	bar.sync 	0;
	setp.ne.s32 	%p192, %r4, 0;
	@%p192 bra 	$L__BB8_208;
	ld.shared.f64 	%fd58, [_ZN6thrust24THRUST_300001_SM_1000_NS8cuda_cub4core6detail5shmemE+24];
	ld.shared.u64 	%rd49, [_ZN6thrust24THRUST_300001_SM_1000_NS8cuda_cub4core6detail5shmemE+32];
	abs.f64 	%fd59, %fd351;
	abs.f64 	%fd60, %fd58;
	setp.lt.f64 	%p193, %fd59, %fd60;
	mov.u64 	%rd305, %rd49;
	mov.f64 	%fd305, %fd58;
	@%p193 bra 	$L__BB8_52;
	setp.lt.f64 	%p194, %fd60, %fd59;
	mov.u64 	%rd305, %rd355;
	mov.f64 	%fd305, %fd351;
	@%p194 bra 	$L__BB8_52;
	setp.lt.s64 	%p195, %rd355, %rd49;
	min.s64 	%rd305, %rd355, %rd49;
	selp.f64 	%fd305, %fd351, %fd58, %p195;
$L__BB8_52:
	ld.shared.f64 	%fd63, [_ZN6thrust24THRUST_300001_SM_1000_NS8cuda_cub4core6detail5shmemE+40];
	ld.shared.u64 	%rd52, [_ZN6thrust24THRUST_300001_SM_1000_NS8cuda_cub4core6detail5shmemE+48];
	abs.f64 	%fd64, %fd305;
	abs.f64 	%fd65, %fd63;
	setp.lt.f64 	%p196, %fd64, %fd65;
	mov.u64 	%rd306, %rd52;
	mov.f64 	%fd306, %fd63;
	@%p196 bra 	$L__BB8_55;
	setp.lt.f64 	%p197, %fd65, %fd64;
	mov.u64 	%rd306, %rd305;
	mov.f64 	%fd306, %fd305;
	@%p197 bra 	$L__BB8_55;
	setp.lt.s64 	%p198, %rd305, %rd52;
	min.s64 	%rd306, %rd305, %rd52;
	selp.f64 	%fd306, %fd305, %fd63, %p198;
$L__BB8_55:
	ld.shared.f64 	%fd68, [_ZN6thrust24THRUST_300001_SM_1000_NS8cuda_cub4core6detail5shmemE+56];
	ld.shared.u64 	%rd55, [_ZN6thrust24THRUST_300001_SM_1000_NS8cuda_cub4core6detail5shmemE+64];
	abs.f64 	%fd69, %fd306;
	abs.f64 	%fd70, %fd68;
	setp.lt.f64 	%p199, %fd69, %fd70;
	mov.u64 	%rd307, %rd55;
	mov.f64 	%fd307, %fd68;
	@%p199 bra 	$L__BB8_58;
	setp.lt.f64 	%p200, %fd70, %fd69;
	mov.u64 	%rd307, %rd306;
	mov.f64 	%fd307, %fd306;
	@%p200 bra 	$L__BB8_58;
	setp.lt.s64 	%p201, %rd306, %rd55;
	min.s64 	%rd307, %rd306, %rd55;
	selp.f64 	%fd307, %fd306, %fd68, %p201;
$L__BB8_58:
	ld.shared.f64 	%fd73, [_ZN6thrust24THRUST_300001_SM_1000_NS8cuda_cub4core6detail5shmemE+72];
	ld.shared.u64 	%rd58, [_ZN6thrust24THRUST_300001_SM_1000_NS8cuda_cub4core6detail5shmemE+80];
	abs.f64 	%fd74, %fd307;
	abs.f64 	%fd75, %fd73;
	setp.lt.f64 	%p202, %fd74, %fd75;
	mov.u64 	%rd308, %rd58;
	mov.f64 	%fd308, %fd73;
	@%p202 bra 	$L__BB8_61;
	setp.lt.f64 	%p203, %fd75, %fd74;
	mov.u64 	%rd308, %rd307;
	mov.f64 	%fd308, %fd307;
	@%p203 bra 	$L__BB8_61;
	setp.lt.s64 	%p204, %rd307, %rd58;
	min.s64 	%rd308, %rd307, %rd58;
	selp.f64 	%fd308, %fd307, %fd73, %p204;
$L__BB8_61:
	ld.shared.f64 	%fd78, [_ZN6thrust24THRUST_300001_SM_1000_NS8cuda_cub4core6detail5shmemE+88];
	ld.shared.u64 	%rd61, [_ZN6thrust24THRUST_300001_SM_1000_NS8cuda_cub4core6detail5shmemE+96];
	abs.f64 	%fd79, %fd308;
	abs.f64 	%fd80, %fd78;
	setp.lt.f64 	%p205, %fd79, %fd80;
	mov.u64 	%rd309, %rd61;
	mov.f64 	%fd309, %fd78;
	@%p205 bra 	$L__BB8_64;
	setp.lt.f64 	%p206, %fd80, %fd79;
	mov.u64 	%rd309, %rd308;
	mov.f64 	%fd309, %fd308;
	@%p206 bra 	$L__BB8_64;
	setp.lt.s64 	%p207, %rd308, %rd61;
	min.s64 	%rd309, %rd308, %rd61;
	selp.f64 	%fd309, %fd308, %fd78, %p207;
$L__BB8_64:
	ld.shared.f64 	%fd83, [_ZN6thrust24THRUST_300001_SM_1000_NS8cuda_cub4core6detail5shmemE+104];
	ld.shared.u64 	%rd64, [_ZN6thrust24THRUST_300001_SM_1000_NS8cuda_cub4core6detail5shmemE+112];
	abs.f64 	%fd84, %fd309;
	abs.f64 	%fd85, %fd83;
	setp.lt.f64 	%p208, %fd84, %fd85;
	mov.u64 	%rd310, %rd64;
	mov.f64 	%fd310, %fd83;
	@%p208 bra 	$L__BB8_67;
	setp.lt.f64 	%p209, %fd85, %fd84;
	mov.u64 	%rd310, %rd309;
	mov.f64 	%fd310, %fd309;
	@%p209 bra 	$L__BB8_67;
	setp.lt.s64 	%p210, %rd309, %rd64;
	min.s64 	%rd310, %rd309, %rd64;
	selp.f64 	%fd310, %fd309, %fd83, %p210;
$L__BB8_67:
	ld.shared.f64 	%fd88, [_ZN6thrust24THRUST_300001_SM_1000_NS8cuda_cub4core6detail5shmemE+120];
	ld.shared.u64 	%rd67, [_ZN6thrust24THRUST_300001_SM_1000_NS8cuda_cub4core6detail5shmemE+128];
	abs.f64 	%fd89, %fd310;
	abs.f64 	%fd90, %fd88;
	setp.lt.f64 	%p211, %fd89, %fd90;
	mov.u64 	%rd355, %rd67;
	mov.f64 	%fd351, %fd88;
	@%p211 bra 	$L__BB8_208;
	setp.lt.f64 	%p212, %fd90, %fd89;
	mov.u64 	%rd355, %rd310;
	mov.f64 	%fd351, %fd310;
	@%p212 bra 	$L__BB8_208;
	setp.lt.s64 	%p213, %rd310, %rd67;
	min.s64 	%rd355, %rd310, %rd67;
	selp.f64 	%fd351, %fd310, %fd88, %p213;
	bra.uni 	$L__BB8_208;
$L__BB8_70:
	// begin inline asm
	mov.u32 %r171, %laneid;
	// end inline asm
	and.b32  	%r192, %r4, 992;
	add.s32 	%r193, %r192, 32;
	setp.gt.s32 	%p120, %r193, %r3;
	not.b32 	%r194, %r192;
	add.s32 	%r195, %r3, %r194;
	selp.b32 	%r190, %r195, 31, %p120;
	mov.b64 	%rd263, %fd298;
	mov.b64 	{%r173, %r178}, %rd263;
	mov.b32 	%r189, 1;
	mov.b32 	%r191, -1;
	// begin inline asm
	shfl.sync.down.b32 %r172, %r173, %r189, %r190, %r191;
	// end inline asm
	// begin inline asm
	shfl.sync.down.b32 %r177, %r178, %r189, %r190, %r191;
	// end inline asm
	mov.b64 	%rd264, {%r172, %r177};
	mov.b64 	%fd92, %rd264;
	mov.b64 	{%r183, %r188}, %rd298;
	// begin inline asm
	shfl.sync.down.b32 %r182, %r183, %r189, %r190, %r191;
	// end inline asm
	// begin inline asm
	shfl.sync.down.b32 %r187, %r188, %r189, %r190, %r191;
	// end inline asm
	mov.b64 	%rd69, {%r182, %r187};
	setp.ge.s32 	%p121, %r171, %r190;
	mov.u64 	%rd311, %rd298;
	mov.f64 	%fd311, %fd298;
	@%p121 bra 	$L__BB8_74;
	abs.f64 	%fd93, %fd298;
	abs.f64 	%fd94, %fd92;
	setp.lt.f64 	%p122, %fd93, %fd94;
	mov.u64 	%rd311, %rd69;
	mov.f64 	%fd311, %fd92;
	@%p122 bra 	$L__BB8_74;
	setp.lt.f64 	%p123, %fd94, %fd93;
	mov.u64 	%rd311, %rd298;
	mov.f64 	%fd311, %fd298;
	@%p123 bra 	$L__BB8_74;
	setp.lt.s64 	%p124, %rd298, %rd69;
	min.s64 	%rd311, %rd298, %rd69;
	selp.f64 	%fd311, %fd298, %fd92, %p124;
$L__BB8_74:
	mov.b64 	%rd265, %fd311;
	mov.b64 	{%r197, %r202}, %rd265;
	mov.b32 	%r213, 2;
	mov.b32 	%r215, -1;
	// begin inline asm
	shfl.sync.down.b32 %r196, %r197, %r213, %r190, %r215;
	// end inline asm
	// begin inline asm
	shfl.sync.down.b32 %r201, %r202, %r213, %r190, %r215;
	// end inline asm
	mov.b64 	%rd266, {%r196, %r201};
	mov.b64 	%fd97, %rd266;
	mov.b64 	{%r207, %r212}, %rd311;
	// begin inline asm
	shfl.sync.down.b32 %r206, %r207, %r213, %r190, %r215;
	// end inline asm
	// begin inline asm
	shfl.sync.down.b32 %r211, %r212, %r213, %r190, %r215;
	// end inline asm
	mov.b64 	%rd72, {%r206, %r211};
	add.s32 	%r216, %r171, 2;
	setp.gt.s32 	%p125, %r216, %r190;
	mov.u64 	%rd312, %rd311;
	mov.f64 	%fd312, %fd311;
	@%p125 bra 	$L__BB8_78;
	abs.f64 	%fd98, %fd311;
	abs.f64 	%fd99, %fd97;
	setp.lt.f64 	%p126, %fd98, %fd99;
	mov.u64 	%rd312, %rd72;
	mov.f64 	%fd312, %fd97;
	@%p126 bra 	$L__BB8_78;
	setp.lt.f64 	%p127, %fd99, %fd98;
	mov.u64 	%rd312, %rd311;
	mov.f64 	%fd312, %fd311;
	@%p127 bra 	$L__BB8_78;
	setp.lt.s64 	%p128, %rd311, %rd72;
	min.s64 	%rd312, %rd311, %rd72;
	selp.f64 	%fd312, %fd311, %fd97, %p128;
$L__BB8_78:
	mov.b64 	%rd267, %fd312;
	mov.b64 	{%r218, %r223}, %rd267;
	mov.b32 	%r234, 4;
	mov.b32 	%r236, -1;
	// begin inline asm
	shfl.sync.down.b32 %r217, %r218, %r234, %r190, %r236;
	// end inline asm
	// begin inline asm
	shfl.sync.down.b32 %r222, %r223, %r234, %r190, %r236;
	// end inline asm
	mov.b64 	%rd268, {%r217, %r222};
	mov.b64 	%fd102, %rd268;
	mov.b64 	{%r228, %r233}, %rd312;
	// begin inline asm
	shfl.sync.down.b32 %r227, %r228, %r234, %r190, %r236;
	// end inline asm
	// begin inline asm
	shfl.sync.down.b32 %r232, %r233, %r234, %r190, %r236;
	// end inline asm
	mov.b64 	%rd75, {%r227, %r232};
	add.s32 	%r237, %r171, 4;
	setp.gt.s32 	%p129, %r237, %r190;
	mov.u64 	%rd313, %rd312;
	mov.f64 	%fd313, %fd312;
	@%p129 bra 	$L__BB8_82;
	abs.f64 	%fd103, %fd312;
	abs.f64 	%fd104, %fd102;
	setp.lt.f64 	%p130, %fd103, %fd104;
	mov.u64 	%rd313, %rd75;
	mov.f64 	%fd313, %fd102;
	@%p130 bra 	$L__BB8_82;
	setp.lt.f64 	%p131, %fd104, %fd103;
	mov.u64 	%rd313, %rd312;
	mov.f64 	%fd313, %fd312;
	@%p131 bra 	$L__BB8_82;
	setp.lt.s64 	%p132, %rd312, %rd75;
	min.s64 	%rd313, %rd312, %rd75;
	selp.f64 	%fd313, %fd312, %fd102, %p132;
$L__BB8_82:
	mov.b64 	%rd269, %fd313;
	mov.b64 	{%r239, %r244}, %rd269;
	mov.b32 	%r255, 8;
	mov.b32 	%r257, -1;
	// begin inline asm
	shfl.sync.down.b32 %r238, %r239, %r255, %r190, %r257;
	// end inline asm
	// begin inline asm
	shfl.sync.down.b32 %r243, %r244, %r255, %r190, %r257;
	// end inline asm
	mov.b64 	%rd270, {%r238, %r243};
	mov.b64 	%fd107, %rd270;
	mov.b64 	{%r249, %r254}, %rd313;
	// begin inline asm
	shfl.sync.down.b32 %r248, %r249, %r255, %r190, %r257;
	// end inline asm
	// begin inline asm
	shfl.sync.down.b32 %r253, %r254, %r255, %r190, %r257;
	// end inline asm
	mov.b64 	%rd78, {%r248, %r253};
	add.s32 	%r258, %r171, 8;
	setp.gt.s32 	%p133, %r258, %r190;
	mov.u64 	%rd314, %rd313;
	mov.f64 	%fd314, %fd313;
	@%p133 bra 	$L__BB8_86;
	abs.f64 	%fd108, %fd313;
	abs.f64 	%fd109, %fd107;
	setp.lt.f64 	%p134, %fd108, %fd109;
	mov.u64 	%rd314, %rd78;
	mov.f64 	%fd314, %fd107;
	@%p134 bra 	$L__BB8_86;
	setp.lt.f64 	%p135, %fd109, %fd108;
	mov.u64 	%rd314, %rd313;
	mov.f64 	%fd314, %fd313;
	@%p135 bra 	$L__BB8_86;
	setp.lt.s64 	%p136, %rd313, %rd78;
	min.s64 	%rd314, %rd313, %rd78;
	selp.f64 	%fd314, %fd313, %fd107, %p136;
$L__BB8_86:
	mov.b64 	%rd271, %fd314;
	mov.b64 	{%r260, %r265}, %rd271;
	mov.b32 	%r276, 16;
	mov.b32 	%r278, -1;
	// begin inline asm
	shfl.sync.down.b32 %r259, %r260, %r276, %r190, %r278;
	// end inline asm
	// begin inline asm
	shfl.sync.down.b32 %r264, %r265, %r276, %r190, %r278;
	// end inline asm
	mov.b64 	%rd272, {%r259, %r264};
	mov.b64 	%fd112, %rd272;
	mov.b64 	{%r270, %r275}, %rd314;
	// begin inline asm
	shfl.sync.down.b32 %r269, %r270, %r276, %r190, %r278;
	// end inline asm
	// begin inline asm
	shfl.sync.down.b32 %r274, %r275, %r276, %r190, %r278;
	// end inline asm
	mov.b64 	%rd81, {%r269, %r274};
	add.s32 	%r279, %r171, 16;
	setp.gt.s32 	%p137, %r279, %r190;
	mov.u64 	%rd355, %rd314;
	mov.f64 	%fd351, %fd314;
	@%p137 bra 	$L__BB8_90;
	abs.f64 	%fd113, %fd314;
	abs.f64 	%fd114, %fd112;
	setp.lt.f64 	%p138, %fd113, %fd114;
	mov.u64 	%rd355, %rd81;
	mov.f64 	%fd351, %fd112;
	@%p138 bra 	$L__BB8_90;
	setp.lt.f64 	%p139, %fd114, %fd113;
	mov.u64 	%rd355, %rd314;
	mov.f64 	%fd351, %fd314;
	@%p139 bra 	$L__BB8_90;
	setp.lt.s64 	%p140, %rd314, %rd81;
	min.s64 	%rd355, %rd314, %rd81;
	selp.f64 	%fd351, %fd314, %fd112, %p140;
$L__BB8_90:
	setp.ne.s32 	%p141, %r171, 0;
	@%p141 bra 	$L__BB8_92;
	shr.u32 	%r280, %r4, 1;
	and.b32  	%r281, %r280, 496;
	mov.u32 	%r282, _ZN6thrust24THRUST_300001_SM_1000_NS8cuda_cub4core6detail5shmemE;
	add.s32 	%r283, %r282, %r281;
	st.shared.f64 	[%r283+8], %fd351;
	st.shared.u64 	[%r283+16], %rd355;
$L__BB8_92:
	bar.sync 	0;
	setp.ne.s32 	%p142, %r4, 0;
	@%p142 bra 	$L__BB8_208;
	setp.lt.s32 	%p143, %r3, 33;
	mov.f64 	%fd316, %fd351;
	mov.u64 	%rd316, %rd355;
	@%p143 bra 	$L__BB8_97;
	ld.shared.f64 	%fd117, [_ZN6thrust24THRUST_300001_SM_1000_NS8cuda_cub4core6detail5shmemE+24];
	ld.shared.u64 	%rd84, [_ZN6thrust24THRUST_300001_SM_1000_NS8cuda_cub4core6detail5shmemE+32];
	abs.f64 	%fd118, %fd351;
	abs.f64 	%fd119, %fd117;
	setp.lt.f64 	%p144, %fd118, %fd119;
	mov.f64 	%fd316, %fd117;
	mov.u64 	%rd316, %rd84;
	@%p144 bra 	$L__BB8_97;
	setp.lt.f64 	%p145, %fd119, %fd118;
	mov.f64 	%fd316, %fd351;
	mov.u64 	%rd316, %rd355;
	@%p145 bra 	$L__BB8_97;
	setp.lt.s64 	%p146, %rd355, %rd84;
	selp.f64 	%fd316, %fd351, %fd117, %p146;
	min.s64 	%rd316, %rd355, %rd84;
$L__BB8_97:
	setp.lt.s32 	%p147, %r3, 65;
	mov.f64 	%fd317, %fd316;
	mov.u64 	%rd317, %rd316;
	@%p147 bra 	$L__BB8_101;
	ld.shared.f64 	%fd122, [_ZN6thrust24THRUST_300001_SM_1000_NS8cuda_cub4core6detail5shmemE+40];
	ld.shared.u64 	%rd87, [_ZN6thrust24THRUST_300001_SM_1000_NS8cuda_cub4core6detail5shmemE+48];
	abs.f64 	%fd123, %fd316;
	abs.f64 	%fd124, %fd122;
	setp.lt.f64 	%p148, %fd123, %fd124;
	mov.f64 	%fd317, %fd122;
	mov.u64 	%rd317, %rd87;
	@%p148 bra 	$L__BB8_101;
	setp.lt.f64 	%p149, %fd124, %fd123;
	mov.f64 	%fd317, %fd316;
	mov.u64 	%rd317, %rd316;
	@%p149 bra 	$L__BB8_101;
	setp.lt.s64 	%p150, %rd316, %rd87;
	selp.f64 	%fd317, %fd316, %fd122, %p150;
	min.s64 	%rd317, %rd316, %rd87;
$L__BB8_101:
	setp.lt.s32 	%p151, %r3, 97;
	mov.f64 	%fd318, %fd317;
	mov.u64 	%rd318, %rd317;
	@%p151 bra 	$L__BB8_105;
	ld.shared.f64 	%fd127, [_ZN6thrust24THRUST_300001_SM_1000_NS8cuda_cub4core6detail5shmemE+56];
	ld.shared.u64 	%rd90, [_ZN6thrust24THRUST_300001_SM_1000_NS8cuda_cub4core6detail5shmemE+64];
	abs.f64 	%fd128, %fd317;
	abs.f64 	%fd129, %fd127;
	setp.lt.f64 	%p152, %fd128, %fd129;
	mov.f64 	%fd318, %fd127;
	mov.u64 	%rd318, %rd90;
	@%p152 bra 	$L__BB8_105;
	setp.lt.f64 	%p153, %fd129, %fd128;
	mov.f64 	%fd318, %fd317;
	mov.u64 	%rd318, %rd317;
	@%p153 bra 	$L__BB8_105;
	setp.lt.s64 	%p154, %rd317, %rd90;
	selp.f64 	%fd318, %fd317, %fd127, %p154;
	min.s64 	%rd318, %rd317, %rd90;
$L__BB8_105:
	setp.lt.s32 	%p155, %r3, 129;
	mov.f64 	%fd319, %fd318;
	mov.u64 	%rd319, %rd318;
	@%p155 bra 	$L__BB8_109;
	ld.shared.f64 	%fd132, [_ZN6thrust24THRUST_300001_SM_1000_NS8cuda_cub4core6detail5shmemE+72];
	ld.shared.u64 	%rd93, [_ZN6thrust24THRUST_300001_SM_1000_NS8cuda_cub4core6detail5shmemE+80];
	abs.f64 	%fd133, %fd318;
	abs.f64 	%fd134, %fd132;
	setp.lt.f64 	%p156, %fd133, %fd134;
	mov.f64 	%fd319, %fd132;
	mov.u64 	%rd319, %rd93;
	@%p156 bra 	$L__BB8_109;
	setp.lt.f64 	%p157, %fd134, %fd133;
	mov.f64 	%fd319, %fd318;
	mov.u64 	%rd319, %rd318;
	@%p157 bra 	$L__BB8_109;
	setp.lt.s64 	%p158, %rd318, %rd93;
	selp.f64 	%fd319, %fd318, %fd132, %p158;
	min.s64 	%rd319, %rd318, %rd93;
$L__BB8_109:
	setp.lt.s32 	%p159, %r3, 161;
	mov.f64 	%fd320, %fd319;
	mov.u64 	%rd320, %rd319;
	@%p159 bra 	$L__BB8_113;
	ld.shared.f64 	%fd137, [_ZN6thrust24THRUST_300001_SM_1000_NS8cuda_cub4core6detail5shmemE+88];
	ld.shared.u64 	%rd96, [_ZN6thrust24THRUST_300001_SM_1000_NS8cuda_cub4core6detail5shmemE+96];
	abs.f64 	%fd138, %fd319;
	abs.f64 	%fd139, %fd137;
	setp.lt.f64 	%p160, %fd138, %fd139;
	mov.f64 	%fd320, %fd137;
	mov.u64 	%rd320, %rd96;
	@%p160 bra 	$L__BB8_113;
	setp.lt.f64 	%p161, %fd139, %fd138;
	mov.f64 	%fd320, %fd319;
	mov.u64 	%rd320, %rd319;
	@%p161 bra 	$L__BB8_113;
	setp.lt.s64 	%p162, %rd319, %rd96;
	selp.f64 	%fd320, %fd319, %fd137, %p162;
	min.s64 	%rd320, %rd319, %rd96;
$L__BB8_113:
	setp.lt.s32 	%p163, %r3, 193;
	mov.f64 	%fd321, %fd320;
	mov.u64 	%rd321, %rd320;
	@%p163 bra 	$L__BB8_117;
	ld.shared.f64 	%fd142, [_ZN6thrust24THRUST_300001_SM_1000_NS8cuda_cub4core6detail5shmemE+104];
	ld.shared.u64 	%rd99, [_ZN6thrust24THRUST_300001_SM_1000_NS8cuda_cub4core6detail5shmemE+112];
	abs.f64 	%fd143, %fd320;
	abs.f64 	%fd144, %fd142;
	setp.lt.f64 	%p164, %fd143, %fd144;
	mov.f64 	%fd321, %fd142;
	mov.u64 	%rd321, %rd99;
	@%p164 bra 	$L__BB8_117;
	setp.lt.f64 	%p165, %fd144, %fd143;
	mov.f64 	%fd321, %fd320;
	mov.u64 	%rd321, %rd320;
	@%p165 bra 	$L__BB8_117;
	setp.lt.s64 	%p166, %rd320, %rd99;
	selp.f64 	%fd321, %fd320, %fd142, %p166;
	min.s64 	%rd321, %rd320, %rd99;
$L__BB8_117:
	setp.lt.s32 	%p167, %r3, 225;
	mov.u64 	%rd355, %rd321;
	mov.f64 	%fd351, %fd321;
	@%p167 bra 	$L__BB8_208;
	ld.shared.f64 	%fd147, [_ZN6thrust24THRUST_300001_SM_1000_NS8cuda_cub4core6detail5shmemE+120];
	ld.shared.u64 	%rd102, [_ZN6thrust24THRUST_300001_SM_1000_NS8cuda_cub4core6detail5shmemE+128];
	abs.f64 	%fd148, %fd321;
	abs.f64 	%fd149, %fd147;
	setp.lt.f64 	%p168, %fd148, %fd149;
	mov.u64 	%rd355, %rd102;
	mov.f64 	%fd351, %fd147;
	@%p168 bra 	$L__BB8_208;
	setp.lt.f64 	%p169, %fd149, %fd148;
	mov.u64 	%rd355, %rd321;
	mov.f64 	%fd351, %fd321;
	@%p169 bra 	$L__BB8_208;
	setp.lt.s64 	%p170, %rd321, %rd102;
	selp.f64 	%fd351, %fd321, %fd147, %p170;
	min.s64 	%rd355, %rd321, %rd102;
	bra.uni 	$L__BB8_208;
$L__BB8_121:
	mov.u32 	%r20, %tid.x;
	add.s64 	%rd104, %rd196, %rd4;
	cvt.u64.u32 	%rd105, %r20;
	add.s64 	%rd201, %rd105, %rd4;
	cvta.to.global.u64 	%rd202, %rd195;
	shl.b64 	%rd203, %rd201, 3;
	add.s64 	%rd204, %rd202, %rd203;
	ld.global.f64 	%fd274, [%rd204];
	add.s32 	%r36, %r20, 256;
	cvt.u64.u32 	%rd205, %r36;
	ld.global.f64 	%fd275, [%rd204+2048];
	add.s32 	%r37, %r20, 512;
	cvt.u64.u32 	%rd206, %r37;
	ld.global.f64 	%fd276, [%rd204+4096];
	add.s32 	%r38, %r20, 768;
	cvt.u64.u32 	%rd207, %r38;
	ld.global.f64 	%fd277, [%rd204+6144];
	or.b32  	%r39, %r20, 1024;
	cvt.u64.u32 	%rd106, %r39;
	add.s64 	%rd343, %rd104, %rd106;
	ld.global.f64 	%fd339, [%rd204+8192];
	abs.f64 	%fd278, %fd274;
	abs.f64 	%fd279, %fd275;
	setp.geu.f64 	%p2, %fd278, %fd279;
	selp.f64 	%fd280, %fd274, %fd275, %p2;
	selp.b64 	%rd208, %rd105, %rd205, %p2;
	abs.f64 	%fd281, %fd280;
	abs.f64 	%fd282, %fd276;
	setp.geu.f64 	%p3, %fd281, %fd282;
	selp.f64 	%fd283, %fd280, %fd276, %p3;
	selp.b64 	%rd209, %rd208, %rd206, %p3;
	abs.f64 	%fd284, %fd283;
	abs.f64 	%fd285, %fd277;
	setp.geu.f64 	%p4, %fd284, %fd285;
	selp.f64 	%fd152, %fd283, %fd277, %p4;
	selp.b64 	%rd108, %rd209, %rd207, %p4;
	abs.f64 	%fd153, %fd152;
	abs.f64 	%fd154, %fd339;
	setp.lt.f64 	%p5, %fd153, %fd154;
	@%p5 bra 	$L__BB8_123;
	setp.lt.f64 	%p6, %fd154, %fd153;
	setp.lt.u64 	%p7, %rd108, %rd106;
	or.pred  	%p8, %p6, %p7;
	selp.f64 	%fd339, %fd152, %fd339, %p8;
	add.s64 	%rd212, %rd104, %rd108;
	selp.b64 	%rd343, %rd212, %rd343, %p8;
$L__BB8_123:
	setp.le.u64 	%p9, %rd198, %rd5;
	@%p9 bra 	$L__BB8_164;
	setp.ne.s32 	%p10, %r20, 0;
	@%p10 bra 	$L__BB8_126;
	atom.global.add.u64 	%rd213, [%rd1+8], 1280;
	add.s64 	%rd214, %rd213, %rd5;
	st.shared.u64 	[_ZN6thrust24THRUST_300001_SM_1000_NS8cuda_cub4core6detail5shmemE+152], %rd214;
$L__BB8_126:
	bar.sync 	0;
	ld.shared.u64 	%rd331, [_ZN6thrust24THRUST_300001_SM_1000_NS8cuda_cub4core6detail5shmemE+152];
	add.s64 	%rd215, %rd331, 1280;
	setp.gt.s64 	%p11, %rd215, %rd198;
	@%p11 bra 	$L__BB8_141;
	mov.f64 	%fd323, %fd339;
	mov.u64 	%rd324, %rd343;
$L__BB8_128:
	add.s64 	%rd216, %rd331, %rd105;
	cvta.to.global.u64 	%rd217, %rd195;
	shl.b64 	%rd218, %rd216, 3;
	add.s64 	%rd219, %rd217, %rd218;
	add.s64 	%rd325, %rd216, %rd196;
	ld.global.f64 	%fd324, [%rd219];
	add.s64 	%rd326, %rd325, 256;
	ld.global.f64 	%fd325, [%rd219+2048];
	add.s64 	%rd327, %rd325, 512;
	ld.global.f64 	%fd326, [%rd219+4096];
	add.s64 	%rd328, %rd325, 768;
	ld.global.f64 	%fd327, [%rd219+6144];
	add.s64 	%rd343, %rd325, 1024;
	ld.global.f64 	%fd339, [%rd219+8192];
	abs.f64 	%fd163, %fd323;
	abs.f64 	%fd164, %fd324;
	setp.lt.f64 	%p12, %fd163, %fd164;
	@%p12 bra 	$L__BB8_130;
	setp.lt.f64 	%p13, %fd164, %fd163;
	setp.lt.s64 	%p14, %rd324, %rd325;
	or.pred  	%p15, %p13, %p14;
	selp.f64 	%fd324, %fd323, %fd324, %p15;
	selp.b64 	%rd325, %rd324, %rd325, %p15;
$L__BB8_130:
	abs.f64 	%fd167, %fd324;
	abs.f64 	%fd168, %fd325;
	setp.lt.f64 	%p16, %fd167, %fd168;
	@%p16 bra 	$L__BB8_132;
	setp.lt.f64 	%p17, %fd168, %fd167;
	setp.lt.s64 	%p18, %rd325, %rd326;
	or.pred  	%p19, %p17, %p18;
	selp.f64 	%fd325, %fd324, %fd325, %p19;
	selp.b64 	%rd326, %rd325, %rd326, %p19;
$L__BB8_132:
	abs.f64 	%fd171, %fd325;
	abs.f64 	%fd172, %fd326;
	setp.lt.f64 	%p20, %fd171, %fd172;
	@%p20 bra 	$L__BB8_134;
	setp.lt.f64 	%p21, %fd172, %fd171;
	setp.lt.s64 	%p22, %rd326, %rd327;
	or.pred  	%p23, %p21, %p22;
	selp.f64 	%fd326, %fd325, %fd326, %p23;
	selp.b64 	%rd327, %rd326, %rd327, %p23;
$L__BB8_134:
	abs.f64 	%fd175, %fd326;
	abs.f64 	%fd176, %fd327;
	setp.lt.f64 	%p24, %fd175, %fd176;
	@%p24 bra 	$L__BB8_136;
	setp.lt.f64 	%p25, %fd176, %fd175;
	setp.lt.s64 	%p26, %rd327, %rd328;
	or.pred  	%p27, %p25, %p26;
	selp.f64 	%fd327, %fd326, %fd327, %p27;
	selp.b64 	%rd328, %rd327, %rd328, %p27;
$L__BB8_136:
	abs.f64 	%fd179, %fd327;
	abs.f64 	%fd180, %fd339;
	setp.lt.f64 	%p28, %fd179, %fd180;
	@%p28 bra 	$L__BB8_138;
	setp.lt.f64 	%p29, %fd180, %fd179;
	setp.lt.s64 	%p30, %rd328, %rd343;
	or.pred  	%p31, %p29, %p30;
	selp.f64 	%fd339, %fd327, %fd339, %p31;
	selp.b64 	%rd343, %rd328, %rd343, %p31;
$L__BB8_138:
	setp.ne.s32 	%p32, %r20, 0;
	bar.sync 	0;
	@%p32 bra 	$L__BB8_140;
	atom.global.add.u64 	%rd220, [%rd1+8], 1280;
	add.s64 	%rd221, %rd220, %rd5;
	st.shared.u64 	[_ZN6thrust24THRUST_300001_SM_1000_NS8cuda_cub4core6detail5shmemE+152], %rd221;
$L__BB8_140:
	bar.sync 	0;
	ld.shared.u64 	%rd331, [_ZN6thrust24THRUST_300001_SM_1000_NS8cuda_cub4core6detail5shmemE+152];
	add.s64 	%rd222, %rd331, 1280;
	setp.le.s64 	%p33, %rd222, %rd198;
	mov.f64 	%fd323, %fd339;
	mov.u64 	%rd324, %rd343;
	@%p33 bra 	$L__BB8_128;
$L__BB8_141:
	setp.le.s64 	%p34, %rd198, %rd331;
	@%p34 bra 	$L__BB8_164;
	cvt.u32.u64 	%r40, %rd331;
	cvt.u32.u64 	%r41, %rd198;
	sub.s32 	%r21, %r41, %r40;
	setp.ge.s32 	%p35, %r20, %r21;
	@%p35 bra 	$L__BB8_164;
	cvta.to.global.u64 	%rd132, %rd195;
	not.b32 	%r43, %r20;
	add.s32 	%r44, %r43, %r41;
	sub.s32 	%r22, %r44, %r40;
	and.b32  	%r46, %r22, 768;
	setp.eq.s32 	%p36, %r46, 768;
	mov.u32 	%r397, %r20;
	@%p36 bra 	$L__BB8_149;
	add.s64 	%rd224, %rd331, %rd105;
	add.s64 	%rd333, %rd224, %rd196;
	shl.b64 	%rd225, %rd224, 3;
	add.s64 	%rd332, %rd132, %rd225;
	shr.u32 	%r47, %r22, 8;
	add.s32 	%r48, %r47, 1;
	and.b32  	%r49, %r48, 3;
	neg.s32 	%r395, %r49;
	mov.u32 	%r397, %r20;
$L__BB8_145:
	.pragma "nounroll";
	mov.u64 	%rd137, %rd343;
	mov.f64 	%fd184, %fd339;
	ld.global.f64 	%fd185, [%rd332];
	abs.f64 	%fd186, %fd184;
	abs.f64 	%fd187, %fd185;
	setp.lt.f64 	%p37, %fd186, %fd187;
	mov.f64 	%fd339, %fd185;
	mov.u64 	%rd343, %rd333;
	@%p37 bra 	$L__BB8_148;
	setp.lt.f64 	%p38, %fd187, %fd186;
	mov.f64 	%fd339, %fd184;
	mov.u64 	%rd343, %rd137;
	@%p38 bra 	$L__BB8_148;
	setp.lt.s64 	%p39, %rd137, %rd333;
	selp.f64 	%fd339, %fd184, %fd185, %p39;
	min.s64 	%rd343, %rd137, %rd333;
$L__BB8_148:
	add.s32 	%r397, %r397, 256;
	add.s64 	%rd333, %rd333, 256;
	add.s64 	%rd332, %rd332, 2048;
	add.s32 	%r395, %r395, 1;
	setp.ne.s32 	%p40, %r395, 0;
	@%p40 bra 	$L__BB8_145;
$L__BB8_149:
	setp.lt.u32 	%p41, %r22, 768;
	@%p41 bra 	$L__BB8_164;
	add.s32 	%r398, %r397, 512;
$L__BB8_151:
	mov.u32 	%r30, %r398;
	add.s32 	%r50, %r30, -512;
	cvt.u64.u32 	%rd226, %r50;
	add.s64 	%rd227, %rd331, %rd226;
	shl.b64 	%rd228, %rd227, 3;
	add.s64 	%rd145, %rd132, %rd228;
	add.s64 	%rd146, %rd227, %rd196;
	ld.global.f64 	%fd193, [%rd145];
	abs.f64 	%fd194, %fd339;
	abs.f64 	%fd195, %fd193;
	setp.lt.f64 	%p42, %fd194, %fd195;
	mov.f64 	%fd335, %fd193;
	mov.u64 	%rd339, %rd146;
	@%p42 bra 	$L__BB8_154;
	setp.lt.f64 	%p43, %fd195, %fd194;
	mov.f64 	%fd335, %fd339;
	mov.u64 	%rd339, %rd343;
	@%p43 bra 	$L__BB8_154;
	setp.lt.s64 	%p44, %rd343, %rd146;
	selp.f64 	%fd335, %fd339, %fd193, %p44;
	min.s64 	%rd339, %rd343, %rd146;
$L__BB8_154:
	add.s32 	%r51, %r30, -256;
	cvt.u64.u32 	%rd229, %r51;
	add.s64 	%rd230, %rd331, %rd229;
	add.s64 	%rd149, %rd230, %rd196;
	ld.global.f64 	%fd198, [%rd145+2048];
	abs.f64 	%fd199, %fd335;
	abs.f64 	%fd200, %fd198;
	setp.lt.f64 	%p45, %fd199, %fd200;
	mov.f64 	%fd336, %fd198;
	mov.u64 	%rd340, %rd149;
	@%p45 bra 	$L__BB8_157;
	setp.lt.f64 	%p46, %fd200, %fd199;
	mov.f64 	%fd336, %fd335;
	mov.u64 	%rd340, %rd339;
	@%p46 bra 	$L__BB8_157;
	setp.lt.s64 	%p47, %rd339, %rd149;
	selp.f64 	%fd336, %fd335, %fd198, %p47;
	min.s64 	%rd340, %rd339, %rd149;
$L__BB8_157:
	cvt.u64.u32 	%rd231, %r30;
	add.s64 	%rd232, %rd331, %rd231;
	add.s64 	%rd152, %rd232, %rd196;
	ld.global.f64 	%fd203, [%rd145+4096];
	abs.f64 	%fd204, %fd336;
	abs.f64 	%fd205, %fd203;
	setp.lt.f64 	%p48, %fd204, %fd205;
	mov.f64 	%fd337, %fd203;
	mov.u64 	%rd341, %rd152;
	@%p48 bra 	$L__BB8_160;
	setp.lt.f64 	%p49, %fd205, %fd204;
	mov.f64 	%fd337, %fd336;
	mov.u64 	%rd341, %rd340;
	@%p49 bra 	$L__BB8_160;
	setp.lt.s64 	%p50, %rd340, %rd152;
	selp.f64 	%fd337, %fd336, %fd203, %p50;
	min.s64 	%rd341, %rd340, %rd152;
$L__BB8_160:
	add.s32 	%r52, %r30, 256;
	cvt.u64.u32 	%rd233, %r52;
	add.s64 	%rd234, %rd331, %rd233;
	add.s64 	%rd155, %rd234, %rd196;
	ld.global.f64 	%fd208, [%rd145+6144];
	abs.f64 	%fd209, %fd337;
	abs.f64 	%fd210, %fd208;
	setp.lt.f64 	%p51, %fd209, %fd210;
	mov.f64 	%fd339, %fd208;
	mov.u64 	%rd343, %rd155;
	@%p51 bra 	$L__BB8_163;
	setp.lt.f64 	%p52, %fd210, %fd209;
	mov.f64 	%fd339, %fd337;
	mov.u64 	%rd343, %rd341;
	@%p52 bra 	$L__BB8_163;
	setp.lt.s64 	%p53, %rd341, %rd155;
	selp.f64 	%fd339, %fd337, %fd208, %p53;
	min.s64 	%rd343, %rd341, %rd155;
$L__BB8_163:
	add.s32 	%r398, %r30, 1024;
	add.s32 	%r53, %r30, 512;
	setp.lt.s32 	%p54, %r53, %r21;
	@%p54 bra 	$L__BB8_151;
$L__BB8_164:
	// begin inline asm
	mov.u32 %r54, %laneid;
	// end inline asm
	mov.b64 	%rd235, %fd339;
	mov.b64 	{%r56, %r61}, %rd235;
	mov.b32 	%r72, 1;
	mov.b32 	%r73, 31;
	mov.b32 	%r74, -1;
	// begin inline asm
	shfl.sync.down.b32 %r55, %r56, %r72, %r73, %r74;
	// end inline asm
	// begin inline asm
	shfl.sync.down.b32 %r60, %r61, %r72, %r73, %r74;
	// end inline asm
	mov.b64 	%rd236, {%r55, %r60};
	mov.b64 	%fd214, %rd236;
	mov.b64 	{%r66, %r71}, %rd343;
	// begin inline asm
	shfl.sync.down.b32 %r65, %r66, %r72, %r73, %r74;
	// end inline asm
	// begin inline asm
	shfl.sync.down.b32 %r70, %r71, %r72, %r73, %r74;
	// end inline asm
	mov.b64 	%rd159, {%r65, %r70};
	setp.gt.s32 	%p55, %r54, 30;
	mov.f64 	%fd340, %fd339;
	mov.u64 	%rd344, %rd343;
	@%p55 bra 	$L__BB8_168;
	abs.f64 	%fd215, %fd339;
	abs.f64 	%fd216, %fd214;
	setp.lt.f64 	%p56, %fd215, %fd216;
	mov.f64 	%fd340, %fd214;
	mov.u64 	%rd344, %rd159;
	@%p56 bra 	$L__BB8_168;
	setp.lt.f64 	%p57, %fd216, %fd215;
	mov.f64 	%fd340, %fd339;
	mov.u64 	%rd344, %rd343;
	@%p57 bra 	$L__BB8_168;
	setp.lt.s64 	%p58, %rd343, %rd159;
	selp.f64 	%fd340, %fd339, %fd214, %p58;
	min.s64 	%rd344, %rd343, %rd159;
$L__BB8_168:
	mov.b64 	%rd237, %fd340;
	mov.b64 	{%r76, %r81}, %rd237;
	mov.b32 	%r92, 2;
	mov.b32 	%r93, 31;
	mov.b32 	%r94, -1;
	// begin inline asm
	shfl.sync.down.b32 %r75, %r76, %r92, %r93, %r94;
	// end inline asm
	// begin inline asm
	shfl.sync.down.b32 %r80, %r81, %r92, %r93, %r94;
	// end inline asm
	mov.b64 	%rd238, {%r75, %r80};
	mov.b64 	%fd219, %rd238;
	mov.b64 	{%r86, %r91}, %rd344;
	// begin inline asm
	shfl.sync.down.b32 %r85, %r86, %r92, %r93, %r94;
	// end inline asm
	// begin inline asm
	shfl.sync.down.b32 %r90, %r91, %r92, %r93, %r94;
	// end inline asm
	mov.b64 	%rd162, {%r85, %r90};
	setp.gt.s32 	%p59, %r54, 29;
	mov.f64 	%fd341, %fd340;
	mov.u64 	%rd345, %rd344;
	@%p59 bra 	$L__BB8_172;
	abs.f64 	%fd220, %fd340;
	abs.f64 	%fd221, %fd219;
	setp.lt.f64 	%p60, %fd220, %fd221;
	mov.f64 	%fd341, %fd219;
	mov.u64 	%rd345, %rd162;
	@%p60 bra 	$L__BB8_172;
	setp.lt.f64 	%p61, %fd221, %fd220;
	mov.f64 	%fd341, %fd340;
	mov.u64 	%rd345, %rd344;
	@%p61 bra 	$L__BB8_172;
	setp.lt.s64 	%p62, %rd344, %rd162;
	selp.f64 	%fd341, %fd340, %fd219, %p62;
	min.s64 	%rd345, %rd344, %rd162;
$L__BB8_172:
	mov.b64 	%rd239, %fd341;
	mov.b64 	{%r96, %r101}, %rd239;
	mov.b32 	%r112, 4;
	mov.b32 	%r113, 31;
	mov.b32 	%r114, -1;
	// begin inline asm
	shfl.sync.down.b32 %r95, %r96, %r112, %r113, %r114;
	// end inline asm
	// begin inline asm
	shfl.sync.down.b32 %r100, %r101, %r112, %r113, %r114;
	// end inline asm
	mov.b64 	%rd240, {%r95, %r100};
	mov.b64 	%fd224, %rd240;
	mov.b64 	{%r106, %r111}, %rd345;
	// begin inline asm
	shfl.sync.down.b32 %r105, %r106, %r112, %r113, %r114;
	// end inline asm
	// begin inline asm
	shfl.sync.down.b32 %r110, %r111, %r112, %r113, %r114;
	// end inline asm
	mov.b64 	%rd165, {%r105, %r110};
	setp.gt.s32 	%p63, %r54, 27;
	mov.f64 	%fd342, %fd341;
	mov.u64 	%rd346, %rd345;
	@%p63 bra 	$L__BB8_176;
	abs.f64 	%fd225, %fd341;
	abs.f64 	%fd226, %fd224;
	setp.lt.f64 	%p64, %fd225, %fd226;
	mov.f64 	%fd342, %fd224;
	mov.u64 	%rd346, %rd165;
	@%p64 bra 	$L__BB8_176;
	setp.lt.f64 	%p65, %fd226, %fd225;
	mov.f64 	%fd342, %fd341;
	mov.u64 	%rd346, %rd345;
	@%p65 bra 	$L__BB8_176;
	setp.lt.s64 	%p66, %rd345, %rd165;
	selp.f64 	%fd342, %fd341, %fd224, %p66;
	min.s64 	%rd346, %rd345, %rd165;
$L__BB8_176:
	mov.b64 	%rd241, %fd342;
	mov.b64 	{%r116, %r121}, %rd241;
	mov.b32 	%r132, 8;
	mov.b32 	%r133, 31;
	mov.b32 	%r134, -1;
	// begin inline asm
	shfl.sync.down.b32 %r115, %r116, %r132, %r133, %r134;
	// end inline asm
	// begin inline asm
	shfl.sync.down.b32 %r120, %r121, %r132, %r133, %r134;
	// end inline asm
	mov.b64 	%rd242, {%r115, %r120};
	mov.b64 	%fd229, %rd242;
	mov.b64 	{%r126, %r131}, %rd346;
	// begin inline asm
	shfl.sync.down.b32 %r125, %r126, %r132, %r133, %r134;
	// end inline asm
	// begin inline asm
	shfl.sync.down.b32 %r130, %r131, %r132, %r133, %r134;
	// end inline asm
	mov.b64 	%rd168, {%r125, %r130};
	setp.gt.s32 	%p67, %r54, 23;
	mov.f64 	%fd343, %fd342;
	mov.u64 	%rd347, %rd346;
	@%p67 bra 	$L__BB8_180;
	abs.f64 	%fd230, %fd342;
	abs.f64 	%fd231, %fd229;
	setp.lt.f64 	%p68, %fd230, %fd231;
	mov.f64 	%fd343, %fd229;
	mov.u64 	%rd347, %rd168;
	@%p68 bra 	$L__BB8_180;
	setp.lt.f64 	%p69, %fd231, %fd230;
	mov.f64 	%fd343, %fd342;
	mov.u64 	%rd347, %rd346;
	@%p69 bra 	$L__BB8_180;
	setp.lt.s64 	%p70, %rd346, %rd168;
	selp.f64 	%fd343, %fd342, %fd229, %p70;
	min.s64 	%rd347, %rd346, %rd168;
$L__BB8_180:
	mov.b64 	%rd243, %fd343;
	mov.b64 	{%r136, %r141}, %rd243;
	mov.b32 	%r152, 16;
	mov.b32 	%r153, 31;
	mov.b32 	%r154, -1;
	// begin inline asm
	shfl.sync.down.b32 %r135, %r136, %r152, %r153, %r154;
	// end inline asm
	// begin inline asm
	shfl.sync.down.b32 %r140, %r141, %r152, %r153, %r154;
	// end inline asm
	mov.b64 	%rd244, {%r135, %r140};
	mov.b64 	%fd234, %rd244;
	mov.b64 	{%r146, %r151}, %rd347;
	// begin inline asm
	shfl.sync.down.b32 %r145, %r146, %r152, %r153, %r154;
	// end inline asm
	// begin inline asm
	shfl.sync.down.b32 %r150, %r151, %r152, %r153, %r154;
	// end inline asm
	mov.b64 	%rd171, {%r145, %r150};
	setp.gt.s32 	%p71, %r54, 15;
	mov.f64 	%fd351, %fd343;
	mov.u64 	%rd355, %rd347;
	@%p71 bra 	$L__BB8_184;
	abs.f64 	%fd235, %fd343;
	abs.f64 	%fd236, %fd234;
	setp.lt.f64 	%p72, %fd235, %fd236;
	mov.f64 	%fd351, %fd234;
	mov.u64 	%rd355, %rd171;
	@%p72 bra 	$L__BB8_184;
	setp.lt.f64 	%p73, %fd236, %fd235;
	mov.f64 	%fd351, %fd343;
	mov.u64 	%rd355, %rd347;
	@%p73 bra 	$L__BB8_184;
	setp.lt.s64 	%p74, %rd347, %rd171;
	selp.f64 	%fd351, %fd343, %fd234, %p74;
	min.s64 	%rd355, %rd347, %rd171;
$L__BB8_184:
	setp.ne.s32 	%p75, %r54, 0;
	@%p75 bra 	$L__BB8_186;
	shr.u32 	%r155, %r20, 1;
	and.b32  	%r156, %r155, 496;
	mov.u32 	%r157, _ZN6thrust24THRUST_300001_SM_1000_NS8cuda_cub4core6detail5shmemE;
	add.s32 	%r158, %r157, %r156;
	st.shared.f64 	[%r158+8], %fd351;
	st.shared.u64 	[%r158+16], %rd355;
$L__BB8_186:
	bar.sync 	0;
	setp.ne.s32 	%p76, %r20, 0;
	@%p76 bra 	$L__BB8_208;
	ld.shared.f64 	%fd239, [_ZN6thrust24THRUST_300001_SM_1000_NS8cuda_cub4core6detail5shmemE+24];
	ld.shared.u64 	%rd174, [_ZN6thrust24THRUST_300001_SM_1000_NS8cuda_cub4core6detail5shmemE+32];
	abs.f64 	%fd240, %fd351;
	abs.f64 	%fd241, %fd239;
	setp.lt.f64 	%p77, %fd240, %fd241;
	mov.f64 	%fd345, %fd239;
	mov.u64 	%rd349, %rd174;
	@%p77 bra 	$L__BB8_190;
	setp.lt.f64 	%p78, %fd241, %fd240;
	mov.f64 	%fd345, %fd351;
	mov.u64 	%rd349, %rd355;
	@%p78 bra 	$L__BB8_190;
	setp.lt.s64 	%p79, %rd355, %rd174;
	selp.f64 	%fd345, %fd351, %fd239, %p79;
	min.s64 	%rd349, %rd355, %rd174;
$L__BB8_190:
	ld.shared.f64 	%fd244, [_ZN6thrust24THRUST_300001_SM_1000_NS8cuda_cub4core6detail5shmemE+40];
	ld.shared.u64 	%rd177, [_ZN6thrust24THRUST_300001_SM_1000_NS8cuda_cub4core6detail5shmemE+48];
	abs.f64 	%fd245, %fd345;
	abs.f64 	%fd246, %fd244;
	setp.lt.f64 	%p80, %fd245, %fd246;
	mov.f64 	%fd346, %fd244;
	mov.u64 	%rd350, %rd177;
	@%p80 bra 	$L__BB8_193;
	setp.lt.f64 	%p81, %fd246, %fd245;
	mov.f64 	%fd346, %fd345;
	mov.u64 	%rd350, %rd349;
	@%p81 bra 	$L__BB8_193;
	setp.lt.s64 	%p82, %rd349, %rd177;
	selp.f64 	%fd346, %fd345, %fd244, %p82;
	min.s64 	%rd350, %rd349, %rd177;
$L__BB8_193:
	ld.shared.f64 	%fd249, [_ZN6thrust24THRUST_300001_SM_1000_NS8cuda_cub4core6detail5shmemE+56];
	ld.shared.u64 	%rd180, [_ZN6thrust24THRUST_300001_SM_1000_NS8cuda_cub4core6detail5shmemE+64];
	abs.f64 	%fd250, %fd346;
	abs.f64 	%fd251, %fd249;
	setp.lt.f64 	%p83, %fd250, %fd251;
	mov.f64 	%fd347, %fd249;
	mov.u64 	%rd351, %rd180;
	@%p83 bra 	$L__BB8_196;
	setp.lt.f64 	%p84, %fd251, %fd250;
	mov.f64 	%fd347, %fd346;
	mov.u64 	%rd351, %rd350;
	@%p84 bra 	$L__BB8_196;
	setp.lt.s64 	%p85, %rd350, %rd180;
	selp.f64 	%fd347, %fd346, %fd249, %p85;
	min.s64 	%rd351, %rd350, %rd180;
$L__BB8_196:
	ld.shared.f64 	%fd254, [_ZN6thrust24THRUST_300001_SM_1000_NS8cuda_cub4core6detail5shmemE+72];
	ld.shared.u64 	%rd183, [_ZN6thrust24THRUST_300001_SM_1000_NS8cuda_cub4core6detail5shmemE+80];
	abs.f64 	%fd255, %fd347;
	abs.f64 	%fd256, %fd254;
	setp.lt.f64 	%p86, %fd255, %fd256;
	mov.f64 	%fd348, %fd254;
	mov.u64 	%rd352, %rd183;
	@%p86 bra 	$L__BB8_199;
	setp.lt.f64 	%p87, %fd256, %fd255;
	mov.f64 	%fd348, %fd347;
	mov.u64 	%rd352, %rd351;
	@%p87 bra 	$L__BB8_199;
	setp.lt.s64 	%p88, %rd351, %rd183;
	selp.f64 	%fd348, %fd347, %fd254, %p88;
	min.s64 	%rd352, %rd351, %rd183;
$L__BB8_199:
	ld.shared.f64 	%fd259, [_ZN6thrust24THRUST_300001_SM_1000_NS8cuda_cub4core6detail5shmemE+88];
	ld.shared.u64 	%rd186, [_ZN6thrust24THRUST_300001_SM_1000_NS8cuda_cub4core6detail5shmemE+96];
	abs.f64 	%fd260, %fd348;
	abs.f64 	%fd261, %fd259;
	setp.lt.f64 	%p89, %fd260, %fd261;
	mov.f64 	%fd349, %fd259;
	mov.u64 	%rd353, %rd186;
	@%p89 bra 	$L__BB8_202;
	setp.lt.f64 	%p90, %fd261, %fd260;
	mov.f64 	%fd349, %fd348;
	mov.u64 	%rd353, %rd352;
	@%p90 bra 	$L__BB8_202;
	setp.lt.s64 	%p91, %rd352, %rd186;
	selp.f64 	%fd349, %fd348, %fd259, %p91;
	min.s64 	%rd353, %rd352, %rd186;
$L__BB8_202:
	ld.shared.f64 	%fd264, [_ZN6thrust24THRUST_300001_SM_1000_NS8cuda_cub4core6detail5shmemE+104];
	ld.shared.u64 	%rd189, [_ZN6thrust24THRUST_300001_SM_1000_NS8cuda_cub4core6detail5shmemE+112];
	abs.f64 	%fd265, %fd349;
	abs.f64 	%fd266, %fd264;
	setp.lt.f64 	%p92, %fd265, %fd266;
	mov.f64 	%fd350, %fd264;
	mov.u64 	%rd354, %rd189;
	@%p92 bra 	$L__BB8_205;
	setp.lt.f64 	%p93, %fd266, %fd265;
	mov.f64 	%fd350, %fd349;
	mov.u64 	%rd354, %rd353;
	@%p93 bra 	$L__BB8_205;
	setp.lt.s64 	%p94, %rd353, %rd189;
	selp.f64 	%fd350, %fd349, %fd264, %p94;
	min.s64 	%rd354, %rd353, %rd189;
$L__BB8_205:
	ld.shared.f64 	%fd269, [_ZN6thrust24THRUST_300001_SM_1000_NS8cuda_cub4core6detail5shmemE+120];
	ld.shared.u64 	%rd192, [_ZN6thrust24THRUST_300001_SM_1000_NS8cuda_cub4core6detail5shmemE+128];
	abs.f64 	%fd270, %fd350;
	abs.f64 	%fd271, %fd269;
	setp.lt.f64 	%p95, %fd270, %fd271;
	mov.u64 	%rd355, %rd192;
	mov.f64 	%fd351, %fd269;
	@%p95 bra 	$L__BB8_208;
	setp.lt.f64 	%p96, %fd271, %fd270;
	mov.u64 	%rd355, %rd354;
	mov.f64 	%fd351, %fd350;
	@%p96 bra 	$L__BB8_208;
	setp.lt.s64 	%p97, %rd354, %rd192;
	selp.f64 	%fd351, %fd350, %fd269, %p97;
	min.s64 	%rd355, %rd354, %rd192;
$L__BB8_208:
	mov.u32 	%r389, %tid.x;
	setp.ne.s32 	%p214, %r389, 0;
	@%p214 bra 	$L__BB8_210;
	ld.param.u64 	%rd286, [_ZN6thrust24THRUST_300001_SM_1000_NS8cuda_cub4core6detail13_kernel_agentINS1_8__reduce11ReduceAgentINS0_12zip_iteratorIN4cuda3std3__45tupleIJNS0_10device_ptrIdEENS0_17counting_iteratorIlNS0_11use_defaultESF_SF_EEEEEEEPNSB_IJdlEEESJ_lNS1_9__extrema9arg_max_fIdl10ComparatorEEEEJSI_SK_lN3cub18CUB_300001_SM_100013GridEvenShareIlEENSR_9GridQueueIyEESO_EEEvDpT0__param_1];
	cvta.to.global.u64 	%rd283, %rd286;
	mul.wide.u32 	%rd284, %r1, 16;
	add.s64 	%rd285, %rd283, %rd284;
	st.global.f64 	[%rd285], %fd351;
	st.global.u64 	[%rd285+8], %rd355;
$L__BB8_210:
	ret;

}
	// .globl	_ZN6thrust24THRUST_300001_SM_1000_NS8cuda_cub4core6detail13_kernel_agentINS1_8__reduce10DrainAgentIlEEJN3cub18CUB_300001_SM_10009GridQueueIyEElEEEvDpT0_
.visible .entry _ZN6thrust24THRUST_300001_SM_1000_NS8cuda_cub4core6detail13_kernel_agentINS1_8__reduce10DrainAgentIlEEJN3cub18CUB_300001_SM_10009GridQueueIyEElEEEvDpT0_(
	.param .align 8 .b8 _ZN6thrust24THRUST_300001_SM_1000_NS8cuda_cub4core6detail13_kernel_agentINS1_8__reduce10DrainAgentIlEEJN3cub18CUB_300001_SM_10009GridQueueIyEElEEEvDpT0__param_0[8],
	.param .u64 _ZN6thrust24THRUST_300001_SM_1000_NS8cuda_cub4core6detail13_kernel_agentINS1_8__reduce10DrainAgentIlEEJN3cub18CUB_300001_SM_10009GridQueueIyEElEEEvDpT0__param_1
)
.maxntid 1
{
	.reg .b64 	%rd<5>;

	ld.param.u64 	%rd1, [_ZN6thrust24THRUST_300001_SM_1000_NS8cuda_cub4core6detail13_kernel_agentINS1_8__reduce10DrainAgentIlEEJN3cub18CUB_300001_SM_10009GridQueueIyEElEEEvDpT0__param_0];
	ld.param.u64 	%rd2, [_ZN6thrust24THRUST_300001_SM_1000_NS8cuda_cub4core6detail13_kernel_agentINS1_8__reduce10DrainAgentIlEEJN3cub18CUB_300001_SM_10009GridQueueIyEElEEEvDpT0__param_1];
	cvta.to.global.u64 	%rd3, %rd1;
	st.global.u64 	[%rd3], %rd2;
	mov.b64 	%rd4, 0;
	st.global.u64 	[%rd3+8], %rd4;
	ret;

}
	// .globl	_ZN6thrust24THRUST_300001_SM_1000_NS8cuda_cub4core6detail13_kernel_agentINS1_8__reduce11ReduceAgentIPN4cuda3std3__45tupleIJdlEEESC_SB_lNS1_9__extrema9arg_max_fIdl10ComparatorEEEEJSC_SC_iSG_EEEvDpT0_
.visible .entry _ZN6thrust24THRUST_300001_SM_1000_NS8cuda_cub4core6detail13_kernel_agentINS1_8__reduce11ReduceAgentIPN4cuda3std3__45tupleIJdlEEESC_SB_lNS1_9__extrema9arg_max_fIdl10ComparatorEEEEJSC_SC_iSG_EEEvDpT0_(
	.param .u64 .ptr .align 1 _ZN6thrust24THRUST_300001_SM_1000_NS8cuda_cub4core6detail13_kernel_agentINS1_8__reduce11ReduceAgentIPN4cuda3std3__45tupleIJdlEEESC_SB_lNS1_9__extrema9arg_max_fIdl10ComparatorEEEEJSC_SC_iSG_EEEvDpT0__param_0,
	.param .u64 .ptr .align 1 _ZN6thrust24THRUST_300001_SM_1000_NS8cuda_cub4core6detail13_kernel_agentINS1_8__reduce11ReduceAgentIPN4cuda3std3__45tupleIJdlEEESC_SB_lNS1_9__extrema9arg_max_fIdl10ComparatorEEEEJSC_SC_iSG_EEEvDpT0__param_1,
	.param .u32 _ZN6thrust24THRUST_300001_SM_1000_NS8cuda_cub4core6detail13_kernel_agentINS1_8__reduce11ReduceAgentIPN4cuda3std3__45tupleIJdlEEESC_SB_lNS1_9__extrema9arg_max_fIdl10ComparatorEEEEJSC_SC_iSG_EEEvDpT0__param_2,
	.param .align 1 .b8 _ZN6thrust24THRUST_300001_SM_1000_NS8cuda_cub4core6detail13_kernel_agentINS1_8__reduce11ReduceAgentIPN4cuda3std3__45tupleIJdlEEESC_SB_lNS1_9__extrema9arg_max_fIdl10ComparatorEEEEJSC_SC_iSG_EEEvDpT0__param_3[1]
)
.maxntid 256
{
	.reg .pred 	%p<264>;
	.reg .b32 	%r<374>;
	.reg .b64 	%rd<509>;
	.reg .b64 	%fd<423>;

	ld.param.u64 	%rd236, [_ZN6thrust24THRUST_300001_SM_1000_NS8cuda_cub4core6detail13_kernel_agentINS1_8__reduce11ReduceAgentIPN4cuda3std3__45tupleIJdlEEESC_SB_lNS1_9__extrema9arg_max_fIdl10ComparatorEEEEJSC_SC_iSG_EEEvDpT0__param_0];
	ld.param.u32 	%r29, [_ZN6thrust24THRUST_300001_SM_1000_NS8cuda_cub4core6detail13_kernel_agentINS1_8__reduce11ReduceAgentIPN4cuda3std3__45tupleIJdlEEESC_SB_lNS1_9__extrema9arg_max_fIdl10ComparatorEEEEJSC_SC_iSG_EEEvDpT0__param_2];
	cvt.s64.s32 	%rd1, %r29;
	setp.eq.s32 	%p1, %r29, 0;
	@%p1 bra 	$L__BB10_234;
	setp.gt.s32 	%p2, %r29, 1279;
	@%p2 bra 	$L__BB10_121;
	mov.u32 	%r1, %tid.x;
	setp.ge.s32 	%p147, %r1, %r29;
	mov.f64 	%fd354, 0d0000000000000000;
	mov.b64 	%rd432, 0;
	mov.u32 	%r368, %r1;
	@%p147 bra 	$L__BB10_4;
	mul.wide.u32 	%rd376, %r1, 16;
	add.s64 	%rd373, %rd236, %rd376;
	// begin inline asm
	ld.global.nc.u64 %rd372, [%rd373];
	// end inline asm
	add.s64 	%rd375, %rd373, 8;
	// begin inline asm
	ld.global.nc.u64 %rd432, [%rd375];
	// end inline asm
	mov.b64 	%fd354, %rd372;
	add.s32 	%r368, %r1, 256;
$L__BB10_4:
	setp.ge.s32 	%p148, %r368, %r29;
	@%p148 bra 	$L__BB10_25;
	not.b32 	%r141, %r368;
	add.s32 	%r4, %r29, %r141;
	and.b32  	%r142, %r4, 768;
	setp.eq.s32 	%p149, %r142, 768;
	@%p149 bra 	$L__BB10_11;
	mul.wide.u32 	%rd378, %r368, 16;
	add.s64 	%rd423, %rd236, %rd378;
	shr.u32 	%r143, %r4, 8;
	add.s32 	%r144, %r143, 1;
	and.b32  	%r145, %r144, 3;
	neg.s32 	%r366, %r145;
$L__BB10_7:
	.pragma "nounroll";
	mov.u64 	%rd6, %rd432;
	mov.f64 	%fd3, %fd354;
	// begin inline asm
	ld.global.nc.u64 %rd379, [%rd423];
	// end inline asm
	add.s64 	%rd382, %rd423, 8;
	// begin inline asm
	ld.global.nc.u64 %rd381, [%rd382];
	// end inline asm
	mov.b64 	%fd4, %rd379;
	abs.f64 	%fd5, %fd3;
	abs.f64 	%fd6, %fd4;
	setp.lt.f64 	%p150, %fd5, %fd6;
	mov.u64 	%rd432, %rd381;
	mov.f64 	%fd354, %fd4;
	@%p150 bra 	$L__BB10_10;
	setp.lt.f64 	%p151, %fd6, %fd5;
	mov.u64 	%rd432, %rd6;
	mov.f64 	%fd354, %fd3;
	@%p151 bra 	$L__BB10_10;
	setp.lt.s64 	%p152, %rd6, %rd381;
	min.s64 	%rd432, %rd6, %rd381;
	selp.f64 	%fd354, %fd3, %fd4, %p152;
$L__BB10_10:
	add.s32 	%r368, %r368, 256;
	add.s64 	%rd423, %rd423, 4096;
	add.s32 	%r366, %r366, 1;
	setp.ne.s32 	%p153, %r366, 0;
	@%p153 bra 	$L__BB10_7;
$L__BB10_11:
	setp.lt.u32 	%p154, %r4, 768;
	@%p154 bra 	$L__BB10_25;
$L__BB10_12:
	mul.wide.s32 	%rd387, %r368, 16;
	add.s64 	%rd384, %rd236, %rd387;
	// begin inline asm
	ld.global.nc.u64 %rd383, [%rd384];
	// end inline asm
	add.s64 	%rd386, %rd384, 8;
	// begin inline asm
	ld.global.nc.u64 %rd385, [%rd386];
	// end inline asm
	mov.b64 	%fd12, %rd383;
	abs.f64 	%fd13, %fd354;
	abs.f64 	%fd14, %fd12;
	setp.lt.f64 	%p155, %fd13, %fd14;
	mov.u64 	%rd429, %rd385;
	mov.f64 	%fd351, %fd12;
	@%p155 bra 	$L__BB10_15;
	setp.lt.f64 	%p156, %fd14, %fd13;
	mov.u64 	%rd429, %rd432;
	mov.f64 	%fd351, %fd354;
	@%p156 bra 	$L__BB10_15;
	setp.lt.s64 	%p157, %rd432, %rd385;
	min.s64 	%rd429, %rd432, %rd385;
	selp.f64 	%fd351, %fd354, %fd12, %p157;
$L__BB10_15:
	add.s64 	%rd389, %rd384, 4096;
	// begin inline asm
	ld.global.nc.u64 %rd388, [%rd389];
	// end inline asm
	add.s64 	%rd391, %rd384, 4104;
	// begin inline asm
	ld.global.nc.u64 %rd390, [%rd391];
	// end inline asm
	mov.b64 	%fd17, %rd388;
	abs.f64 	%fd18, %fd351;
	abs.f64 	%fd19, %fd17;
	setp.lt.f64 	%p158, %fd18, %fd19;
	mov.u64 	%rd430, %rd390;
	mov.f64 	%fd352, %fd17;
	@%p158 bra 	$L__BB10_18;
	setp.lt.f64 	%p159, %fd19, %fd18;
	mov.u64 	%rd430, %rd429;
	mov.f64 	%fd352, %fd351;
	@%p159 bra 	$L__BB10_18;
	setp.lt.s64 	%p160, %rd429, %rd390;
	min.s64 	%rd430, %rd429, %rd390;
	selp.f64 	%fd352, %fd351, %fd17, %p160;
$L__BB10_18:
	add.s64 	%rd393, %rd384, 8192;
	// begin inline asm
	ld.global.nc.u64 %rd392, [%rd393];
	// end inline asm
	add.s64 	%rd395, %rd384, 8200;
	// begin inline asm
	ld.global.nc.u64 %rd394, [%rd395];
	// end inline asm
	mov.b64 	%fd22, %rd392;
	abs.f64 	%fd23, %fd352;
	abs.f64 	%fd24, %fd22;
	setp.lt.f64 	%p161, %fd23, %fd24;
	mov.u64 	%rd431, %rd394;
	mov.f64 	%fd353, %fd22;
	@%p161 bra 	$L__BB10_21;
	setp.lt.f64 	%p162, %fd24, %fd23;
	mov.u64 	%rd431, %rd430;
	mov.f64 	%fd353, %fd352;
	@%p162 bra 	$L__BB10_21;
	setp.lt.s64 	%p163, %rd430, %rd394;
	min.s64 	%rd431, %rd430, %rd394;
	selp.f64 	%fd353, %fd352, %fd22, %p163;
$L__BB10_21:
	add.s64 	%rd397, %rd384, 12288;
	// begin inline asm
	ld.global.nc.u64 %rd396, [%rd397];
	// end inline asm
	add.s64 	%rd399, %rd384, 12296;
	// begin inline asm
	ld.global.nc.u64 %rd398, [%rd399];
	// end inline asm
	mov.b64 	%fd27, %rd396;
	abs.f64 	%fd28, %fd353;
	abs.f64 	%fd29, %fd27;
	setp.lt.f64 	%p164, %fd28, %fd29;
	mov.u64 	%rd432, %rd398;
	mov.f64 	%fd354, %fd27;
	@%p164 bra 	$L__BB10_24;
	setp.lt.f64 	%p165, %fd29, %fd28;
	mov.u64 	%rd432, %rd431;
	mov.f64 	%fd354, %fd353;
	@%p165 bra 	$L__BB10_24;
	setp.lt.s64 	%p166, %rd431, %rd398;
	min.s64 	%rd432, %rd431, %rd398;
	selp.f64 	%fd354, %fd353, %fd27, %p166;
$L__BB10_24:
	add.s32 	%r368, %r368, 1024;
	setp.lt.s32 	%p167, %r368, %r29;
	@%p167 bra 	$L__BB10_12;
$L__BB10_25:
	setp.lt.s32 	%p168, %r29, 256;
	@%p168 bra 	$L__BB10_70;
	// begin inline asm
	mov.u32 %r259, %laneid;
	// end inline asm
	mov.b64 	%rd410, %fd354;
	mov.b64 	{%r261, %r266}, %rd410;
	mov.b32 	%r277, 1;
	mov.b32 	%r278, 31;
	mov.b32 	%r279, -1;
	// begin inline asm
	shfl.sync.down.b32 %r260, %r261, %r277, %r278, %r279;
	// end inline asm
	// begin inline asm
	shfl.sync.down.b32 %r265, %r266, %r277, %r278, %r279;
	// end inline asm
	mov.b64 	%rd411, {%r260, %r265};
	mov.b64 	%fd33, %rd411;
	mov.b64 	{%r271, %r276}, %rd432;
	// begin inline asm
	shfl.sync.down.b32 %r270, %r271, %r277, %r278, %r279;
	// end inline asm
	// begin inline asm
	shfl.sync.down.b32 %r275, %r276, %r277, %r278, %r279;
	// end inline asm
	mov.b64 	%rd28, {%r270, %r275};
	setp.gt.s32 	%p220, %r259, 30;
	mov.u64 	%rd434, %rd432;
	mov.f64 	%fd356, %fd354;
	@%p220 bra 	$L__BB10_30;
	abs.f64 	%fd34, %fd354;
	abs.f64 	%fd35, %fd33;
	setp.lt.f64 	%p221, %fd34, %fd35;
	mov.u64 	%rd434, %rd28;
	mov.f64 	%fd356, %fd33;
	@%p221 bra 	$L__BB10_30;
	setp.lt.f64 	%p222, %fd35, %fd34;
	mov.u64 	%rd434, %rd432;
	mov.f64 	%fd356, %fd354;
	@%p222 bra 	$L__BB10_30;
	setp.lt.s64 	%p223, %rd432, %rd28;
	min.s64 	%rd434, %rd432, %rd28;
	selp.f64 	%fd356, %fd354, %fd33, %p223;
$L__BB10_30:
	mov.b64 	%rd412, %fd356;
	mov.b64 	{%r281, %r286}, %rd412;
	mov.b32 	%r297, 2;
	mov.b32 	%r298, 31;
	mov.b32 	%r299, -1;
	// begin inline asm
	shfl.sync.down.b32 %r280, %r281, %r297, %r298, %r299;
	// end inline asm
	// begin inline asm
	shfl.sync.down.b32 %r285, %r286, %r297, %r298, %r299;
	// end inline asm
	mov.b64 	%rd413, {%r280, %r285};
	mov.b64 	%fd38, %rd413;
	mov.b64 	{%r291, %r296}, %rd434;
	// begin inline asm
	shfl.sync.down.b32 %r290, %r291, %r297, %r298, %r299;
	// end inline asm
	// begin inline asm
	shfl.sync.down.b32 %r295, %r296, %r297, %r298, %r299;
	// end inline asm
	mov.b64 	%rd31, {%r290, %r295};
	setp.gt.s32 	%p224, %r259, 29;
	mov.u64 	%rd435, %rd434;
	mov.f64 	%fd357, %fd356;
	@%p224 bra 	$L__BB10_34;
	abs.f64 	%fd39, %fd356;
	abs.f64 	%fd40, %fd38;
	setp.lt.f64 	%p225, %fd39, %fd40;
	mov.u64 	%rd435, %rd31;
	mov.f64 	%fd357, %fd38;
	@%p225 bra 	$L__BB10_34;
	setp.lt.f64 	%p226, %fd40, %fd39;
	mov.u64 	%rd435, %rd434;
	mov.f64 	%fd357, %fd356;
	@%p226 bra 	$L__BB10_34;
	setp.lt.s64 	%p227, %rd434, %rd31;
	min.s64 	%rd435, %rd434, %rd31;
	selp.f64 	%fd357, %fd356, %fd38, %p227;
$L__BB10_34:
	mov.b64 	%rd414, %fd357;
	mov.b64 	{%r301, %r306}, %rd414;
	mov.b32 	%r317, 4;
	mov.b32 	%r318, 31;
	mov.b32 	%r319, -1;
	// begin inline asm
	shfl.sync.down.b32 %r300, %r301, %r317, %r318, %r319;
	// end inline asm
	// begin inline asm
	shfl.sync.down.b32 %r305, %r306, %r317, %r318, %r319;
	// end inline asm
	mov.b64 	%rd415, {%r300, %r305};
	mov.b64 	%fd43, %rd415;
	mov.b64 	{%r311, %r316}, %rd435;
	// begin inline asm
	shfl.sync.down.b32 %r310, %r311, %r317, %r318, %r319;
	// end inline asm
	// begin inline asm
	shfl.sync.down.b32 %r315, %r316, %r317, %r318, %r319;
	// end inline asm
	mov.b64 	%rd34, {%r310, %r315};
	setp.gt.s32 	%p228, %r259, 27;
	mov.u64 	%rd436, %rd435;
	mov.f64 	%fd358, %fd357;
	@%p228 bra 	$L__BB10_38;
	abs.f64 	%fd44, %fd357;
	abs.f64 	%fd45, %fd43;
	setp.lt.f64 	%p229, %fd44, %fd45;
	mov.u64 	%rd436, %rd34;
	mov.f64 	%fd358, %fd43;
	@%p229 bra 	$L__BB10_38;
	setp.lt.f64 	%p230, %fd45, %fd44;
	mov.u64 	%rd436, %rd435;
	mov.f64 	%fd358, %fd357;
	@%p230 bra 	$L__BB10_38;
	setp.lt.s64 	%p231, %rd435, %rd34;
	min.s64 	%rd436, %rd435, %rd34;
	selp.f64 	%fd358, %fd357, %fd43, %p231;
$L__BB10_38:
	mov.b64 	%rd416, %fd358;
	mov.b64 	{%r321, %r326}, %rd416;
	mov.b32 	%r337, 8;
	mov.b32 	%r338, 31;
	mov.b32 	%r339, -1;
	// begin inline asm
	shfl.sync.down.b32 %r320, %r321, %r337, %r338, %r339;
	// end inline asm
	// begin inline asm
	shfl.sync.down.b32 %r325, %r326, %r337, %r338, %r339;
	// end inline asm
	mov.b64 	%rd417, {%r320, %r325};
	mov.b64 	%fd48, %rd417;
	mov.b64 	{%r331, %r336}, %rd436;
	// begin inline asm
	shfl.sync.down.b32 %r330, %r331, %r337, %r338, %r339;
	// end inline asm
	// begin inline asm
	shfl.sync.down.b32 %r335, %r336, %r337, %r338, %r339;
	// end inline asm
	mov.b64 	%rd37, {%r330, %r335};
	setp.gt.s32 	%p232, %r259, 23;
	mov.u64 	%rd437, %rd436;
	mov.f64 	%fd359, %fd358;
	@%p232 bra 	$L__BB10_42;
	abs.f64 	%fd49, %fd358;
	abs.f64 	%fd50, %fd48;
	setp.lt.f64 	%p233, %fd49, %fd50;
	mov.u64 	%rd437, %rd37;
	mov.f64 	%fd359, %fd48;
	@%p233 bra 	$L__BB10_42;
	setp.lt.f64 	%p234, %fd50, %fd49;
	mov.u64 	%rd437, %rd436;
	mov.f64 	%fd359, %fd358;
	@%p234 bra 	$L__BB10_42;
	setp.lt.s64 	%p235, %rd436, %rd37;
	min.s64 	%rd437, %rd436, %rd37;
	selp.f64 	%fd359, %fd358, %fd48, %p235;
$L__BB10_42:
	mov.b64 	%rd418, %fd359;
	mov.b64 	{%r341, %r346}, %rd418;
	mov.b32 	%r357, 16;
	mov.b32 	%r358, 31;
	mov.b32 	%r359, -1;
	// begin inline asm
	shfl.sync.down.b32 %r340, %r341, %r357, %r358, %r359;
	// end inline asm
	// begin inline asm
	shfl.sync.down.b32 %r345, %r346, %r357, %r358, %r359;
	// end inline asm
	mov.b64 	%rd419, {%r340, %r345};
	mov.b64 	%fd53, %rd419;
	mov.b64 	{%r351, %r356}, %rd437;
	// begin inline asm
	shfl.sync.down.b32 %r350, %r351, %r357, %r358, %r359;
	// end inline asm
	// begin inline asm
	shfl.sync.down.b32 %r355, %r356, %r357, %r358, %r359;
	// end inline asm
	mov.b64 	%rd40, {%r350, %r355};
	setp.gt.s32 	%p236, %r259, 15;
	mov.u64 	%rd508, %rd437;
	mov.f64 	%fd422, %fd359;
	@%p236 bra 	$L__BB10_46;
	abs.f64 	%fd54, %fd359;
	abs.f64 	%fd55, %fd53;
	setp.lt.f64 	%p237, %fd54, %fd55;
	mov.u64 	%rd508, %rd40;
	mov.f64 	%fd422, %fd53;
	@%p237 bra 	$L__BB10_46;
	setp.lt.f64 	%p238, %fd55, %fd54;
	mov.u64 	%rd508, %rd437;
	mov.f64 	%fd422, %fd359;
	@%p238 bra 	$L__BB10_46;
	setp.lt.s64 	%p239, %rd437, %rd40;
	min.s64 	%rd508, %rd437, %rd40;
	selp.f64 	%fd422, %fd359, %fd53, %p239;
$L__BB10_46:
	setp.ne.s32 	%p240, %r259, 0;
	@%p240 bra 	$L__BB10_48;
	shr.u32 	%r360, %r1, 1;
	and.b32  	%r361, %r360, 496;
	mov.u32 	%r362, _ZN6thrust24THRUST_300001_SM_1000_NS8cuda_cub4core6detail5shmemE;
	add.s32 	%r363, %r362, %r361;
	st.shared.f64 	[%r363+8], %fd422;
	st.shared.u64 	[%r363+16], %rd508;
$L__BB10_48:
	bar.sync 	0;
	setp.ne.s32 	%p241, %r1, 0;
	@%p241 bra 	$L__BB10_232;
	ld.shared.f64 	%fd58, [_ZN6thrust24THRUST_300001_SM_1000_NS8cuda_cub4core6detail5shmemE+24];
	ld.shared.u64 	%rd43, [_ZN6thrust24THRUST_300001_SM_1000_NS8cuda_cub4core6detail5shmemE+32];
	abs.f64 	%fd59, %fd422;
	abs.f64 	%fd60, %fd58;
	setp.lt.f64 	%p242, %fd59, %fd60;
	mov.u64 	%rd439, %rd43;
	mov.f64 	%fd361, %fd58;
	@%p242 bra 	$L__BB10_52;
	setp.lt.f64 	%p243, %fd60, %fd59;
	mov.u64 	%rd439, %rd508;
	mov.f64 	%fd361, %fd422;
	@%p243 bra 	$L__BB10_52;
	setp.lt.s64 	%p244, %rd508, %rd43;
	min.s64 	%rd439, %rd508, %rd43;
	selp.f64 	%fd361, %fd422, %fd58, %p244;
$L__BB10_52:
	ld.shared.f64 	%fd63, [_ZN6thrust24THRUST_300001_SM_1000_NS8cuda_cub4core6detail5shmemE+40];
	ld.shared.u64 	%rd46, [_ZN6thrust24THRUST_300001_SM_1000_NS8cuda_cub4core6detail5shmemE+48];
	abs.f64 	%fd64, %fd361;
	abs.f64 	%fd65, %fd63;
	setp.lt.f64 	%p245, %fd64, %fd65;
	mov.u64 	%rd440, %rd46;
	mov.f64 	%fd362, %fd63;
	@%p245 bra 	$L__BB10_55;
	setp.lt.f64 	%p246, %fd65, %fd64;
	mov.u64 	%rd440, %rd439;
	mov.f64 	%fd362, %fd361;
	@%p246 bra 	$L__BB10_55;
	setp.lt.s64 	%p247, %rd439, %rd46;
	min.s64 	%rd440, %rd439, %rd46;
	selp.f64 	%fd362, %fd361, %fd63, %p247;
$L__BB10_55:
	ld.shared.f64 	%fd68, [_ZN6thrust24THRUST_300001_SM_1000_NS8cuda_cub4core6detail5shmemE+56];
	ld.shared.u64 	%rd49, [_ZN6thrust24THRUST_300001_SM_1000_NS8cuda_cub4core6detail5shmemE+64];
	abs.f64 	%fd69, %fd362;
	abs.f64 	%fd70, %fd68;
	setp.lt.f64 	%p248, %fd69, %fd70;
	mov.u64 	%rd441, %rd49;
	mov.f64 	%fd363, %fd68;
	@%p248 bra 	$L__BB10_58;
	setp.lt.f64 	%p249, %fd70, %fd69;
	mov.u64 	%rd441, %rd440;
	mov.f64 	%fd363, %fd362;
	@%p249 bra 	$L__BB10_58;
	setp.lt.s64 	%p250, %rd440, %rd49;
	min.s64 	%rd441, %rd440, %rd49;
	selp.f64 	%fd363, %fd362, %fd68, %p250;
$L__BB10_58:
	ld.shared.f64 	%fd73, [_ZN6thrust24THRUST_300001_SM_1000_NS8cuda_cub4core6detail5shmemE+72];
	ld.shared.u64 	%rd52, [_ZN6thrust24THRUST_300001_SM_1000_NS8cuda_cub4core6detail5shmemE+80];
	abs.f64 	%fd74, %fd363;
	abs.f64 	%fd75, %fd73;
	setp.lt.f64 	%p251, %fd74, %fd75;
	mov.u64 	%rd442, %rd52;
	mov.f64 	%fd364, %fd73;
	@%p251 bra 	$L__BB10_61;
	setp.lt.f64 	%p252, %fd75, %fd74;
	mov.u64 	%rd442, %rd441;
	mov.f64 	%fd364, %fd363;
	@%p252 bra 	$L__BB10_61;
	setp.lt.s64 	%p253, %rd441, %rd52;
	min.s64 	%rd442, %rd441, %rd52;
	selp.f64 	%fd364, %fd363, %fd73, %p253;
$L__BB10_61:
	ld.shared.f64 	%fd78, [_ZN6thrust24THRUST_300001_SM_1000_NS8cuda_cub4core6detail5shmemE+88];
	ld.shared.u64 	%rd55, [_ZN6thrust24THRUST_300001_SM_1000_NS8cuda_cub4core6detail5shmemE+96];
	abs.f64 	%fd79, %fd364;
	abs.f64 	%fd80, %fd78;
	setp.lt.f64 	%p254, %fd79, %fd80;
	mov.u64 	%rd443, %rd55;
	mov.f64 	%fd365, %fd78;
	@%p254 bra 	$L__BB10_64;
	setp.lt.f64 	%p255, %fd80, %fd79;
	mov.u64 	%rd443, %rd442;
	mov.f64 	%fd365, %fd364;
	@%p255 bra 	$L__BB10_64;
	setp.lt.s64 	%p256, %rd442, %rd55;
	min.s64 	%rd443, %rd442, %rd55;
	selp.f64 	%fd365, %fd364, %fd78, %p256;
$L__BB10_64:
	ld.shared.f64 	%fd83, [_ZN6thrust24THRUST_300001_SM_1000_NS8cuda_cub4core6detail5shmemE+104];
	ld.shared.u64 	%rd58, [_ZN6thrust24THRUST_300001_SM_1000_NS8cuda_cub4core6detail5shmemE+112];
	abs.f64 	%fd84, %fd365;
	abs.f64 	%fd85, %fd83;
	setp.lt.f64 	%p257, %fd84, %fd85;
	mov.u64 	%rd444, %rd58;
	mov.f64 	%fd366, %fd83;
	@%p257 bra 	$L__BB10_67;
	setp.lt.f64 	%p258, %fd85, %fd84;
	mov.u64 	%rd444, %rd443;
	mov.f64 	%fd366, %fd365;
	@%p258 bra 	$L__BB10_67;
	setp.lt.s64 	%p259, %rd443, %rd58;
	min.s64 	%rd444, %rd443, %rd58;
	selp.f64 	%fd366, %fd365, %fd83, %p259;
$L__BB10_67:
	ld.shared.f64 	%fd88, [_ZN6thrust24THRUST_300001_SM_1000_NS8cuda_cub4core6detail5shmemE+120];
	ld.shared.u64 	%rd61, [_ZN6thrust24THRUST_300001_SM_1000_NS8cuda_cub4core6detail5shmemE+128];
	abs.f64 	%fd89, %fd366;
	abs.f64 	%fd90, %fd88;
	setp.lt.f64 	%p260, %fd89, %fd90;
	mov.u64 	%rd508, %rd61;
	mov.f64 	%fd422, %fd88;
	@%p260 bra 	$L__BB10_232;
	setp.lt.f64 	%p261, %fd90, %fd89;
	mov.u64 	%rd508, %rd444;
	mov.f64 	%fd422, %fd366;
	@%p261 bra 	$L__BB10_232;
	setp.lt.s64 	%p262, %rd444, %rd61;
	min.s64 	%rd508, %rd444, %rd61;
	selp.f64 	%fd422, %fd366, %fd88, %p262;
	bra.uni 	$L__BB10_232;
$L__BB10_70:
	// begin inline asm
	mov.u32 %r146, %laneid;
	// end inline asm
	and.b32  	%r167, %r1, 992;
	add.s32 	%r168, %r167, 32;
	setp.gt.s32 	%p169, %r168, %r29;
	not.b32 	%r169, %r167;
	add.s32 	%r170, %r29, %r169;
	selp.b32 	%r165, %r170, 31, %p169;
	mov.b64 	%rd400, %fd354;
	mov.b64 	{%r148, %r153}, %rd400;
	mov.b32 	%r164, 1;
	mov.b32 	%r166, -1;
	// begin inline asm
	shfl.sync.down.b32 %r147, %r148, %r164, %r165, %r166;
	// end inline asm
	// begin inline asm
	shfl.sync.down.b32 %r152, %r153, %r164, %r165, %r166;
	// end inline asm
	mov.b64 	%rd401, {%r147, %r152};
	mov.b64 	%fd92, %rd401;
	mov.b64 	{%r158, %r163}, %rd432;
	// begin inline asm
	shfl.sync.down.b32 %r157, %r158, %r164, %r165, %r166;
	// end inline asm
	// begin inline asm
	shfl.sync.down.b32 %r162, %r163, %r164, %r165, %r166;
	// end inline asm
	mov.b64 	%rd63, {%r157, %r162};
	setp.ge.s32 	%p170, %r146, %r165;
	mov.u64 	%rd445, %rd432;
	mov.f64 	%fd367, %fd354;
	@%p170 bra 	$L__BB10_74;
	abs.f64 	%fd93, %fd354;
	abs.f64 	%fd94, %fd92;
	setp.lt.f64 	%p171, %fd93, %fd94;
	mov.u64 	%rd445, %rd63;
	mov.f64 	%fd367, %fd92;
	@%p171 bra 	$L__BB10_74;
	setp.lt.f64 	%p172, %fd94, %fd93;
	mov.u64 	%rd445, %rd432;
	mov.f64 	%fd367, %fd354;
	@%p172 bra 	$L__BB10_74;
	setp.lt.s64 	%p173, %rd432, %rd63;
	min.s64 	%rd445, %rd432, %rd63;
	selp.f64 	%fd367, %fd354, %fd92, %p173;
$L__BB10_74:
	mov.b64 	%rd402, %fd367;
	mov.b64 	{%r172, %r177}, %rd402;
	mov.b32 	%r188, 2;
	mov.b32 	%r190, -1;
	// begin inline asm
	shfl.sync.down.b32 %r171, %r172, %r188, %r165, %r190;
	// end inline asm
	// begin inline asm
	shfl.sync.down.b32 %r176, %r177, %r188, %r165, %r190;
	// end inline asm
	mov.b64 	%rd403, {%r171, %r176};
	mov.b64 	%fd97, %rd403;
	mov.b64 	{%r182, %r187}, %rd445;
	// begin inline asm
	shfl.sync.down.b32 %r181, %r182, %r188, %r165, %r190;
	// end inline asm
	// begin inline asm
	shfl.sync.down.b32 %r186, %r187, %r188, %r165, %r190;
	// end inline asm
	mov.b64 	%rd66, {%r181, %r186};
	add.s32 	%r191, %r146, 2;
	setp.gt.s32 	%p174, %r191, %r165;
	mov.u64 	%rd446, %rd445;
	mov.f64 	%fd368, %fd367;
	@%p174 bra 	$L__BB10_78;
	abs.f64 	%fd98, %fd367;
	abs.f64 	%fd99, %fd97;
	setp.lt.f64 	%p175, %fd98, %fd99;
	mov.u64 	%rd446, %rd66;
	mov.f64 	%fd368, %fd97;
	@%p175 bra 	$L__BB10_78;
	setp.lt.f64 	%p176, %fd99, %fd98;
	mov.u64 	%rd446, %rd445;
	mov.f64 	%fd368, %fd367;
	@%p176 bra 	$L__BB10_78;
	setp.lt.s64 	%p177, %rd445, %rd66;
	min.s64 	%rd446, %rd445, %rd66;
	selp.f64 	%fd368, %fd367, %fd97, %p177;
$L__BB10_78:
	mov.b64 	%rd404, %fd368;
	mov.b64 	{%r193, %r198}, %rd404;
	mov.b32 	%r209, 4;
	mov.b32 	%r211, -1;
	// begin inline asm
	shfl.sync.down.b32 %r192, %r193, %r209, %r165, %r211;
	// end inline asm
	// begin inline asm
	shfl.sync.down.b32 %r197, %r198, %r209, %r165, %r211;
	// end inline asm
	mov.b64 	%rd405, {%r192, %r197};
	mov.b64 	%fd102, %rd405;
	mov.b64 	{%r203, %r208}, %rd446;
	// begin inline asm
	shfl.sync.down.b32 %r202, %r203, %r209, %r165, %r211;
	// end inline asm
	// begin inline asm
	shfl.sync.down.b32 %r207, %r208, %r209, %r165, %r211;
	// end inline asm
	mov.b64 	%rd69, {%r202, %r207};
	add.s32 	%r212, %r146, 4;
	setp.gt.s32 	%p178, %r212, %r165;
	mov.u64 	%rd447, %rd446;
	mov.f64 	%fd369, %fd368;
	@%p178 bra 	$L__BB10_82;
	abs.f64 	%fd103, %fd368;
	abs.f64 	%fd104, %fd102;
	setp.lt.f64 	%p179, %fd103, %fd104;
	mov.u64 	%rd447, %rd69;
	mov.f64 	%fd369, %fd102;
	@%p179 bra 	$L__BB10_82;
	setp.lt.f64 	%p180, %fd104, %fd103;
	mov.u64 	%rd447, %rd446;
	mov.f64 	%fd369, %fd368;
	@%p180 bra 	$L__BB10_82;
	setp.lt.s64 	%p181, %rd446, %rd69;
	min.s64 	%rd447, %rd446, %rd69;
	selp.f64 	%fd369, %fd368, %fd102, %p181;
$L__BB10_82:
	mov.b64 	%rd406, %fd369;
	mov.b64 	{%r214, %r219}, %rd406;
	mov.b32 	%r230, 8;
	mov.b32 	%r232, -1;
	// begin inline asm
	shfl.sync.down.b32 %r213, %r214, %r230, %r165, %r232;
	// end inline asm
	// begin inline asm
	shfl.sync.down.b32 %r218, %r219, %r230, %r165, %r232;
	// end inline asm
	mov.b64 	%rd407, {%r213, %r218};
	mov.b64 	%fd107, %rd407;
	mov.b64 	{%r224, %r229}, %rd447;
	// begin inline asm
	shfl.sync.down.b32 %r223, %r224, %r230, %r165, %r232;
	// end inline asm
	// begin inline asm
	shfl.sync.down.b32 %r228, %r229, %r230, %r165, %r232;
	// end inline asm
	mov.b64 	%rd72, {%r223, %r228};
	add.s32 	%r233, %r146, 8;
	setp.gt.s32 	%p182, %r233, %r165;
	mov.u64 	%rd448, %rd447;
	mov.f64 	%fd370, %fd369;
	@%p182 bra 	$L__BB10_86;
	abs.f64 	%fd108, %fd369;
	abs.f64 	%fd109, %fd107;
	setp.lt.f64 	%p183, %fd108, %fd109;
	mov.u64 	%rd448, %rd72;
	mov.f64 	%fd370, %fd107;
	@%p183 bra 	$L__BB10_86;
	setp.lt.f64 	%p184, %fd109, %fd108;
	mov.u64 	%rd448, %rd447;
	mov.f64 	%fd370, %fd369;
	@%p184 bra 	$L__BB10_86;
	setp.lt.s64 	%p185, %rd447, %rd72;
	min.s64 	%rd448, %rd447, %rd72;
	selp.f64 	%fd370, %fd369, %fd107, %p185;
$L__BB10_86:
	mov.b64 	%rd408, %fd370;
	mov.b64 	{%r235, %r240}, %rd408;
	mov.b32 	%r251, 16;
	mov.b32 	%r253, -1;
	// begin inline asm
	shfl.sync.down.b32 %r234, %r235, %r251, %r165, %r253;
	// end inline asm
	// begin inline asm
	shfl.sync.down.b32 %r239, %r240, %r251, %r165, %r253;
	// end inline asm
	mov.b64 	%rd409, {%r234, %r239};
	mov.b64 	%fd112, %rd409;
	mov.b64 	{%r245, %r250}, %rd448;
	// begin inline asm
	shfl.sync.down.b32 %r244, %r245, %r251, %r165, %r253;
	// end inline asm
	// begin inline asm
	shfl.sync.down.b32 %r249, %r250, %r251, %r165, %r253;
	// end inline asm
	mov.b64 	%rd75, {%r244, %r249};
	add.s32 	%r254, %r146, 16;
	setp.gt.s32 	%p186, %r254, %r165;
	mov.u64 	%rd508, %rd448;
	mov.f64 	%fd422, %fd370;
	@%p186 bra 	$L__BB10_90;
	abs.f64 	%fd113, %fd370;
	abs.f64 	%fd114, %fd112;
	setp.lt.f64 	%p187, %fd113, %fd114;
	mov.u64 	%rd508, %rd75;
	mov.f64 	%fd422, %fd112;
	@%p187 bra 	$L__BB10_90;
	setp.lt.f64 	%p188, %fd114, %fd113;
	mov.u64 	%rd508, %rd448;
	mov.f64 	%fd422, %fd370;
	@%p188 bra 	$L__BB10_90;
	setp.lt.s64 	%p189, %rd448, %rd75;
	min.s64 	%rd508, %rd448, %rd75;
	selp.f64 	%fd422, %fd370, %fd112, %p189;
$L__BB10_90:
	setp.ne.s32 	%p190, %r146, 0;
	@%p190 bra 	$L__BB10_92;
	shr.u32 	%r255, %r1, 1;
	and.b32  	%r256, %r255, 496;
	mov.u32 	%r257, _ZN6thrust24THRUST_300001_SM_1000_NS8cuda_cub4core6detail5shmemE;
	add.s32 	%r258, %r257, %r256;
	st.shared.f64 	[%r258+8], %fd422;
	st.shared.u64 	[%r258+16], %rd508;
$L__BB10_92:
	bar.sync 	0;
	setp.ne.s32 	%p191, %r1, 0;
	@%p191 bra 	$L__BB10_232;
	setp.lt.s32 	%p192, %r29, 33;
	mov.f64 	%fd372, %fd422;
	mov.u64 	%rd450, %rd508;
	@%p192 bra 	$L__BB10_97;
	ld.shared.f64 	%fd117, [_ZN6thrust24THRUST_300001_SM_1000_NS8cuda_cub4core6detail5shmemE+24];
	ld.shared.u64 	%rd78, [_ZN6thrust24THRUST_300001_SM_1000_NS8cuda_cub4core6detail5shmemE+32];
	abs.f64 	%fd118, %fd422;
	abs.f64 	%fd119, %fd117;
	setp.lt.f64 	%p193, %fd118, %fd119;
	mov.f64 	%fd372, %fd117;
	mov.u64 	%rd450, %rd78;
	@%p193 bra 	$L__BB10_97;
	setp.lt.f64 	%p194, %fd119, %fd118;
	mov.f64 	%fd372, %fd422;
	mov.u64 	%rd450, %rd508;
	@%p194 bra 	$L__BB10_97;
	setp.lt.s64 	%p195, %rd508, %rd78;
	min.s64 	%rd450, %rd508, %rd78;
	selp.f64 	%fd372, %fd422, %fd117, %p195;
$L__BB10_97:
	setp.lt.s32 	%p196, %r29, 65;
	mov.f64 	%fd373, %fd372;
	mov.u64 	%rd451, %rd450;
	@%p196 bra 	$L__BB10_101;
	ld.shared.f64 	%fd122, [_ZN6thrust24THRUST_300001_SM_1000_NS8cuda_cub4core6detail5shmemE+40];
	ld.shared.u64 	%rd81, [_ZN6thrust24THRUST_300001_SM_1000_NS8cuda_cub4core6detail5shmemE+48];
	abs.f64 	%fd123, %fd372;
	abs.f64 	%fd124, %fd122;
	setp.lt.f64 	%p197, %fd123, %fd124;
	mov.f64 	%fd373, %fd122;
	mov.u64 	%rd451, %rd81;
	@%p197 bra 	$L__BB10_101;
	setp.lt.f64 	%p198, %fd124, %fd123;
	mov.f64 	%fd373, %fd372;
	mov.u64 	%rd451, %rd450;
	@%p198 bra 	$L__BB10_101;
	setp.lt.s64 	%p199, %rd450, %rd81;
	min.s64 	%rd451, %rd450, %rd81;
	selp.f64 	%fd373, %fd372, %fd122, %p199;
$L__BB10_101:
	setp.lt.s32 	%p200, %r29, 97;
	mov.f64 	%fd374, %fd373;
	mov.u64 	%rd452, %rd451;
	@%p200 bra 	$L__BB10_105;
	ld.shared.f64 	%fd127, [_ZN6thrust24THRUST_300001_SM_1000_NS8cuda_cub4core6detail5shmemE+56];
	ld.shared.u64 	%rd84, [_ZN6thrust24THRUST_300001_SM_1000_NS8cuda_cub4core6detail5shmemE+64];
	abs.f64 	%fd128, %fd373;
	abs.f64 	%fd129, %fd127;
	setp.lt.f64 	%p201, %fd128, %fd129;
	mov.f64 	%fd374, %fd127;
	mov.u64 	%rd452, %rd84;
	@%p201 bra 	$L__BB10_105;
	setp.lt.f64 	%p202, %fd129, %fd128;
	mov.f64 	%fd374, %fd373;
	mov.u64 	%rd452, %rd451;
	@%p202 bra 	$L__BB10_105;
	setp.lt.s64 	%p203, %rd451, %rd84;
	min.s64 	%rd452, %rd451, %rd84;
	selp.f64 	%fd374, %fd373, %fd127, %p203;
$L__BB10_105:
	setp.lt.s32 	%p204, %r29, 129;
	mov.f64 	%fd375, %fd374;
	mov.u64 	%rd453, %rd452;
	@%p204 bra 	$L__BB10_109;
	ld.shared.f64 	%fd132, [_ZN6thrust24THRUST_300001_SM_1000_NS8cuda_cub4core6detail5shmemE+72];
	ld.shared.u64 	%rd87, [_ZN6thrust24THRUST_300001_SM_1000_NS8cuda_cub4core6detail5shmemE+80];
	abs.f64 	%fd133, %fd374;
	abs.f64 	%fd134, %fd132;
	setp.lt.f64 	%p205, %fd133, %fd134;
	mov.f64 	%fd375, %fd132;
	mov.u64 	%rd453, %rd87;
	@%p205 bra 	$L__BB10_109;
	setp.lt.f64 	%p206, %fd134, %fd133;
	mov.f64 	%fd375, %fd374;
	mov.u64 	%rd453, %rd452;
	@%p206 bra 	$L__BB10_109;
	setp.lt.s64 	%p207, %rd452, %rd87;
	min.s64 	%rd453, %rd452, %rd87;
	selp.f64 	%fd375, %fd374, %fd132, %p207;
$L__BB10_109:
	setp.lt.s32 	%p208, %r29, 161;
	mov.f64 	%fd376, %fd375;
	mov.u64 	%rd454, %rd453;
	@%p208 bra 	$L__BB10_113;
	ld.shared.f64 	%fd137, [_ZN6thrust24THRUST_300001_SM_1000_NS8cuda_cub4core6detail5shmemE+88];
	ld.shared.u64 	%rd90, [_ZN6thrust24THRUST_300001_SM_1000_NS8cuda_cub4core6detail5shmemE+96];
	abs.f64 	%fd138, %fd375;
	abs.f64 	%fd139, %fd137;
	setp.lt.f64 	%p209, %fd138, %fd139;
	mov.f64 	%fd376, %fd137;
	mov.u64 	%rd454, %rd90;
	@%p209 bra 	$L__BB10_113;
	setp.lt.f64 	%p210, %fd139, %fd138;
	mov.f64 	%fd376, %fd375;
	mov.u64 	%rd454, %rd453;
	@%p210 bra 	$L__BB10_113;
	setp.lt.s64 	%p211, %rd453, %rd90;
	min.s64 	%rd454, %rd453, %rd90;
	selp.f64 	%fd376, %fd375, %fd137, %p211;
$L__BB10_113:
	setp.lt.s32 	%p212, %r29, 193;
	mov.f64 	%fd377, %fd376;
	mov.u64 	%rd455, %rd454;
	@%p212 bra 	$L__BB10_117;
	ld.shared.f64 	%fd142, [_ZN6thrust24THRUST_300001_SM_1000_NS8cuda_cub4core6detail5shmemE+104];
	ld.shared.u64 	%rd93, [_ZN6thrust24THRUST_300001_SM_1000_NS8cuda_cub4core6detail5shmemE+112];
	abs.f64 	%fd143, %fd376;
	abs.f64 	%fd144, %fd142;
	setp.lt.f64 	%p213, %fd143, %fd144;
	mov.f64 	%fd377, %fd142;
	mov.u64 	%rd455, %rd93;
	@%p213 bra 	$L__BB10_117;
	setp.lt.f64 	%p214, %fd144, %fd143;
	mov.f64 	%fd377, %fd376;
	mov.u64 	%rd455, %rd454;
	@%p214 bra 	$L__BB10_117;
	setp.lt.s64 	%p215, %rd454, %rd93;
	min.s64 	%rd455, %rd454, %rd93;
	selp.f64 	%fd377, %fd376, %fd142, %p215;
$L__BB10_117:
	setp.lt.s32 	%p216, %r29, 225;
	mov.u64 	%rd508, %rd455;
	mov.f64 	%fd422, %fd377;
	@%p216 bra 	$L__BB10_232;
	ld.shared.f64 	%fd147, [_ZN6thrust24THRUST_300001_SM_1000_NS8cuda_cub4core6detail5shmemE+120];
	ld.shared.u64 	%rd96, [_ZN6thrust24THRUST_300001_SM_1000_NS8cuda_cub4core6detail5shmemE+128];
	abs.f64 	%fd148, %fd377;
	abs.f64 	%fd149, %fd147;
	setp.lt.f64 	%p217, %fd148, %fd149;
	mov.u64 	%rd508, %rd96;
	mov.f64 	%fd422, %fd147;
	@%p217 bra 	$L__BB10_232;
	setp.lt.f64 	%p218, %fd149, %fd148;
	mov.u64 	%rd508, %rd455;
	mov.f64 	%fd422, %fd377;
	@%p218 bra 	$L__BB10_232;
	setp.lt.s64 	%p219, %rd455, %rd96;
	min.s64 	%rd508, %rd455, %rd96;
	selp.f64 	%fd422, %fd377, %fd147, %p219;
	bra.uni 	$L__BB10_232;
$L__BB10_121:
	mov.u32 	%r16, %tid.x;
	cvt.u64.u32 	%rd98, %r16;
	mul.wide.u32 	%rd258, %r16, 16;
	add.s64 	%rd239, %rd236, %rd258;
	// begin inline asm
	ld.global.nc.u64 %rd238, [%rd239];
	// end inline asm
	add.s64 	%rd241, %rd239, 8;
	// begin inline asm
	ld.global.nc.u64 %rd240, [%rd241];
	// end inline asm
	mov.b64 	%fd151, %rd238;
	add.s64 	%rd243, %rd239, 4096;
	// begin inline asm
	ld.global.nc.u64 %rd242, [%rd243];
	// end inline asm
	add.s64 	%rd245, %rd239, 4104;
	// begin inline asm
	ld.global.nc.u64 %rd456, [%rd245];
	// end inline asm
	mov.b64 	%fd378, %rd242;
	add.s64 	%rd247, %rd239, 8192;
	// begin inline asm
	ld.global.nc.u64 %rd246, [%rd247];
	// end inline asm
	add.s64 	%rd249, %rd239, 8200;
	// begin inline asm
	ld.global.nc.u64 %rd457, [%rd249];
	// end inline asm
	mov.b64 	%fd379, %rd246;
	add.s64 	%rd251, %rd239, 12288;
	// begin inline asm
	ld.global.nc.u64 %rd250, [%rd251];
	// end inline asm
	add.s64 	%rd253, %rd239, 12296;
	// begin inline asm
	ld.global.nc.u64 %rd458, [%rd253];
	// end inline asm
	mov.b64 	%fd380, %rd250;
	add.s64 	%rd255, %rd239, 16384;
	// begin inline asm
	ld.global.nc.u64 %rd254, [%rd255];
	// end inline asm
	add.s64 	%rd257, %rd239, 16392;
	// begin inline asm
	ld.global.nc.u64 %rd495, [%rd257];
	// end inline asm
	mov.b64 	%fd409, %rd254;
	abs.f64 	%fd156, %fd151;
	abs.f64 	%fd157, %fd378;
	setp.lt.f64 	%p3, %fd156, %fd157;
	@%p3 bra 	$L__BB10_123;
	setp.lt.f64 	%p4, %fd157, %fd156;
	setp.lt.s64 	%p5, %rd240, %rd456;
	or.pred  	%p6, %p4, %p5;
	selp.b64 	%rd456, %rd240, %rd456, %p6;
	selp.f64 	%fd378, %fd151, %fd378, %p6;
$L__BB10_123:
	abs.f64 	%fd160, %fd378;
	abs.f64 	%fd161, %fd379;
	setp.lt.f64 	%p7, %fd160, %fd161;
	@%p7 bra 	$L__BB10_125;
	setp.lt.f64 	%p8, %fd161, %fd160;
	setp.lt.s64 	%p9, %rd456, %rd457;
	or.pred  	%p10, %p8, %p9;
	selp.b64 	%rd457, %rd456, %rd457, %p10;
	selp.f64 	%fd379, %fd378, %fd379, %p10;
$L__BB10_125:
	abs.f64 	%fd164, %fd379;
	abs.f64 	%fd165, %fd380;
	setp.lt.f64 	%p11, %fd164, %fd165;
	@%p11 bra 	$L__BB10_127;
	setp.lt.f64 	%p12, %fd165, %fd164;
	setp.lt.s64 	%p13, %rd457, %rd458;
	or.pred  	%p14, %p12, %p13;
	selp.b64 	%rd458, %rd457, %rd458, %p14;
	selp.f64 	%fd380, %fd379, %fd380, %p14;
$L__BB10_127:
	abs.f64 	%fd168, %fd380;
	abs.f64 	%fd169, %fd409;
	setp.lt.f64 	%p15, %fd168, %fd169;
	@%p15 bra 	$L__BB10_129;
	setp.lt.f64 	%p16, %fd169, %fd168;
	setp.lt.s64 	%p17, %rd458, %rd495;
	or.pred  	%p18, %p16, %p17;
	selp.b64 	%rd495, %rd458, %rd495, %p18;
	selp.f64 	%fd409, %fd380, %fd409, %p18;
$L__BB10_129:
	setp.lt.u32 	%p19, %r29, 2560;
	mov.b64 	%rd474, 1280;
	@%p19 bra 	$L__BB10_165;
	add.s64 	%rd262, %rd1, -2560;
	mul.hi.u64 	%rd263, %rd262, -3689348814741910323;
	shr.u64 	%rd112, %rd263, 10;
	setp.lt.u64 	%p20, %rd262, 1280;
	mov.b64 	%rd474, 1280;
	@%p20 bra 	$L__BB10_153;
	add.s64 	%rd265, %rd112, 1;
	and.b64  	%rd460, %rd265, 36028797018963966;
	shl.b64 	%rd266, %rd98, 4;
	add.s64 	%rd267, %rd266, %rd236;
	add.s64 	%rd461, %rd267, 57352;
	mov.b64 	%rd474, 1280;
$L__BB10_132:
	add.s64 	%rd269, %rd461, -36872;
	// begin inline asm
	ld.global.nc.u64 %rd268, [%rd269];
	// end inline asm
	add.s64 	%rd271, %rd461, -36864;
	// begin inline asm
	ld.global.nc.u64 %rd464, [%rd271];
	// end inline asm
	mov.b64 	%fd383, %rd268;
	add.s64 	%rd273, %rd461, -32776;
	// begin inline asm
	ld.global.nc.u64 %rd272, [%rd273];
	// end inline asm
	add.s64 	%rd275, %rd461, -32768;
	// begin inline asm
	ld.global.nc.u64 %rd465, [%rd275];
	// end inline asm
	mov.b64 	%fd384, %rd272;
	add.s64 	%rd277, %rd461, -28680;
	// begin inline asm
	ld.global.nc.u64 %rd276, [%rd277];
	// end inline asm
	add.s64 	%rd279, %rd461, -28672;
	// begin inline asm
	ld.global.nc.u64 %rd466, [%rd279];
	// end inline asm
	mov.b64 	%fd385, %rd276;
	add.s64 	%rd281, %rd461, -24584;
	// begin inline asm
	ld.global.nc.u64 %rd280, [%rd281];
	// end inline asm
	add.s64 	%rd283, %rd461, -24576;
	// begin inline asm
	ld.global.nc.u64 %rd467, [%rd283];
	// end inline asm
	mov.b64 	%fd386, %rd280;
	add.s64 	%rd285, %rd461, -20488;
	// begin inline asm
	ld.global.nc.u64 %rd284, [%rd285];
	// end inline asm
	add.s64 	%rd287, %rd461, -20480;
	// begin inline asm
	ld.global.nc.u64 %rd468, [%rd287];
	// end inline asm
	mov.b64 	%fd387, %rd284;
	abs.f64 	%fd178, %fd409;
	abs.f64 	%fd179, %fd383;
	setp.lt.f64 	%p21, %fd178, %fd179;
	@%p21 bra 	$L__BB10_134;
	setp.lt.f64 	%p22, %fd179, %fd178;
	setp.lt.s64 	%p23, %rd495, %rd464;
	or.pred  	%p24, %p22, %p23;
	selp.b64 	%rd464, %rd495, %rd464, %p24;
	selp.f64 	%fd383, %fd409, %fd383, %p24;
$L__BB10_134:
	abs.f64 	%fd182, %fd383;
	abs.f64 	%fd183, %fd384;
	setp.lt.f64 	%p25, %fd182, %fd183;
	@%p25 bra 	$L__BB10_136;
	setp.lt.f64 	%p26, %fd183, %fd182;
	setp.lt.s64 	%p27, %rd464, %rd465;
	or.pred  	%p28, %p26, %p27;
	selp.b64 	%rd465, %rd464, %rd465, %p28;
	selp.f64 	%fd384, %fd383, %fd384, %p28;
$L__BB10_136:
	abs.f64 	%fd186, %fd384;
	abs.f64 	%fd187, %fd385;
	setp.lt.f64 	%p29, %fd186, %fd187;
	@%p29 bra 	$L__BB10_138;
	setp.lt.f64 	%p30, %fd187, %fd186;
	setp.lt.s64 	%p31, %rd465, %rd466;
	or.pred  	%p32, %p30, %p31;
	selp.b64 	%rd466, %rd465, %rd466, %p32;
	selp.f64 	%fd385, %fd384, %fd385, %p32;
$L__BB10_138:
	abs.f64 	%fd190, %fd385;
	abs.f64 	%fd191, %fd386;
	setp.lt.f64 	%p33, %fd190, %fd191;
	@%p33 bra 	$L__BB10_140;
	setp.lt.f64 	%p34, %fd191, %fd190;
	setp.lt.s64 	%p35, %rd466, %rd467;
	or.pred  	%p36, %p34, %p35;
	selp.b64 	%rd467, %rd466, %rd467, %p36;
	selp.f64 	%fd386, %fd385, %fd386, %p36;
$L__BB10_140:
	abs.f64 	%fd194, %fd386;
	abs.f64 	%fd195, %fd387;
	setp.lt.f64 	%p37, %fd194, %fd195;
	@%p37 bra 	$L__BB10_142;
	setp.lt.f64 	%p38, %fd195, %fd194;
	setp.lt.s64 	%p39, %rd467, %rd468;
	or.pred  	%p40, %p38, %p39;
	selp.b64 	%rd468, %rd467, %rd468, %p40;
	selp.f64 	%fd387, %fd386, %fd387, %p40;
$L__BB10_142:
	add.s64 	%rd289, %rd461, -16392;
	// begin inline asm
	ld.global.nc.u64 %rd288, [%rd289];
	// end inline asm
	add.s64 	%rd291, %rd461, -16384;
	// begin inline asm
	ld.global.nc.u64 %rd469, [%rd291];
	// end inline asm
	mov.b64 	%fd388, %rd288;
	add.s64 	%rd293, %rd461, -12296;
	// begin inline asm
	ld.global.nc.u64 %rd292, [%rd293];
	// end inline asm
	add.s64 	%rd295, %rd461, -12288;
	// begin inline asm
	ld.global.nc.u64 %rd470, [%rd295];
	// end inline asm
	mov.b64 	%fd389, %rd292;
	add.s64 	%rd297, %rd461, -8200;
	// begin inline asm
	ld.global.nc.u64 %rd296, [%rd297];
	// end inline asm
	add.s64 	%rd299, %rd461, -8192;
	// begin inline asm
	ld.global.nc.u64 %rd471, [%rd299];
	// end inline asm
	mov.b64 	%fd390, %rd296;
	add.s64 	%rd301, %rd461, -4104;
	// begin inline asm
	ld.global.nc.u64 %rd300, [%rd301];
	// end inline asm
	add.s64 	%rd303, %rd461, -4096;
	// begin inline asm
	ld.global.nc.u64 %rd472, [%rd303];
	// end inline asm
	mov.b64 	%fd391, %rd300;
	add.s64 	%rd305, %rd461, -8;
	// begin inline asm
	ld.global.nc.u64 %rd304, [%rd305];
	// end inline asm
	// begin inline asm
	ld.global.nc.u64 %rd495, [%rd461];
	// end inline asm
	mov.b64 	%fd409, %rd304;
	abs.f64 	%fd203, %fd387;
	abs.f64 	%fd204, %fd388;
	setp.lt.f64 	%p41, %fd203, %fd204;
	@%p41 bra 	$L__BB10_144;
	setp.lt.f64 	%p42, %fd204, %fd203;
	setp.lt.s64 	%p43, %rd468, %rd469;
	or.pred  	%p44, %p42, %p43;
	selp.b64 	%rd469, %rd468, %rd469, %p44;
	selp.f64 	%fd388, %fd387, %fd388, %p44;
$L__BB10_144:
	abs.f64 	%fd207, %fd388;
	abs.f64 	%fd208, %fd389;
	setp.lt.f64 	%p45, %fd207, %fd208;
	@%p45 bra 	$L__BB10_146;
	setp.lt.f64 	%p46, %fd208, %fd207;
	setp.lt.s64 	%p47, %rd469, %rd470;
	or.pred  	%p48, %p46, %p47;
	selp.b64 	%rd470, %rd469, %rd470, %p48;
	selp.f64 	%fd389, %fd388, %fd389, %p48;
$L__BB10_146:
	abs.f64 	%fd211, %fd389;
	abs.f64 	%fd212, %fd390;
	setp.lt.f64 	%p49, %fd211, %fd212;
	@%p49 bra 	$L__BB10_148;
	setp.lt.f64 	%p50, %fd212, %fd211;
	setp.lt.s64 	%p51, %rd470, %rd471;
	or.pred  	%p52, %p50, %p51;
	selp.b64 	%rd471, %rd470, %rd471, %p52;
	selp.f64 	%fd390, %fd389, %fd390, %p52;
$L__BB10_148:
	abs.f64 	%fd215, %fd390;
	abs.f64 	%fd216, %fd391;
	setp.lt.f64 	%p53, %fd215, %fd216;
	@%p53 bra 	$L__BB10_150;
	setp.lt.f64 	%p54, %fd216, %fd215;
	setp.lt.s64 	%p55, %rd471, %rd472;
	or.pred  	%p56, %p54, %p55;
	selp.b64 	%rd472, %rd471, %rd472, %p56;
	selp.f64 	%fd391, %fd390, %fd391, %p56;
$L__BB10_150:
	abs.f64 	%fd219, %fd391;
	abs.f64 	%fd220, %fd409;
	setp.lt.f64 	%p57, %fd219, %fd220;
	@%p57 bra 	$L__BB10_152;
	setp.lt.f64 	%p58, %fd220, %fd219;
	setp.lt.s64 	%p59, %rd472, %rd495;
	or.pred  	%p60, %p58, %p59;
	selp.b64 	%rd495, %rd472, %rd495, %p60;
	selp.f64 	%fd409, %fd391, %fd409, %p60;
$L__BB10_152:
	add.s64 	%rd474, %rd474, 2560;
	add.s64 	%rd461, %rd461, 40960;
	add.s64 	%rd460, %rd460, -2;
	setp.ne.s64 	%p61, %rd460, 0;
	@%p61 bra 	$L__BB10_132;
$L__BB10_153:
	and.b64  	%rd308, %rd112, 1;
	setp.eq.b64 	%p62, %rd308, 1;
	@%p62 bra 	$L__BB10_165;
	shl.b64 	%rd329, %rd474, 4;
	mul.wide.u32 	%rd330, %r16, 16;
	add.s64 	%rd331, %rd236, %rd330;
	add.s64 	%rd310, %rd331, %rd329;
	// begin inline asm
	ld.global.nc.u64 %rd309, [%rd310];
	// end inline asm
	add.s64 	%rd312, %rd310, 8;
	// begin inline asm
	ld.global.nc.u64 %rd478, [%rd312];
	// end inline asm
	mov.b64 	%fd395, %rd309;
	add.s64 	%rd314, %rd310, 4096;
	// begin inline asm
	ld.global.nc.u64 %rd313, [%rd314];
	// end inline asm
	add.s64 	%rd316, %rd310, 4104;
	// begin inline asm
	ld.global.nc.u64 %rd479, [%rd316];
	// end inline asm
	mov.b64 	%fd396, %rd313;
	add.s64 	%rd318, %rd310, 8192;
	// begin inline asm
	ld.global.nc.u64 %rd317, [%rd318];
	// end inline asm
	add.s64 	%rd320, %rd310, 8200;
	// begin inline asm
	ld.global.nc.u64 %rd480, [%rd320];
	// end inline asm
	mov.b64 	%fd397, %rd317;
	add.s64 	%rd322, %rd310, 12288;
	// begin inline asm
	ld.global.nc.u64 %rd321, [%rd322];
	// end inline asm
	add.s64 	%rd324, %rd310, 12296;
	// begin inline asm
	ld.global.nc.u64 %rd481, [%rd324];
	// end inline asm
	mov.b64 	%fd398, %rd321;
	add.s64 	%rd326, %rd310, 16384;
	// begin inline asm
	ld.global.nc.u64 %rd325, [%rd326];
	// end inline asm
	add.s64 	%rd328, %rd310, 16392;
	// begin inline asm
	ld.global.nc.u64 %rd482, [%rd328];
	// end inline asm
	mov.b64 	%fd399, %rd325;
	abs.f64 	%fd230, %fd409;
	abs.f64 	%fd231, %fd395;
	setp.lt.f64 	%p63, %fd230, %fd231;
	@%p63 bra 	$L__BB10_156;
	setp.lt.f64 	%p64, %fd231, %fd230;
	setp.lt.s64 	%p65, %rd495, %rd478;
	or.pred  	%p66, %p64, %p65;
	selp.b64 	%rd478, %rd495, %rd478, %p66;
	selp.f64 	%fd395, %fd409, %fd395, %p66;
$L__BB10_156:
	abs.f64 	%fd234, %fd395;
	abs.f64 	%fd235, %fd396;
	setp.lt.f64 	%p67, %fd234, %fd235;
	@%p67 bra 	$L__BB10_158;
	setp.lt.f64 	%p68, %fd235, %fd234;
	setp.lt.s64 	%p69, %rd478, %rd479;
	or.pred  	%p70, %p68, %p69;
	selp.b64 	%rd479, %rd478, %rd479, %p70;
	selp.f64 	%fd396, %fd395, %fd396, %p70;
$L__BB10_158:
	abs.f64 	%fd238, %fd396;
	abs.f64 	%fd239, %fd397;
	setp.lt.f64 	%p71, %fd238, %fd239;
	@%p71 bra 	$L__BB10_160;
	setp.lt.f64 	%p72, %fd239, %fd238;
	setp.lt.s64 	%p73, %rd479, %rd480;
	or.pred  	%p74, %p72, %p73;
	selp.b64 	%rd480, %rd479, %rd480, %p74;
	selp.f64 	%fd397, %fd396, %fd397, %p74;
$L__BB10_160:
	abs.f64 	%fd242, %fd397;
	abs.f64 	%fd243, %fd398;
	setp.lt.f64 	%p75, %fd242, %fd243;
	@%p75 bra 	$L__BB10_162;
	setp.lt.f64 	%p76, %fd243, %fd242;
	setp.lt.s64 	%p77, %rd480, %rd481;
	or.pred  	%p78, %p76, %p77;
	selp.b64 	%rd481, %rd480, %rd481, %p78;
	selp.f64 	%fd398, %fd397, %fd398, %p78;
$L__BB10_162:
	abs.f64 	%fd246, %fd398;
	abs.f64 	%fd247, %fd399;
	setp.lt.f64 	%p79, %fd246, %fd247;
	@%p79 bra 	$L__BB10_164;
	setp.lt.f64 	%p80, %fd247, %fd246;
	setp.lt.s64 	%p81, %rd481, %rd482;
	or.pred  	%p82, %p80, %p81;
	selp.b64 	%rd482, %rd481, %rd482, %p82;
	selp.f64 	%fd399, %fd398, %fd399, %p82;
$L__BB10_164:
	add.s64 	%rd474, %rd474, 1280;
	mov.u64 	%rd495, %rd482;
	mov.f64 	%fd409, %fd399;
$L__BB10_165:
	cvt.s64.s32 	%rd332, %r29;
	setp.ge.s64 	%p83, %rd474, %rd332;
	@%p83 bra 	$L__BB10_188;
	cvt.u32.u64 	%r17, %rd474;
	sub.s32 	%r18, %r29, %r17;
	setp.ge.s32 	%p84, %r16, %r18;
	@%p84 bra 	$L__BB10_188;
	not.b32 	%r30, %r16;
	add.s32 	%r31, %r29, %r30;
	sub.s32 	%r19, %r31, %r17;
	and.b32  	%r32, %r19, 768;
	setp.eq.s32 	%p85, %r32, 768;
	mov.u32 	%r372, %r16;
	@%p85 bra 	$L__BB10_173;
	cvt.u64.u32 	%rd334, %r16;
	add.s64 	%rd335, %rd474, %rd334;
	shl.b64 	%rd336, %rd335, 4;
	add.s64 	%rd485, %rd236, %rd336;
	shr.u32 	%r33, %r19, 8;
	add.s32 	%r34, %r33, 1;
	and.b32  	%r35, %r34, 3;
	neg.s32 	%r370, %r35;
	mov.u32 	%r372, %r16;
$L__BB10_169:
	.pragma "nounroll";
	mov.u64 	%rd176, %rd495;
	mov.f64 	%fd251, %fd409;
	// begin inline asm
	ld.global.nc.u64 %rd337, [%rd485];
	// end inline asm
	add.s64 	%rd340, %rd485, 8;
	// begin inline asm
	ld.global.nc.u64 %rd339, [%rd340];
	// end inline asm
	mov.b64 	%fd252, %rd337;
	abs.f64 	%fd253, %fd251;
	abs.f64 	%fd254, %fd252;
	setp.lt.f64 	%p86, %fd253, %fd254;
	mov.f64 	%fd409, %fd252;
	mov.u64 	%rd495, %rd339;
	@%p86 bra 	$L__BB10_172;
	setp.lt.f64 	%p87, %fd254, %fd253;
	mov.f64 	%fd409, %fd251;
	mov.u64 	%rd495, %rd176;
	@%p87 bra 	$L__BB10_172;
	setp.lt.s64 	%p88, %rd176, %rd339;
	selp.f64 	%fd409, %fd251, %fd252, %p88;
	min.s64 	%rd495, %rd176, %rd339;
$L__BB10_172:
	add.s32 	%r372, %r372, 256;
	add.s64 	%rd485, %rd485, 4096;
	add.s32 	%r370, %r370, 1;
	setp.ne.s32 	%p89, %r370, 0;
	@%p89 bra 	$L__BB10_169;
$L__BB10_173:
	setp.lt.u32 	%p90, %r19, 768;
	@%p90 bra 	$L__BB10_188;
	cvt.u64.u32 	%rd341, %r372;
	add.s64 	%rd342, %rd474, %rd341;
	shl.b64 	%rd343, %rd342, 4;
	add.s64 	%rd344, %rd343, %rd236;
	add.s64 	%rd490, %rd344, 12296;
$L__BB10_175:
	add.s64 	%rd346, %rd490, -12296;
	// begin inline asm
	ld.global.nc.u64 %rd345, [%rd346];
	// end inline asm
	add.s64 	%rd348, %rd490, -12288;
	// begin inline asm
	ld.global.nc.u64 %rd347, [%rd348];
	// end inline asm
	mov.b64 	%fd260, %rd345;
	abs.f64 	%fd261, %fd409;
	abs.f64 	%fd262, %fd260;
	setp.lt.f64 	%p91, %fd261, %fd262;
	mov.f64 	%fd406, %fd260;
	mov.u64 	%rd492, %rd347;
	@%p91 bra 	$L__BB10_178;
	setp.lt.f64 	%p92, %fd262, %fd261;
	mov.f64 	%fd406, %fd409;
	mov.u64 	%rd492, %rd495;
	@%p92 bra 	$L__BB10_178;
	setp.lt.s64 	%p93, %rd495, %rd347;
	selp.f64 	%fd406, %fd409, %fd260, %p93;
	min.s64 	%rd492, %rd495, %rd347;
$L__BB10_178:
	add.s64 	%rd350, %rd490, -8200;
	// begin inline asm
	ld.global.nc.u64 %rd349, [%rd350];
	// end inline asm
	add.s64 	%rd352, %rd490, -8192;
	// begin inline asm
	ld.global.nc.u64 %rd351, [%rd352];
	// end inline asm
	mov.b64 	%fd265, %rd349;
	abs.f64 	%fd266, %fd406;
	abs.f64 	%fd267, %fd265;
	setp.lt.f64 	%p94, %fd266, %fd267;
	mov.f64 	%fd407, %fd265;
	mov.u64 	%rd493, %rd351;
	@%p94 bra 	$L__BB10_181;
	setp.lt.f64 	%p95, %fd267, %fd266;
	mov.f64 	%fd407, %fd406;
	mov.u64 	%rd493, %rd492;
	@%p95 bra 	$L__BB10_181;
	setp.lt.s64 	%p96, %rd492, %rd351;
	selp.f64 	%fd407, %fd406, %fd265, %p96;
	min.s64 	%rd493, %rd492, %rd351;
$L__BB10_181:
	add.s64 	%rd354, %rd490, -4104;
	// begin inline asm
	ld.global.nc.u64 %rd353, [%rd354];
	// end inline asm
	add.s64 	%rd356, %rd490, -4096;
	// begin inline asm
	ld.global.nc.u64 %rd355, [%rd356];
	// end inline asm
	mov.b64 	%fd270, %rd353;
	abs.f64 	%fd271, %fd407;
	abs.f64 	%fd272, %fd270;
	setp.lt.f64 	%p97, %fd271, %fd272;
	mov.f64 	%fd408, %fd270;
	mov.u64 	%rd494, %rd355;
	@%p97 bra 	$L__BB10_184;
	setp.lt.f64 	%p98, %fd272, %fd271;
	mov.f64 	%fd408, %fd407;
	mov.u64 	%rd494, %rd493;
	@%p98 bra 	$L__BB10_184;
	setp.lt.s64 	%p99, %rd493, %rd355;
	selp.f64 	%fd408, %fd407, %fd270, %p99;
	min.s64 	%rd494, %rd493, %rd355;
$L__BB10_184:
	add.s64 	%rd358, %rd490, -8;
	// begin inline asm
	ld.global.nc.u64 %rd357, [%rd358];
	// end inline asm
	// begin inline asm
	ld.global.nc.u64 %rd359, [%rd490];
	// end inline asm
	mov.b64 	%fd275, %rd357;
	abs.f64 	%fd276, %fd408;
	abs.f64 	%fd277, %fd275;
	setp.lt.f64 	%p100, %fd276, %fd277;
	mov.f64 	%fd409, %fd275;
	mov.u64 	%rd495, %rd359;
	@%p100 bra 	$L__BB10_187;
	setp.lt.f64 	%p101, %fd277, %fd276;
	mov.f64 	%fd409, %fd408;
	mov.u64 	%rd495, %rd494;
	@%p101 bra 	$L__BB10_187;
	setp.lt.s64 	%p102, %rd494, %rd359;
	selp.f64 	%fd409, %fd408, %fd275, %p102;
	min.s64 	%rd495, %rd494, %rd359;
$L__BB10_187:
	add.s32 	%r372, %r372, 1024;
	add.s64 	%rd490, %rd490, 16384;
	setp.lt.s32 	%p103, %r372, %r18;
	@%p103 bra 	$L__BB10_175;
$L__BB10_188:
	// begin inline asm
	mov.u32 %r36, %laneid;
	// end inline asm
	mov.b64 	%rd361, %fd409;
	mov.b64 	{%r38, %r43}, %rd361;
	mov.b32 	%r54, 1;
	mov.b32 	%r55, 31;
	mov.b32 	%r56, -1;
	// begin inline asm
	shfl.sync.down.b32 %r37, %r38, %r54, %r55, %r56;
	// end inline asm
	// begin inline asm
	shfl.sync.down.b32 %r42, %r43, %r54, %r55, %r56;
	// end inline asm
	mov.b64 	%rd362, {%r37, %r42};
	mov.b64 	%fd281, %rd362;
	mov.b64 	{%r48, %r53}, %rd495;
	// begin inline asm
	shfl.sync.down.b32 %r47, %r48, %r54, %r55, %r56;
	// end inline asm
	// begin inline asm
	shfl.sync.down.b32 %r52, %r53, %r54, %r55, %r56;
	// end inline asm
	mov.b64 	%rd200, {%r47, %r52};
	setp.gt.s32 	%p104, %r36, 30;
	mov.f64 	%fd411, %fd409;
	mov.u64 	%rd497, %rd495;
	@%p104 bra 	$L__BB10_192;
	abs.f64 	%fd282, %fd409;
	abs.f64 	%fd283, %fd281;
	setp.lt.f64 	%p105, %fd282, %fd283;
	mov.f64 	%fd411, %fd281;
	mov.u64 	%rd497, %rd200;
	@%p105 bra 	$L__BB10_192;
	setp.lt.f64 	%p106, %fd283, %fd282;
	mov.f64 	%fd411, %fd409;
	mov.u64 	%rd497, %rd495;
	@%p106 bra 	$L__BB10_192;
	setp.lt.s64 	%p107, %rd495, %rd200;
	selp.f64 	%fd411, %fd409, %fd281, %p107;
	min.s64 	%rd497, %rd495, %rd200;
$L__BB10_192:
	mov.b64 	%rd363, %fd411;
	mov.b64 	{%r58, %r63}, %rd363;
	mov.b32 	%r74, 2;
	mov.b32 	%r75, 31;
	mov.b32 	%r76, -1;
	// begin inline asm
	shfl.sync.down.b32 %r57, %r58, %r74, %r75, %r76;
	// end inline asm
	// begin inline asm
	shfl.sync.down.b32 %r62, %r63, %r74, %r75, %r76;
	// end inline asm
	mov.b64 	%rd364, {%r57, %r62};
	mov.b64 	%fd286, %rd364;
	mov.b64 	{%r68, %r73}, %rd497;
	// begin inline asm
	shfl.sync.down.b32 %r67, %r68, %r74, %r75, %r76;
	// end inline asm
	// begin inline asm
	shfl.sync.down.b32 %r72, %r73, %r74, %r75, %r76;
	// end inline asm
	mov.b64 	%rd203, {%r67, %r72};
	setp.gt.s32 	%p108, %r36, 29;
	mov.f64 	%fd412, %fd411;
	mov.u64 	%rd498, %rd497;
	@%p108 bra 	$L__BB10_196;
	abs.f64 	%fd287, %fd411;
	abs.f64 	%fd288, %fd286;
	setp.lt.f64 	%p109, %fd287, %fd288;
	mov.f64 	%fd412, %fd286;
	mov.u64 	%rd498, %rd203;
	@%p109 bra 	$L__BB10_196;
	setp.lt.f64 	%p110, %fd288, %fd287;
	mov.f64 	%fd412, %fd411;
	mov.u64 	%rd498, %rd497;
	@%p110 bra 	$L__BB10_196;
	setp.lt.s64 	%p111, %rd497, %rd203;
	selp.f64 	%fd412, %fd411, %fd286, %p111;
	min.s64 	%rd498, %rd497, %rd203;
$L__BB10_196:
	mov.b64 	%rd365, %fd412;
	mov.b64 	{%r78, %r83}, %rd365;
	mov.b32 	%r94, 4;
	mov.b32 	%r95, 31;
	mov.b32 	%r96, -1;
	// begin inline asm
	shfl.sync.down.b32 %r77, %r78, %r94, %r95, %r96;
	// end inline asm
	// begin inline asm
	shfl.sync.down.b32 %r82, %r83, %r94, %r95, %r96;
	// end inline asm
	mov.b64 	%rd366, {%r77, %r82};
	mov.b64 	%fd291, %rd366;
	mov.b64 	{%r88, %r93}, %rd498;
	// begin inline asm
	shfl.sync.down.b32 %r87, %r88, %r94, %r95, %r96;
	// end inline asm
	// begin inline asm
	shfl.sync.down.b32 %r92, %r93, %r94, %r95, %r96;
	// end inline asm
	mov.b64 	%rd206, {%r87, %r92};
	setp.gt.s32 	%p112, %r36, 27;
	mov.f64 	%fd413, %fd412;
	mov.u64 	%rd499, %rd498;
	@%p112 bra 	$L__BB10_200;
	abs.f64 	%fd292, %fd412;
	abs.f64 	%fd293, %fd291;
	setp.lt.f64 	%p113, %fd292, %fd293;
	mov.f64 	%fd413, %fd291;
	mov.u64 	%rd499, %rd206;
	@%p113 bra 	$L__BB10_200;
	setp.lt.f64 	%p114, %fd293, %fd292;
	mov.f64 	%fd413, %fd412;
	mov.u64 	%rd499, %rd498;
	@%p114 bra 	$L__BB10_200;
	setp.lt.s64 	%p115, %rd498, %rd206;
	selp.f64 	%fd413, %fd412, %fd291, %p115;
	min.s64 	%rd499, %rd498, %rd206;
$L__BB10_200:
	mov.b64 	%rd367, %fd413;
	mov.b64 	{%r98, %r103}, %rd367;
	mov.b32 	%r114, 8;
	mov.b32 	%r115, 31;
	mov.b32 	%r116, -1;
	// begin inline asm
	shfl.sync.down.b32 %r97, %r98, %r114, %r115, %r116;
	// end inline asm
	// begin inline asm
	shfl.sync.down.b32 %r102, %r103, %r114, %r115, %r116;
	// end inline asm
	mov.b64 	%rd368, {%r97, %r102};
	mov.b64 	%fd296, %rd368;
	mov.b64 	{%r108, %r113}, %rd499;
	// begin inline asm
	shfl.sync.down.b32 %r107, %r108, %r114, %r115, %r116;
	// end inline asm
	// begin inline asm
	shfl.sync.down.b32 %r112, %r113, %r114, %r115, %r116;
	// end inline asm
	mov.b64 	%rd209, {%r107, %r112};
	setp.gt.s32 	%p116, %r36, 23;
	mov.f64 	%fd414, %fd413;
	mov.u64 	%rd500, %rd499;
	@%p116 bra 	$L__BB10_204;
	abs.f64 	%fd297, %fd413;
	abs.f64 	%fd298, %fd296;
	setp.lt.f64 	%p117, %fd297, %fd298;
	mov.f64 	%fd414, %fd296;
	mov.u64 	%rd500, %rd209;
	@%p117 bra 	$L__BB10_204;
	setp.lt.f64 	%p118, %fd298, %fd297;
	mov.f64 	%fd414, %fd413;
	mov.u64 	%rd500, %rd499;
	@%p118 bra 	$L__BB10_204;
	setp.lt.s64 	%p119, %rd499, %rd209;
	selp.f64 	%fd414, %fd413, %fd296, %p119;
	min.s64 	%rd500, %rd499, %rd209;
$L__BB10_204:
	mov.b64 	%rd369, %fd414;
	mov.b64 	{%r118, %r123}, %rd369;
	mov.b32 	%r134, 16;
	mov.b32 	%r135, 31;
	mov.b32 	%r136, -1;
	// begin inline asm
	shfl.sync.down.b32 %r117, %r118, %r134, %r135, %r136;
	// end inline asm
	// begin inline asm
	shfl.sync.down.b32 %r122, %r123, %r134, %r135, %r136;
	// end inline asm
	mov.b64 	%rd370, {%r117, %r122};
	mov.b64 	%fd301, %rd370;
	mov.b64 	{%r128, %r133}, %rd500;
	// begin inline asm
	shfl.sync.down.b32 %r127, %r128, %r134, %r135, %r136;
	// end inline asm
	// begin inline asm
	shfl.sync.down.b32 %r132, %r133, %r134, %r135, %r136;
	// end inline asm
	mov.b64 	%rd212, {%r127, %r132};
	setp.gt.s32 	%p120, %r36, 15;
	mov.f64 	%fd422, %fd414;
	mov.u64 	%rd508, %rd500;
	@%p120 bra 	$L__BB10_208;
	abs.f64 	%fd302, %fd414;
	abs.f64 	%fd303, %fd301;
	setp.lt.f64 	%p121, %fd302, %fd303;
	mov.f64 	%fd422, %fd301;
	mov.u64 	%rd508, %rd212;
	@%p121 bra 	$L__BB10_208;
	setp.lt.f64 	%p122, %fd303, %fd302;
	mov.f64 	%fd422, %fd414;
	mov.u64 	%rd508, %rd500;
	@%p122 bra 	$L__BB10_208;
	setp.lt.s64 	%p123, %rd500, %rd212;
	selp.f64 	%fd422, %fd414, %fd301, %p123;
	min.s64 	%rd508, %rd500, %rd212;
$L__BB10_208:
	setp.ne.s32 	%p124, %r36, 0;
	@%p124 bra 	$L__BB10_210;
	shr.u32 	%r137, %r16, 1;
	and.b32  	%r138, %r137, 496;
	mov.u32 	%r139, _ZN6thrust24THRUST_300001_SM_1000_NS8cuda_cub4core6detail5shmemE;
	add.s32 	%r140, %r139, %r138;
	st.shared.f64 	[%r140+8], %fd422;
	st.shared.u64 	[%r140+16], %rd508;
$L__BB10_210:
	bar.sync 	0;
	setp.ne.s32 	%p125, %r16, 0;
	@%p125 bra 	$L__BB10_232;
	ld.shared.f64 	%fd306, [_ZN6thrust24THRUST_300001_SM_1000_NS8cuda_cub4core6detail5shmemE+24];
	ld.shared.u64 	%rd215, [_ZN6thrust24THRUST_300001_SM_1000_NS8cuda_cub4core6detail5shmemE+32];
	abs.f64 	%fd307, %fd422;
	abs.f64 	%fd308, %fd306;
	setp.lt.f64 	%p126, %fd307, %fd308;
	mov.f64 	%fd416, %fd306;
	mov.u64 	%rd502, %rd215;
	@%p126 bra 	$L__BB10_214;
	setp.lt.f64 	%p127, %fd308, %fd307;
	mov.f64 	%fd416, %fd422;
	mov.u64 	%rd502, %rd508;
	@%p127 bra 	$L__BB10_214;
	setp.lt.s64 	%p128, %rd508, %rd215;
	selp.f64 	%fd416, %fd422, %fd306, %p128;
	min.s64 	%rd502, %rd508, %rd215;
$L__BB10_214:
	ld.shared.f64 	%fd311, [_ZN6thrust24THRUST_300001_SM_1000_NS8cuda_cub4core6detail5shmemE+40];
	ld.shared.u64 	%rd218, [_ZN6thrust24THRUST_300001_SM_1000_NS8cuda_cub4core6detail5shmemE+48];
	abs.f64 	%fd312, %fd416;
	abs.f64 	%fd313, %fd311;
	setp.lt.f64 	%p129, %fd312, %fd313;
	mov.f64 	%fd417, %fd311;
	mov.u64 	%rd503, %rd218;
	@%p129 bra 	$L__BB10_217;
	setp.lt.f64 	%p130, %fd313, %fd312;
	mov.f64 	%fd417, %fd416;
	mov.u64 	%rd503, %rd502;
	@%p130 bra 	$L__BB10_217;
	setp.lt.s64 	%p131, %rd502, %rd218;
	selp.f64 	%fd417, %fd416, %fd311, %p131;
	min.s64 	%rd503, %rd502, %rd218;
$L__BB10_217:
	ld.shared.f64 	%fd316, [_ZN6thrust24THRUST_300001_SM_1000_NS8cuda_cub4core6detail5shmemE+56];
	ld.shared.u64 	%rd221, [_ZN6thrust24THRUST_300001_SM_1000_NS8cuda_cub4core6detail5shmemE+64];
	abs.f64 	%fd317, %fd417;
	abs.f64 	%fd318, %fd316;
	setp.lt.f64 	%p132, %fd317, %fd318;
	mov.f64 	%fd418, %fd316;
	mov.u64 	%rd504, %rd221;
	@%p132 bra 	$L__BB10_220;
	setp.lt.f64 	%p133, %fd318, %fd317;
	mov.f64 	%fd418, %fd417;
	mov.u64 	%rd504, %rd503;
	@%p133 bra 	$L__BB10_220;
	setp.lt.s64 	%p134, %rd503, %rd221;
	selp.f64 	%fd418, %fd417, %fd316, %p134;
	min.s64 	%rd504, %rd503, %rd221;
$L__BB10_220:
	ld.shared.f64 	%fd321, [_ZN6thrust24THRUST_300001_SM_1000_NS8cuda_cub4core6detail5shmemE+72];
	ld.shared.u64 	%rd224, [_ZN6thrust24THRUST_300001_SM_1000_NS8cuda_cub4core6detail5shmemE+80];
	abs.f64 	%fd322, %fd418;
	abs.f64 	%fd323, %fd321;
	setp.lt.f64 	%p135, %fd322, %fd323;
	mov.f64 	%fd419, %fd321;
	mov.u64 	%rd505, %rd224;
	@%p135 bra 	$L__BB10_223;
	setp.lt.f64 	%p136, %fd323, %fd322;
	mov.f64 	%fd419, %fd418;
	mov.u64 	%rd505, %rd504;
	@%p136 bra 	$L__BB10_223;
	setp.lt.s64 	%p137, %rd504, %rd224;
	selp.f64 	%fd419, %fd418, %fd321, %p137;
	min.s64 	%rd505, %rd504, %rd224;
$L__BB10_223:
	ld.shared.f64 	%fd326, [_ZN6thrust24THRUST_300001_SM_1000_NS8cuda_cub4core6detail5shmemE+88];
	ld.shared.u64 	%rd227, [_ZN6thrust24THRUST_300001_SM_1000_NS8cuda_cub4core6detail5shmemE+96];
	abs.f64 	%fd327, %fd419;
	abs.f64 	%fd328, %fd326;
	setp.lt.f64 	%p138, %fd327, %fd328;
	mov.f64 	%fd420, %fd326;
	mov.u64 	%rd506, %rd227;
	@%p138 bra 	$L__BB10_226;
	setp.lt.f64 	%p139, %fd328, %fd327;
	mov.f64 	%fd420, %fd419;
	mov.u64 	%rd506, %rd505;
	@%p139 bra 	$L__BB10_226;
	setp.lt.s64 	%p140, %rd505, %rd227;
	selp.f64 	%fd420, %fd419, %fd326, %p140;
	min.s64 	%rd506, %rd505, %rd227;
$L__BB10_226:
	ld.shared.f64 	%fd331, [_ZN6thrust24THRUST_300001_SM_1000_NS8cuda_cub4core6detail5shmemE+104];
	ld.shared.u64 	%rd230, [_ZN6thrust24THRUST_300001_SM_1000_NS8cuda_cub4core6detail5shmemE+112];
	abs.f64 	%fd332, %fd420;
	abs.f64 	%fd333, %fd331;
	setp.lt.f64 	%p141, %fd332, %fd333;
	mov.f64 	%fd421, %fd331;
	mov.u64 	%rd507, %rd230;
	@%p141 bra 	$L__BB10_229;
	setp.lt.f64 	%p142, %fd333, %fd332;
	mov.f64 	%fd421, %fd420;
	mov.u64 	%rd507, %rd506;
	@%p142 bra 	$L__BB10_229;
	setp.lt.s64 	%p143, %rd506, %rd230;
	selp.f64 	%fd421, %fd420, %fd331, %p143;
	min.s64 	%rd507, %rd506, %rd230;
$L__BB10_229:
	ld.shared.f64 	%fd336, [_ZN6thrust24THRUST_300001_SM_1000_NS8cuda_cub4core6detail5shmemE+120];
	ld.shared.u64 	%rd233, [_ZN6thrust24THRUST_300001_SM_1000_NS8cuda_cub4core6detail5shmemE+128];
	abs.f64 	%fd337, %fd421;
	abs.f64 	%fd338, %fd336;
	setp.lt.f64 	%p144, %fd337, %fd338;
	mov.u64 	%rd508, %rd233;
	mov.f64 	%fd422, %fd336;
	@%p144 bra 	$L__BB10_232;
	setp.lt.f64 	%p145, %fd338, %fd337;
	mov.u64 	%rd508, %rd507;
	mov.f64 	%fd422, %fd421;
	@%p145 bra 	$L__BB10_232;
	setp.lt.s64 	%p146, %rd507, %rd233;
	selp.f64 	%fd422, %fd421, %fd336, %p146;
	min.s64 	%rd508, %rd507, %rd233;
$L__BB10_232:
	mov.u32 	%r364, %tid.x;
	setp.ne.s32 	%p263, %r364, 0;
	@%p263 bra 	$L__BB10_234;
	ld.param.u64 	%rd421, [_ZN6thrust24THRUST_300001_SM_1000_NS8cuda_cub4core6detail13_kernel_agentINS1_8__reduce11ReduceAgentIPN4cuda3std3__45tupleIJdlEEESC_SB_lNS1_9__extrema9arg_max_fIdl10ComparatorEEEEJSC_SC_iSG_EEEvDpT0__param_1];
	cvta.to.global.u64 	%rd420, %rd421;
	st.global.f64 	[%rd420], %fd422;
	st.global.u64 	[%rd420+8], %rd508;
$L__BB10_234:
	ret;

}
	// .globl	_ZN3cub18CUB_300001_SM_10006detail11EmptyKernelIvEEvv
.visible .entry _ZN3cub18CUB_300001_SM_10006detail11EmptyKernelIvEEvv()
{


	ret;

}


// ===== COMPILED SASS (sm_100) =====

	.target	sm_100

	.elftype	@"ET_EXEC"


//--------------------- .note.nv.tkinfo           --------------------------
	.section	.note.nv.tkinfo,"",@"SHT_NOTE"
	.sectionflags	@"SHF_NOTE_NV_TKINFO"
	.tkinfo
        /*0018*/ 	.word	0x00000002
        /*0030*/ 	.string	""
        /*0030*/ 	.string	"ptxas"
        /*0030*/ 	.string	"Cuda compilation tools, release 13.0, V13.0.88"
        /*0030*/ 	.string	"Build cuda_13.0.r13.0/compiler.36424714_0"
        /*0030*/ 	.string	"-arch sm_100 -m 64 "



//--------------------- .note.nv.cuinfo           --------------------------
	.section	.note.nv.cuinfo,"",@"SHT_NOTE"
	.sectionflags	@"SHF_NOTE_NV_CUINFO"
        /*0018*/ 	.short	0x0002
        /*001a*/ 	.short	0x0064
        /*001c*/ 	.short	0x0082
	.zero		2


//--------------------- .nv.info                  --------------------------
	.section	.nv.info,"",@"SHT_CUDA_INFO"
	.align	4


	//----- nvinfo : EIATTR_REGCOUNT
	.align		4
        /*0000*/ 	.byte	0x04, 0x2f
        /*0002*/ 	.short	(.L_46 - .L_45)
	.align		4
.L_45:
        /*0004*/ 	.word	index@(_Z13gpu_swap_rowsPdlllll)
        /*0008*/ 	.word	0x00000020


	//----- nvinfo : EIATTR_FRAME_SIZE
	.align		4
.L_46:
        /*000c*/ 	.byte	0x04, 0x11
        /*000e*/ 	.short	(.L_48 - .L_47)
	.align		4
.L_47:
        /*0010*/ 	.word	index@($__internal_4_$__cuda_sm20_div_u64)
        /*0014*/ 	.word	0x00000000


	//----- nvinfo : EIATTR_FRAME_SIZE
	.align		4
.L_48:
        /*0018*/ 	.byte	0x04, 0x11
        /*001a*/ 	.short	(.L_50 - .L_49)
	.align		4
.L_49:
        /*001c*/ 	.word	index@(_Z13gpu_swap_rowsPdlllll)
        /*0020*/ 	.word	0x00000000


	//----- nvinfo : EIATTR_REGCOUNT
	.align		4
.L_50:
        /*0024*/ 	.byte	0x04, 0x2f
        /*0026*/ 	.short	(.L_52 - .L_51)
	.align		4
.L_51:
        /*0028*/ 	.word	index@(_Z13gpu_diff_rowsPdlllll)
        /*002c*/ 	.word	0x00000028


	//----- nvinfo : EIATTR_FRAME_SIZE
	.align		4
.L_52:
        /*0030*/ 	.byte	0x04, 0x11
        /*0032*/ 	.short	(.L_54 - .L_53)
	.align		4
.L_53:
        /*0034*/ 	.word	index@($__internal_3_$__cuda_sm20_div_u64)
        /*0038*/ 	.word	0x00000000


	//----- nvinfo : EIATTR_FRAME_SIZE
	.align		4
.L_54:
        /*003c*/ 	.byte	0x04, 0x11
        /*003e*/ 	.short	(.L_56 - .L_55)
	.align		4
.L_55:
        /*0040*/ 	.word	index@($__internal_2_$__cuda_sm20_div_rn_f64_full)
        /*0044*/ 	.word	0x00000000


	//----- nvinfo : EIATTR_FRAME_SIZE
	.align		4
.L_56:
        /*0048*/ 	.byte	0x04, 0x11
        /*004a*/ 	.short	(.L_58 - .L_57)
	.align		4
.L_57:
        /*004c*/ 	.word	index@(_Z13gpu_diff_rowsPdlllll)
        /*0050*/ 	.word	0x00000000


	//----- nvinfo : EIATTR_REGCOUNT
	.align		4
.L_58:
        /*0054*/ 	.byte	0x04, 0x2f
        /*0056*/ 	.short	(.L_60 - .L_59)
	.align		4
.L_59:
        /*0058*/ 	.word	index@(_Z18gpu_normalize_rowsPdlllll)
        /*005c*/ 	.word	0x00000036


	//----- nvinfo : EIATTR_FRAME_SIZE
	.align		4
.L_60:
        /*0060*/ 	.byte	0x04, 0x11
        /*0062*/ 	.short	(.L_62 - .L_61)
	.align		4
.L_61:
        /*0064*/ 	.word	index@($__internal_1_$__cuda_sm20_div_u64)
        /*0068*/ 	.word	0x00000000


	//----- nvinfo : EIATTR_FRAME_SIZE
	.align		4
.L_62:
        /*006c*/ 	.byte	0x04, 0x11
        /*006e*/ 	.short	(.L_64 - .L_63)
	.align		4
.L_63:
        /*0070*/ 	.word	index@($__internal_0_$__cuda_sm20_div_rn_f64_full)
        /*0074*/ 	.word	0x00000000


	//----- nvinfo : EIATTR_FRAME_SIZE
	.align		4
.L_64:
        /*0078*/ 	.byte	0x04, 0x11
        /*007a*/ 	.short	(.L_66 - .L_65)
	.align		4
.L_65:
        /*007c*/ 	.word	index@(_Z18gpu_normalize_rowsPdlllll)
        /*0080*/ 	.word	0x00000000


	//----- nvinfo : EIATTR_REGCOUNT
	.align		4
.L_66:
        /*0084*/ 	.byte	0x04, 0x2f
        /*0086*/ 	.short	(.L_68 - .L_67)
	.align		4
.L_67:
        /*0088*/ 	.word	index@(_ZN6thrust24THRUST_300001_SM_1000_NS8cuda_cub4core6detail13_kernel_agentINS1_8__reduce11ReduceAgentINS0_12zip_iteratorIN4cuda3std3__45tupleIJNS0_10device_ptrIdEENS0_17counting_iteratorIlNS0_11use_defaultESF_SF_EEEEEEEPNSB_IJdlEEESJ_iNS1_9__extrema9arg_max_fIdl10ComparatorEEEEJSI_SK_iSO_EEEvDpT0_)
        /*008c*/ 	.word	0x00000020


	//----- nvinfo : EIATTR_FRAME_SIZE
	.align		4
.L_68:
        /*0090*/ 	.byte	0x04, 0x11
        /*0092*/ 	.short	(.L_70 - .L_69)
	.align		4
.L_69:
        /*0094*/ 	.word	index@(_ZN6thrust24THRUST_300001_SM_1000_NS8cuda_cub4core6detail13_kernel_agentINS1_8__reduce11ReduceAgentINS0_12zip_iteratorIN4cuda3std3__45tupleIJNS0_10device_ptrIdEENS0_17counting_iteratorIlNS0_11use_defaultESF_SF_EEEEEEEPNSB_IJdlEEESJ_iNS1_9__extrema9arg_max_fIdl10ComparatorEEEEJSI_SK_iSO_EEEvDpT0_)
        /*0098*/ 	.word	0x00000000


	//----- nvinfo : EIATTR_REGCOUNT
	.align		4
.L_70:
        /*009c*/ 	.byte	0x04, 0x2f
        /*009e*/ 	.short	(.L_72 - .L_71)
	.align		4
.L_71:
        /*00a0*/ 	.word	index@(_ZN6thrust24THRUST_300001_SM_1000_NS8cuda_cub4core6detail13_kernel_agentINS1_8__reduce11ReduceAgentINS0_12zip_iteratorIN4cuda3std3__45tupleIJNS0_10device_ptrIdEENS0_17counting_iteratorIlNS0_11use_defaultESF_SF_EEEEEEEPNSB_IJdlEEESJ_iNS1_9__extrema9arg_max_fIdl10ComparatorEEEEJSI_SK_iN3cub18CUB_300001_SM_100013GridEvenShareIiEENSR_9GridQueueIjEESO_EEEvDpT0_)
        /*00a4*/ 	.word	0x00000028


	//----- nvinfo : EIATTR_FRAME_SIZE
	.align		4
.L_72:
        /*00a8*/ 	.byte	0x04, 0x11
        /*00aa*/ 	.short	(.L_74 - .L_73)
	.align		4
.L_73:
        /*00ac*/ 	.word	index@(_ZN6thrust24THRUST_300001_SM_1000_NS8cuda_cub4core6detail13_kernel_agentINS1_8__reduce11ReduceAgentINS0_12zip_iteratorIN4cuda3std3__45tupleIJNS0_10device_ptrIdEENS0_17counting_iteratorIlNS0_11use_defaultESF_SF_EEEEEEEPNSB_IJdlEEESJ_iNS1_9__extrema9arg_max_fIdl10ComparatorEEEEJSI_SK_iN3cub18CUB_300001_SM_100013GridEvenShareIiEENSR_9GridQueueIjEESO_EEEvDpT0_)
        /*00b0*/ 	.word	0x00000000


	//----- nvinfo : EIATTR_REGCOUNT
	.align		4
.L_74:
        /*00b4*/ 	.byte	0x04, 0x2f
        /*00b6*/ 	.short	(.L_76 - .L_75)
	.align		4
.L_75:
        /*00b8*/ 	.word	index@(_ZN6thrust24THRUST_300001_SM_1000_NS8cuda_cub4core6detail13_kernel_agentINS1_8__reduce10DrainAgentIiEEJN3cub18CUB_300001_SM_10009GridQueueIjEEiEEEvDpT0_)
        /*00bc*/ 	.word	0x00000008


	//----- nvinfo : EIATTR_FRAME_SIZE
	.align		4
.L_76:
        /*00c0*/ 	.byte	0x04, 0x11
        /*00c2*/ 	.short	(.L_78 - .L_77)
	.align		4
.L_77:
        /*00c4*/ 	.word	index@(_ZN6thrust24THRUST_300001_SM_1000_NS8cuda_cub4core6detail13_kernel_agentINS1_8__reduce10DrainAgentIiEEJN3cub18CUB_300001_SM_10009GridQueueIjEEiEEEvDpT0_)
        /*00c8*/ 	.word	0x00000000


	//----- nvinfo : EIATTR_REGCOUNT
	.align		4
.L_78:
        /*00cc*/ 	.byte	0x04, 0x2f
        /*00ce*/ 	.short	(.L_80 - .L_79)
	.align		4
.L_79:
        /*00d0*/ 	.word	index@(_ZN6thrust24THRUST_300001_SM_1000_NS8cuda_cub4core6detail13_kernel_agentINS1_8__reduce11ReduceAgentIPN4cuda3std3__45tupleIJdlEEESC_SB_iNS1_9__extrema9arg_max_fIdl10ComparatorEEEEJSC_SC_iSG_EEEvDpT0_)
        /*00d4*/ 	.word	0x00000020


	//----- nvinfo : EIATTR_FRAME_SIZE
	.align		4
.L_80:
        /*00d8*/ 	.byte	0x04, 0x11
        /*00da*/ 	.short	(.L_82 - .L_81)
	.align		4
.L_81:
        /*00dc*/ 	.word	index@(_ZN6thrust24THRUST_300001_SM_1000_NS8cuda_cub4core6detail13_kernel_agentINS1_8__reduce11ReduceAgentIPN4cuda3std3__45tupleIJdlEEESC_SB_iNS1_9__extrema9arg_max_fIdl10ComparatorEEEEJSC_SC_iSG_EEEvDpT0_)
        /*00e0*/ 	.word	0x00000000


	//----- nvinfo : EIATTR_REGCOUNT
	.align		4
.L_82:
        /*00e4*/ 	.byte	0x04, 0x2f
        /*00e6*/ 	.short	(.L_84 - .L_83)
	.align		4
.L_83:
        /*00e8*/ 	.word	index@(_ZN6thrust24THRUST_300001_SM_1000_NS8cuda_cub4core6detail13_kernel_agentINS1_8__reduce11ReduceAgentINS0_12zip_iteratorIN4cuda3std3__45tupleIJNS0_10device_ptrIdEENS0_17counting_iteratorIlNS0_11use_defaultESF_SF_EEEEEEEPNSB_IJdlEEESJ_lNS1_9__extrema9arg_max_fIdl10ComparatorEEEEJSI_SK_lSO_EEEvDpT0_)
        /*00ec*/ 	.word	0x00000020


	//----- nvinfo : EIATTR_FRAME_SIZE
	.align		4
.L_84:
        /*00f0*/ 	.byte	0x04, 0x11
        /*00f2*/ 	.short	(.L_86 - .L_85)
	.align		4
.L_85:
        /*00f4*/ 	.word	index@(_ZN6thrust24THRUST_300001_SM_1000_NS8cuda_cub4core6detail13_kernel_agentINS1_8__reduce11ReduceAgentINS0_12zip_iteratorIN4cuda3std3__45tupleIJNS0_10device_ptrIdEENS0_17counting_iteratorIlNS0_11use_defaultESF_SF_EEEEEEEPNSB_IJdlEEESJ_lNS1_9__extrema9arg_max_fIdl10ComparatorEEEEJSI_SK_lSO_EEEvDpT0_)
        /*00f8*/ 	.word	0x00000000


	//----- nvinfo : EIATTR_REGCOUNT
	.align		4
.L_86:
        /*00fc*/ 	.byte	0x04, 0x2f
        /*00fe*/ 	.short	(.L_88 - .L_87)
	.align		4
.L_87:
        /*0100*/ 	.word	index@(_ZN6thrust24THRUST_300001_SM_1000_NS8cuda_cub4core6detail13_kernel_agentINS1_8__reduce11ReduceAgentINS0_12zip_iteratorIN4cuda3std3__45tupleIJNS0_10device_ptrIdEENS0_17counting_iteratorIlNS0_11use_defaultESF_SF_EEEEEEEPNSB_IJdlEEESJ_lNS1_9__extrema9arg_max_fIdl10ComparatorEEEEJSI_SK_lN3cub18CUB_300001_SM_100013GridEvenShareIlEENSR_9GridQueueIyEESO_EEEvDpT0_)
        /*0104*/ 	.word	0x00000020


	//----- nvinfo : EIATTR_FRAME_SIZE
	.align		4
.L_88:
        /*0108*/ 	.byte	0x04, 0x11
        /*010a*/ 	.short	(.L_90 - .L_89)
	.align		4
.L_89:
        /*010c*/ 	.word	index@(_ZN6thrust24THRUST_300001_SM_1000_NS8cuda_cub4core6detail13_kernel_agentINS1_8__reduce11ReduceAgentINS0_12zip_iteratorIN4cuda3std3__45tupleIJNS0_10device_ptrIdEENS0_17counting_iteratorIlNS0_11use_defaultESF_SF_EEEEEEEPNSB_IJdlEEESJ_lNS1_9__extrema9arg_max_fIdl10ComparatorEEEEJSI_SK_lN3cub18CUB_300001_SM_100013GridEvenShareIlEENSR_9GridQueueIyEESO_EEEvDpT0_)
        /*0110*/ 	.word	0x00000000


	//----- nvinfo : EIATTR_REGCOUNT
	.align		4
.L_90:
        /*0114*/ 	.byte	0x04, 0x2f
        /*0116*/ 	.short	(.L_92 - .L_91)
	.align		4
.L_91:
        /*0118*/ 	.word	index@(_ZN6thrust24THRUST_300001_SM_1000_NS8cuda_cub4core6detail13_kernel_agentINS1_8__reduce10DrainAgentIlEEJN3cub18CUB_300001_SM_10009GridQueueIyEElEEEvDpT0_)
        /*011c*/ 	.word	0x00000008


	//----- nvinfo : EIATTR_FRAME_SIZE
	.align		4
.L_92:
        /*0120*/ 	.byte	0x04, 0x11
        /*0122*/ 	.short	(.L_94 - .L_93)
	.align		4
.L_93:
        /*0124*/ 	.word	index@(_ZN6thrust24THRUST_300001_SM_1000_NS8cuda_cub4core6detail13_kernel_agentINS1_8__reduce10DrainAgentIlEEJN3cub18CUB_300001_SM_10009GridQueueIyEElEEEvDpT0_)
        /*0128*/ 	.word	0x00000000


	//----- nvinfo : EIATTR_REGCOUNT
	.align		4
.L_94:
        /*012c*/ 	.byte	0x04, 0x2f
        /*012e*/ 	.short	(.L_96 - .L_95)
	.align		4
.L_95:
        /*0130*/ 	.word	index@(_ZN6thrust24THRUST_300001_SM_1000_NS8cuda_cub4core6detail13_kernel_agentINS1_8__reduce11ReduceAgentIPN4cuda3std3__45tupleIJdlEEESC_SB_lNS1_9__extrema9arg_max_fIdl10ComparatorEEEEJSC_SC_iSG_EEEvDpT0_)
        /*0134*/ 	.word	0x00000020


	//----- nvinfo : EIATTR_FRAME_SIZE
	.align		4
.L_96:
        /*0138*/ 	.byte	0x04, 0x11
        /*013a*/ 	.short	(.L_98 - .L_97)
	.align		4
.L_97:
        /*013c*/ 	.word	index@(_ZN6thrust24THRUST_300001_SM_1000_NS8cuda_cub4core6detail13_kernel_agentINS1_8__reduce11ReduceAgentIPN4cuda3std3__45tupleIJdlEEESC_SB_lNS1_9__extrema9arg_max_fIdl10ComparatorEEEEJSC_SC_iSG_EEEvDpT0_)
        /*0140*/ 	.word	0x00000000


	//----- nvinfo : EIATTR_REGCOUNT
	.align		4
.L_98:
        /*0144*/ 	.byte	0x04, 0x2f
        /*0146*/ 	.short	(.L_100 - .L_99)
	.align		4
.L_99:
        /*0148*/ 	.word	index@(_ZN3cub18CUB_300001_SM_10006detail11EmptyKernelIvEEvv)
        /*014c*/ 	.word	0x00000004


	//----- nvinfo : EIATTR_FRAME_SIZE
	.align		4
.L_100:
        /*0150*/ 	.byte	0x04, 0x11
        /*0152*/ 	.short	(.L_102 - .L_101)
	.align		4
.L_101:
        /*0154*/ 	.word	index@(_ZN3cub18CUB_300001_SM_10006detail11EmptyKernelIvEEvv)
        /*0158*/ 	.word	0x00000000


	//----- nvinfo : EIATTR_MIN_STACK_SIZE
	.align		4
.L_102:
        /*015c*/ 	.byte	0x04, 0x12
        /*015e*/ 	.short	(.L_104 - .L_103)
	.align		4
.L_103:
        /*0160*/ 	.word	index@(_ZN3cub18CUB_300001_SM_10006detail11EmptyKernelIvEEvv)
        /*0164*/ 	.word	0x00000000


	//----- nvinfo : EIATTR_MIN_STACK_SIZE
	.align		4
.L_104:
        /*0168*/ 	.byte	0x04, 0x12
        /*016a*/ 	.short	(.L_106 - .L_105)
	.align		4
.L_105:
        /*016c*/ 	.word	index@(_ZN6thrust24THRUST_300001_SM_1000_NS8cuda_cub4core6detail13_kernel_agentINS1_8__reduce11ReduceAgentIPN4cuda3std3__45tupleIJdlEEESC_SB_lNS1_9__extrema9arg_max_fIdl10ComparatorEEEEJSC_SC_iSG_EEEvDpT0_)
        /*0170*/ 	.word	0x00000000


	//----- nvinfo : EIATTR_MIN_STACK_SIZE
	.align		4
.L_106:
        /*0174*/ 	.byte	0x04, 0x12
        /*0176*/ 	.short	(.L_108 - .L_107)
	.align		4
.L_107:
        /*0178*/ 	.word	index@(_ZN6thrust24THRUST_300001_SM_1000_NS8cuda_cub4core6detail13_kernel_agentINS1_8__reduce10DrainAgentIlEEJN3cub18CUB_300001_SM_10009GridQueueIyEElEEEvDpT0_)
        /*017c*/ 	.word	0x00000000


	//----- nvinfo : EIATTR_MIN_STACK_SIZE
	.align		4
.L_108:
        /*0180*/ 	.byte	0x04, 0x12
        /*0182*/ 	.short	(.L_110 - .L_109)
	.align		4
.L_109:
        /*0184*/ 	.word	index@(_ZN6thrust24THRUST_300001_SM_1000_NS8cuda_cub4core6detail13_kernel_agentINS1_8__reduce11ReduceAgentINS0_12zip_iteratorIN4cuda3std3__45tupleIJNS0_10device_ptrIdEENS0_17counting_iteratorIlNS0_11use_defaultESF_SF_EEEEEEEPNSB_IJdlEEESJ_lNS1_9__extrema9arg_max_fIdl10ComparatorEEEEJSI_SK_lN3cub18CUB_300001_SM_100013GridEvenShareIlEENSR_9GridQueueIyEESO_EEEvDpT0_)
        /*0188*/ 	.word	0x00000000


	//----- nvinfo : EIATTR_MIN_STACK_SIZE
	.align		4
.L_110:
        /*018c*/ 	.byte	0x04, 0x12
        /*018e*/ 	.short	(.L_112 - .L_111)
	.align		4
.L_111:
        /*0190*/ 	.word	index@(_ZN6thrust24THRUST_300001_SM_1000_NS8cuda_cub4core6detail13_kernel_agentINS1_8__reduce11ReduceAgentINS0_12zip_iteratorIN4cuda3std3__45tupleIJNS0_10device_ptrIdEENS0_17counting_iteratorIlNS0_11use_defaultESF_SF_EEEEEEEPNSB_IJdlEEESJ_lNS1_9__extrema9arg_max_fIdl10ComparatorEEEEJSI_SK_lSO_EEEvDpT0_)
        /*0194*/ 	.word	0x00000000


	//----- nvinfo : EIATTR_MIN_STACK_SIZE
	.align		4
.L_112:
        /*0198*/ 	.byte	0x04, 0x12
        /*019a*/ 	.short	(.L_114 - .L_113)
	.align		4
.L_113:
        /*019c*/ 	.word	index@(_ZN6thrust24THRUST_300001_SM_1000_NS8cuda_cub4core6detail13_kernel_agentINS1_8__reduce11ReduceAgentIPN4cuda3std3__45tupleIJdlEEESC_SB_iNS1_9__extrema9arg_max_fIdl10ComparatorEEEEJSC_SC_iSG_EEEvDpT0_)
        /*01a0*/ 	.word	0x00000000


	//----- nvinfo : EIATTR_MIN_STACK_SIZE
	.align		4
.L_114:
        /*01a4*/ 	.byte	0x04, 0x12
        /*01a6*/ 	.short	(.L_116 - .L_115)
	.align		4
.L_115:
        /*01a8*/ 	.word	index@(_ZN6thrust24THRUST_300001_SM_1000_NS8cuda_cub4core6detail13_kernel_agentINS1_8__reduce10DrainAgentIiEEJN3cub18CUB_300001_SM_10009GridQueueIjEEiEEEvDpT0_)
        /*01ac*/ 	.word	0x00000000


	//----- nvinfo : EIATTR_MIN_STACK_SIZE
	.align		4
.L_116:
        /*01b0*/ 	.byte	0x04, 0x12
        /*01b2*/ 	.short	(.L_118 - .L_117)
	.align		4
.L_117:
        /*01b4*/ 	.word	index@(_ZN6thrust24THRUST_300001_SM_1000_NS8cuda_cub4core6detail13_kernel_agentINS1_8__reduce11ReduceAgentINS0_12zip_iteratorIN4cuda3std3__45tupleIJNS0_10device_ptrIdEENS0_17counting_iteratorIlNS0_11use_defaultESF_SF_EEEEEEEPNSB_IJdlEEESJ_iNS1_9__extrema9arg_max_fIdl10ComparatorEEEEJSI_SK_iN3cub18CUB_300001_SM_100013GridEvenShareIiEENSR_9GridQueueIjEESO_EEEvDpT0_)
        /*01b8*/ 	.word	0x00000000


	//----- nvinfo : EIATTR_MIN_STACK_SIZE
	.align		4
.L_118:
        /*01bc*/ 	.byte	0x04, 0x12
        /*01be*/ 	.short	(.L_120 - .L_119)
	.align		4
.L_119:
        /*01c0*/ 	.word	index@(_ZN6thrust24THRUST_300001_SM_1000_NS8cuda_cub4core6detail13_kernel_agentINS1_8__reduce11ReduceAgentINS0_12zip_iteratorIN4cuda3std3__45tupleIJNS0_10device_ptrIdEENS0_17counting_iteratorIlNS0_11use_defaultESF_SF_EEEEEEEPNSB_IJdlEEESJ_iNS1_9__extrema9arg_max_fIdl10ComparatorEEEEJSI_SK_iSO_EEEvDpT0_)
        /*01c4*/ 	.word	0x00000000


	//----- nvinfo : EIATTR_MIN_STACK_SIZE
	.align		4
.L_120:
        /*01c8*/ 	.byte	0x04, 0x12
        /*01ca*/ 	.short	(.L_122 - .L_121)
	.align		4
.L_121:
        /*01cc*/ 	.word	index@(_Z18gpu_normalize_rowsPdlllll)
        /*01d0*/ 	.word	0x00000000


	//----- nvinfo : EIATTR_MIN_STACK_SIZE
	.align		4
.L_122:
        /*01d4*/ 	.byte	0x04, 0x12
        /*01d6*/ 	.short	(.L_124 - .L_123)
	.align		4
.L_123:
        /*01d8*/ 	.word	index@(_Z13gpu_diff_rowsPdlllll)
        /*01dc*/ 	.word	0x00000000


	//----- nvinfo : EIATTR_MIN_STACK_SIZE
	.align		4
.L_124:
        /*01e0*/ 	.byte	0x04, 0x12
        /*01e2*/ 	.short	(.L_126 - .L_125)
	.align		4
.L_125:
        /*01e4*/ 	.word	index@(_Z13gpu_swap_rowsPdlllll)
        /*01e8*/ 	.word	0x00000000
.L_126:


//--------------------- .nv.compat                --------------------------
	.section	.nv.compat,"",@"SHT_CUDA_COMPAT_INFO"
	.align	4
        /*0000*/ 	.byte	0x02, 0x09, 0x00, 0x00, 0x02, 0x02, 0x01, 0x00, 0x02, 0x05, 0x05, 0x00, 0x03, 0x07, 0x01, 0x01
        /*0010*/ 	.byte	0x02, 0x03, 0x00, 0x00, 0x02, 0x06, 0x01, 0x00, 0x04, 0x0b, 0x08, 0x00, 0x01, 0x00, 0x00, 0x00
        /*0020*/ 	.byte	0x00, 0x00, 0x00, 0x00


//--------------------- .nv.info._ZN3cub18CUB_300001_SM_10006detail11EmptyKernelIvEEvv --------------------------
	.section	.nv.info._ZN3cub18CUB_300001_SM_10006detail11EmptyKernelIvEEvv,"",@"SHT_CUDA_INFO"
	.sectionflags	@""
	.align	4


	//----- nvinfo : EIATTR_CUDA_API_VERSION
	.align		4
        /*0000*/ 	.byte	0x04, 0x37
        /*0002*/ 	.short	(.L_128 - .L_127)
.L_127:
        /*0004*/ 	.word	0x00000082


	//----- nvinfo : EIATTR_SPARSE_MMA_MASK
	.align		4
.L_128:
        /*0008*/ 	.byte	0x03, 0x50
        /*000a*/ 	.short	0x0000


	//----- nvinfo : EIATTR_MAXREG_COUNT
	.align		4
        /*000c*/ 	.byte	0x03, 0x1b
        /*000e*/ 	.short	0x00ff


	//----- nvinfo : EIATTR_MERCURY_ISA_VERSION
	.align		4
        /*0010*/ 	.byte	0x03, 0x5f
        /*0012*/ 	.short	0x0101


	//----- nvinfo : EIATTR_VRC_CTA_INIT_COUNT
	.align		4
        /*0014*/ 	.byte	0x02, 0x4a
	.zero		1
	.zero		1


	//----- nvinfo : EIATTR_EXIT_INSTR_OFFSETS
	.align		4
        /*0018*/ 	.byte	0x04, 0x1c
        /*001a*/ 	.short	(.L_130 - .L_129)


	//   ....[0]....
.L_129:
        /*001c*/ 	.word	0x00000010


	//----- nvinfo : EIATTR_SW_WAR
	.align		4
.L_130:
        /*0020*/ 	.byte	0x04, 0x36
        /*0022*/ 	.short	(.L_132 - .L_131)
.L_131:
        /*0024*/ 	.word	0x00000008
.L_132:


//--------------------- .nv.info._ZN6thrust24THRUST_300001_SM_1000_NS8cuda_cub4core6detail13_kernel_agentINS1_8__reduce11ReduceAgentIPN4cuda3std3__45tupleIJdlEEESC_SB_lNS1_9__extrema9arg_max_fIdl10ComparatorEEEEJSC_SC_iSG_EEEvDpT0_ --------------------------
	.section	.nv.info._ZN6thrust24THRUST_300001_SM_1000_NS8cuda_cub4core6detail13_kernel_agentINS1_8__reduce11ReduceAgentIPN4cuda3std3__45tupleIJdlEEESC_SB_lNS1_9__extrema9arg_max_fIdl10ComparatorEEEEJSC_SC_iSG_EEEvDpT0_,"",@"SHT_CUDA_INFO"
	.sectionflags	@""
	.align	4


	//----- nvinfo : EIATTR_CUDA_API_VERSION
	.align		4
        /*0000*/ 	.byte	0x04, 0x37
        /*0002*/ 	.short	(.L_134 - .L_133)
.L_133:
        /*0004*/ 	.word	0x00000082


	//----- nvinfo : EIATTR_KPARAM_INFO
	.align		4
.L_134:
        /*0008*/ 	.byte	0x04, 0x17
        /*000a*/ 	.short	(.L_136 - .L_135)
.L_135:
        /*000c*/ 	.word	0x00000000
        /*0010*/ 	.short	0x0003
        /*0012*/ 	.short	0x0014
        /*0014*/ 	.byte	0x00, 0xf0, 0x05, 0x00


	//----- nvinfo : EIATTR_KPARAM_INFO
	.align		4
.L_136:
        /*0018*/ 	.byte	0x04, 0x17
        /*001a*/ 	.short	(.L_138 - .L_137)
.L_137:
        /*001c*/ 	.word	0x00000000
        /*0020*/ 	.short	0x0002
        /*0022*/ 	.short	0x0010
        /*0024*/ 	.byte	0x00, 0xf0, 0x11, 0x00


	//----- nvinfo : EIATTR_KPARAM_INFO
	.align		4
.L_138:
        /*0028*/ 	.byte	0x04, 0x17
        /*002a*/ 	.short	(.L_140 - .L_139)
.L_139:
        /*002c*/ 	.word	0x00000000
        /*0030*/ 	.short	0x0001
        /*0032*/ 	.short	0x0008
        /*0034*/ 	.byte	0x00, 0xf5, 0x21, 0x00


	//----- nvinfo : EIATTR_KPARAM_INFO
	.align		4
.L_140:
        /*0038*/ 	.byte	0x04, 0x17
        /*003a*/ 	.short	(.L_142 - .L_141)
.L_141:
        /*003c*/ 	.word	0x00000000
        /*0040*/ 	.short	0x0000
        /*0042*/ 	.short	0x0000
        /*0044*/ 	.byte	0x00, 0xf5, 0x21, 0x00


	//----- nvinfo : EIATTR_SPARSE_MMA_MASK
	.align		4
.L_142:
        /*0048*/ 	.byte	0x03, 0x50
        /*004a*/ 	.short	0x0000


	//----- nvinfo : EIATTR_MAXREG_COUNT
	.align		4
        /*004c*/ 	.byte	0x03, 0x1b
        /*004e*/ 	.short	0x00ff


	//----- nvinfo : EIATTR_NUM_BARRIERS
	.align		4
        /*0050*/ 	.byte	0x02, 0x4c
        /*0052*/ 	.byte	0x01
	.zero		1


	//----- nvinfo : EIATTR_MERCURY_ISA_VERSION
	.align		4
        /*0054*/ 	.byte	0x03, 0x5f
        /*0056*/ 	.short	0x0101


	//----- nvinfo : EIATTR_COOP_GROUP_MASK_REGIDS
	.align		4
        /*0058*/ 	.byte	0x04, 0x29
        /*005a*/ 	.short	(.L_144 - .L_143)


	//   ....[0]....
.L_143:
        /*005c*/ 	.word	0xffffffff


	//   ....[1]....
        /*0060*/ 	.word	0xffffffff


	//   ....[2]....
        /*0064*/ 	.word	0xffffffff


	//   ....[3]....
        /*0068*/ 	.word	0xffffffff


	//   ....[4]....
        /*006c*/ 	.word	0xffffffff


	//   ....[5]....
        /*0070*/ 	.word	0xffffffff


	//   ....[6]....
        /*0074*/ 	.word	0xffffffff


	//   ....[7]....
        /*0078*/ 	.word	0xffffffff


	//   ....[8]....
        /*007c*/ 	.word	0xffffffff


	//   ....[9]....
        /*0080*/ 	.word	0xffffffff


	//   ....[10]....
        /*0084*/ 	.word	0xffffffff


	//   ....[11]....
        /*0088*/ 	.word	0xffffffff


	//   ....[12]....
        /*008c*/ 	.word	0xffffffff


	//   ....[13]....
        /*0090*/ 	.word	0xffffffff


	//   ....[14]....
        /*0094*/ 	.word	0xffffffff


	//   ....[15]....
        /*0098*/ 	.word	0xffffffff


	//   ....[16]....
        /*009c*/ 	.word	0xffffffff


	//   ....[17]....
        /*00a0*/ 	.word	0xffffffff


	//   ....[18]....
        /*00a4*/ 	.word	0xffffffff


	//   ....[19]....
        /*00a8*/ 	.word	0xffffffff


	//   ....[20]....
        /*00ac*/ 	.word	0xffffffff


	//   ....[21]....
        /*00b0*/ 	.word	0xffffffff


	//   ....[22]....
        /*00b4*/ 	.word	0xffffffff


	//   ....[23]....
        /*00b8*/ 	.word	0xffffffff


	//   ....[24]....
        /*00bc*/ 	.word	0xffffffff


	//   ....[25]....
        /*00c0*/ 	.word	0xffffffff


	//   ....[26]....
        /*00c4*/ 	.word	0xffffffff


	//   ....[27]....
        /*00c8*/ 	.word	0xffffffff


	//   ....[28]....
        /*00cc*/ 	.word	0xffffffff


	//   ....[29]....
        /*00d0*/ 	.word	0xffffffff


	//   ....[30]....
        /*00d4*/ 	.word	0xffffffff


	//   ....[31]....
        /*00d8*/ 	.word	0xffffffff


	//   ....[32]....
        /*00dc*/ 	.word	0xffffffff


	//   ....[33]....
        /*00e0*/ 	.word	0xffffffff


	//   ....[34]....
        /*00e4*/ 	.word	0xffffffff


	//   ....[35]....
        /*00e8*/ 	.word	0xffffffff


	//   ....[36]....
        /*00ec*/ 	.word	0xffffffff


	//   ....[37]....
        /*00f0*/ 	.word	0xffffffff


	//   ....[38]....
        /*00f4*/ 	.word	0xffffffff


	//   ....[39]....
        /*00f8*/ 	.word	0xffffffff


	//   ....[40]....
        /*00fc*/ 	.word	0xffffffff


	//   ....[41]....
        /*0100*/ 	.word	0xffffffff


	//   ....[42]....
        /*0104*/ 	.word	0xffffffff


	//   ....[43]....
        /*0108*/ 	.word	0xffffffff


	//   ....[44]....
        /*010c*/ 	.word	0xffffffff


	//   ....[45]....
        /*0110*/ 	.word	0xffffffff


	//   ....[46]....
        /*0114*/ 	.word	0xffffffff


	//   ....[47]....
        /*0118*/ 	.word	0xffffffff


	//   ....[48]....
        /*011c*/ 	.word	0xffffffff


	//   ....[49]....
        /*0120*/ 	.word	0xffffffff


	//   ....[50]....
        /*0124*/ 	.word	0xffffffff


	//   ....[51]....
        /*0128*/ 	.word	0xffffffff


	//   ....[52]....
        /*012c*/ 	.word	0xffffffff


	//   ....[53]....
        /*0130*/ 	.word	0xffffffff


	//   ....[54]....
        /*0134*/ 	.word	0xffffffff


	//   ....[55]....
        /*0138*/ 	.word	0xffffffff


	//   ....[56]....
        /*013c*/ 	.word	0xffffffff


	//   ....[57]....
        /*0140*/ 	.word	0xffffffff


	//   ....[58]....
        /*0144*/ 	.word	0xffffffff


	//   ....[59]....
        /*0148*/ 	.word	0xffffffff


	//----- nvinfo : EIATTR_COOP_GROUP_INSTR_OFFSETS
	.align		4
.L_144:
        /*014c*/ 	.byte	0x04, 0x28
        /*014e*/ 	.short	(.L_146 - .L_145)


	//   ....[0]....
.L_145:
        /*0150*/ 	.word	0x00000b70


	//   ....[1]....
        /*0154*/ 	.word	0x00000ba0


	//   ....[2]....
        /*0158*/ 	.word	0x00000bc0


	//   ....[3]....
        /*015c*/ 	.word	0x00000bd0


	//   ....[4]....
        /*0160*/ 	.word	0x00000d60


	//   ....[5]....
        /*0164*/ 	.word	0x00000d90


	//   ....[6]....
        /*0168*/ 	.word	0x00000dc0


	//   ....[7]....
        /*016c*/ 	.word	0x00000de0


	//   ....[8]....
        /*0170*/ 	.word	0x00000f60


	//   ....[9]....
        /*0174*/ 	.word	0x00000f90


	//   ....[10]....
        /*0178*/ 	.word	0x00000fc0


	//   ....[11]....
        /*017c*/ 	.word	0x00000fe0


	//   ....[12]....
        /*0180*/ 	.word	0x00001160


	//   ....[13]....
        /*0184*/ 	.word	0x00001190


	//   ....[14]....
        /*0188*/ 	.word	0x000011c0


	//   ....[15]....
        /*018c*/ 	.word	0x000011e0


	//   ....[16]....
        /*0190*/ 	.word	0x00001360


	//   ....[17]....
        /*0194*/ 	.word	0x00001390


	//   ....[18]....
        /*0198*/ 	.word	0x000013c0


	//   ....[19]....
        /*019c*/ 	.word	0x000013e0


	//   ....[20]....
        /*01a0*/ 	.word	0x00002140


	//   ....[21]....
        /*01a4*/ 	.word	0x00002150


	//   ....[22]....
        /*01a8*/ 	.word	0x00002160


	//   ....[23]....
        /*01ac*/ 	.word	0x00002180


	//   ....[24]....
        /*01b0*/ 	.word	0x00002300


	//   ....[25]....
        /*01b4*/ 	.word	0x00002340


	//   ....[26]....
        /*01b8*/ 	.word	0x00002370


	//   ....[27]....
        /*01bc*/ 	.word	0x00002390


	//   ....[28]....
        /*01c0*/ 	.word	0x00002510


	//   ....[29]....
        /*01c4*/ 	.word	0x00002550


	//   ....[30]....
        /*01c8*/ 	.word	0x00002580


	//   ....[31]....
        /*01cc*/ 	.word	0x000025a0


	//   ....[32]....
        /*01d0*/ 	.word	0x00002720


	//   ....[33]....
        /*01d4*/ 	.word	0x00002760


	//   ....[34]....
        /*01d8*/ 	.word	0x00002790


	//   ....[35]....
        /*01dc*/ 	.word	0x000027b0


	//   ....[36]....
        /*01e0*/ 	.word	0x00002930


	//   ....[37]....
        /*01e4*/ 	.word	0x00002970


	//   ....[38]....
        /*01e8*/ 	.word	0x000029a0


	//   ....[39]....
        /*01ec*/ 	.word	0x000029c0


	//   ....[40]....
        /*01f0*/ 	.word	0x00005760


	//   ....[41]....
        /*01f4*/ 	.word	0x00005790


	//   ....[42]....
        /*01f8*/ 	.word	0x000057b0


	//   ....[43]....
        /*01fc*/ 	.word	0x000057c0


	//   ....[44]....
        /*0200*/ 	.word	0x00005950


	//   ....[45]....
        /*0204*/ 	.word	0x00005980


	//   ....[46]....
        /*0208*/ 	.word	0x000059b0


	//   ....[47]....
        /*020c*/ 	.word	0x000059d0


	//   ....[48]....
        /*0210*/ 	.word	0x00005b50


	//   ....[49]....
        /*0214*/ 	.word	0x00005b80


	//   ....[50]....
        /*0218*/ 	.word	0x00005bb0


	//   ....[51]....
        /*021c*/ 	.word	0x00005bd0


	//   ....[52]....
        /*0220*/ 	.word	0x00005d50


	//   ....[53]....
        /*0224*/ 	.word	0x00005d80


	//   ....[54]....
        /*0228*/ 	.word	0x00005db0


	//   ....[55]....
        /*022c*/ 	.word	0x00005dd0


	//   ....[56]....
        /*0230*/ 	.word	0x00005f50


	//   ....[57]....
        /*0234*/ 	.word	0x00005f80


	//   ....[58]....
        /*0238*/ 	.word	0x00005fb0


	//   ....[59]....
        /*023c*/ 	.word	0x00005fd0


	//----- nvinfo : EIATTR_VRC_CTA_INIT_COUNT
	.align		4
.L_146:
        /*0240*/ 	.byte	0x02, 0x4a
	.zero		1
	.zero		1


	//----- nvinfo : EIATTR_EXIT_INSTR_OFFSETS
	.align		4
        /*0244*/ 	.byte	0x04, 0x1c
        /*0246*/ 	.short	(.L_148 - .L_147)


	//   ....[0]....
.L_147:
        /*0248*/ 	.word	0x00000030


	//   ....[1]....
        /*024c*/ 	.word	0x00006c70


	//   ....[2]....
        /*0250*/ 	.word	0x00006cb0


	//----- nvinfo : EIATTR_MAX_THREADS
	.align		4
.L_148:
        /*0254*/ 	.byte	0x04, 0x05
        /*0256*/ 	.short	(.L_150 - .L_149)
.L_149:
        /*0258*/ 	.word	0x00000100
        /*025c*/ 	.word	0x00000001
        /*0260*/ 	.word	0x00000001


	//----- nvinfo : EIATTR_CRS_STACK_SIZE
	.align		4
.L_150:
        /*0264*/ 	.byte	0x04, 0x1e
        /*0266*/ 	.short	(.L_152 - .L_151)
.L_151:
        /*0268*/ 	.word	0x00000000


	//----- nvinfo : EIATTR_CBANK_PARAM_SIZE
	.align		4
.L_152:
        /*026c*/ 	.byte	0x03, 0x19
        /*026e*/ 	.short	0x0015


	//----- nvinfo : EIATTR_PARAM_CBANK
	.align		4
        /*0270*/ 	.byte	0x04, 0x0a
        /*0272*/ 	.short	(.L_154 - .L_153)
	.align		4
.L_153:
        /*0274*/ 	.word	index@(.nv.constant0._ZN6thrust24THRUST_300001_SM_1000_NS8cuda_cub4core6detail13_kernel_agentINS1_8__reduce11ReduceAgentIPN4cuda3std3__45tupleIJdlEEESC_SB_lNS1_9__extrema9arg_max_fIdl10ComparatorEEEEJSC_SC_iSG_EEEvDpT0_)
        /*0278*/ 	.short	0x0380
        /*027a*/ 	.short	0x0015


	//----- nvinfo : EIATTR_SW_WAR
	.align		4
.L_154:
        /*027c*/ 	.byte	0x04, 0x36
        /*027e*/ 	.short	(.L_156 - .L_155)
.L_155:
        /*0280*/ 	.word	0x00000008
.L_156:


//--------------------- .nv.info._ZN6thrust24THRUST_300001_SM_1000_NS8cuda_cub4core6detail13_kernel_agentINS1_8__reduce10DrainAgentIlEEJN3cub18CUB_300001_SM_10009GridQueueIyEElEEEvDpT0_ --------------------------
	.section	.nv.info._ZN6thrust24THRUST_300001_SM_1000_NS8cuda_cub4core6detail13_kernel_agentINS1_8__reduce10DrainAgentIlEEJN3cub18CUB_300001_SM_10009GridQueueIyEElEEEvDpT0_,"",@"SHT_CUDA_INFO"
	.sectionflags	@""
	.align	4


	//----- nvinfo : EIATTR_CUDA_API_VERSION
	.align		4
        /*0000*/ 	.byte	0x04, 0x37
        /*0002*/ 	.short	(.L_158 - .L_157)
.L_157:
        /*0004*/ 	.word	0x00000082


	//----- nvinfo : EIATTR_KPARAM_INFO
	.align		4
.L_158:
        /*0008*/ 	.byte	0x04, 0x17
        /*000a*/ 	.short	(.L_160 - .L_159)
.L_159:
        /*000c*/ 	.word	0x00000000
        /*0010*/ 	.short	0x0001
        /*0012*/ 	.short	0x0008
        /*0014*/ 	.byte	0x00, 0xf0, 0x21, 0x00


	//----- nvinfo : EIATTR_KPARAM_INFO
	.align		4
.L_160:
        /*0018*/ 	.byte	0x04, 0x17
        /*001a*/ 	.short	(.L_162 - .L_161)
.L_161:
        /*001c*/ 	.word	0x00000000
        /*0020*/ 	.short	0x0000
        /*0022*/ 	.short	0x0000
        /*0024*/ 	.byte	0x00, 0xf0, 0x21, 0x00


	//----- nvinfo : EIATTR_SPARSE_MMA_MASK
	.align		4
.L_162:
        /*0028*/ 	.byte	0x03, 0x50
        /*002a*/ 	.short	0x0000


	//----- nvinfo : EIATTR_MAXREG_COUNT
	.align		4
        /*002c*/ 	.byte	0x03, 0x1b
        /*002e*/ 	.short	0x00ff


	//----- nvinfo : EIATTR_MERCURY_ISA_VERSION
	.align		4
        /*0030*/ 	.byte	0x03, 0x5f
        /*0032*/ 	.short	0x0101


	//----- nvinfo : EIATTR_VRC_CTA_INIT_COUNT
	.align		4
        /*0034*/ 	.byte	0x02, 0x4a
	.zero		1
	.zero		1


	//----- nvinfo : EIATTR_EXIT_INSTR_OFFSETS
	.align		4
        /*0038*/ 	.byte	0x04, 0x1c
        /*003a*/ 	.short	(.L_164 - .L_163)


	//   ....[0]....
.L_163:
        /*003c*/ 	.word	0x00000060


	//----- nvinfo : EIATTR_MAX_THREADS
	.align		4
.L_164:
        /*0040*/ 	.byte	0x04, 0x05
        /*0042*/ 	.short	(.L_166 - .L_165)
.L_165:
        /*0044*/ 	.word	0x00000001
        /*0048*/ 	.word	0x00000001
        /*004c*/ 	.word	0x00000001


	//----- nvinfo : EIATTR_CBANK_PARAM_SIZE
	.align		4
.L_166:
        /*0050*/ 	.byte	0x03, 0x19
        /*0052*/ 	.short	0x0010


	//----- nvinfo : EIATTR_PARAM_CBANK
	.align		4
        /*0054*/ 	.byte	0x04, 0x0a
        /*0056*/ 	.short	(.L_168 - .L_167)
	.align		4
.L_167:
        /*0058*/ 	.word	index@(.nv.constant0._ZN6thrust24THRUST_300001_SM_1000_NS8cuda_cub4core6detail13_kernel_agentINS1_8__reduce10DrainAgentIlEEJN3cub18CUB_300001_SM_10009GridQueueIyEElEEEvDpT0_)
        /*005c*/ 	.short	0x0380
        /*005e*/ 	.short	0x0010


	//----- nvinfo : EIATTR_SW_WAR
	.align		4
.L_168:
        /*0060*/ 	.byte	0x04, 0x36
        /*0062*/ 	.short	(.L_170 - .L_169)
.L_169:
        /*0064*/ 	.word	0x00000008
.L_170:


//--------------------- .nv.info._ZN6thrust24THRUST_300001_SM_1000_NS8cuda_cub4core6detail13_kernel_agentINS1_8__reduce11ReduceAgentINS0_12zip_iteratorIN4cuda3std3__45tupleIJNS0_10device_ptrIdEENS0_17counting_iteratorIlNS0_11use_defaultESF_SF_EEEEEEEPNSB_IJdlEEESJ_lNS1_9__extrema9arg_max_fIdl10ComparatorEEEEJSI_SK_lN3cub18CUB_300001_SM_100013GridEvenShareIlEENSR_9GridQueueIyEESO_EEEvDpT0_ --------------------------
	.section	.nv.info._ZN6thrust24THRUST_300001_SM_1000_NS8cuda_cub4core6detail13_kernel_agentINS1_8__reduce11ReduceAgentINS0_12zip_iteratorIN4cuda3std3__45tupleIJNS0_10device_ptrIdEENS0_17counting_iteratorIlNS0_11use_defaultESF_SF_EEEEEEEPNSB_IJdlEEESJ_lNS1_9__extrema9arg_max_fIdl10ComparatorEEEEJSI_SK_lN3cub18CUB_300001_SM_100013GridEvenShareIlEENSR_9GridQueueIyEESO_EEEvDpT0_,"",@"SHT_CUDA_INFO"
	.sectionflags	@""
	.align	4


	//----- nvinfo : EIATTR_CUDA_API_VERSION
	.align		4
        /*0000*/ 	.byte	0x04, 0x37
        /*0002*/ 	.short	(.L_172 - .L_171)
.L_171:
        /*0004*/ 	.word	0x00000082


	//----- nvinfo : EIATTR_KPARAM_INFO
	.align		4
.L_172:
        /*0008*/ 	.byte	0x04, 0x17
        /*000a*/ 	.short	(.L_174 - .L_173)
.L_173:
        /*000c*/ 	.word	0x00000000
        /*0010*/ 	.short	0x0005
        /*0012*/ 	.short	0x0070
        /*0014*/ 	.byte	0x00, 0xf0, 0x05, 0x00


	//----- nvinfo : EIATTR_KPARAM_INFO
	.align		4
.L_174:
        /*0018*/ 	.byte	0x04, 0x17
        /*001a*/ 	.short	(.L_176 - .L_175)
.L_175:
        /*001c*/ 	.word	0x00000000
        /*0020*/ 	.short	0x0004
        /*0022*/ 	.short	0x0068
        /*0024*/ 	.byte	0x00, 0xf0, 0x21, 0x00


	//----- nvinfo : EIATTR_KPARAM_INFO
	.align		4
.L_176:
        /*0028*/ 	.byte	0x04, 0x17
        /*002a*/ 	.short	(.L_178 - .L_177)
.L_177:
        /*002c*/ 	.word	0x00000000
        /*0030*/ 	.short	0x0003
        /*0032*/ 	.short	0x0020
        /*0034*/ 	.byte	0x00, 0xf0, 0x21, 0x01


	//----- nvinfo : EIATTR_KPARAM_INFO
	.align		4
.L_178:
        /*0038*/ 	.byte	0x04, 0x17
        /*003a*/ 	.short	(.L_180 - .L_179)
.L_179:
        /*003c*/ 	.word	0x00000000
        /*0040*/ 	.short	0x0002
        /*0042*/ 	.short	0x0018
        /*0044*/ 	.byte	0x00, 0xf0, 0x21, 0x00


	//----- nvinfo : EIATTR_KPARAM_INFO
	.align		4
.L_180:
        /*0048*/ 	.byte	0x04, 0x17
        /*004a*/ 	.short	(.L_182 - .L_181)
.L_181:
        /*004c*/ 	.word	0x00000000
        /*0050*/ 	.short	0x0001
        /*0052*/ 	.short	0x0010
        /*0054*/ 	.byte	0x00, 0xf5, 0x21, 0x00


	//----- nvinfo : EIATTR_KPARAM_INFO
	.align		4
.L_182:
        /*0058*/ 	.byte	0x04, 0x17
        /*005a*/ 	.short	(.L_184 - .L_183)
.L_183:
        /*005c*/ 	.word	0x00000000
        /*0060*/ 	.short	0x0000
        /*0062*/ 	.short	0x0000
        /*0064*/ 	.byte	0x00, 0xf0, 0x41, 0x00


	//----- nvinfo : EIATTR_SPARSE_MMA_MASK
	.align		4
.L_184:
        /*0068*/ 	.byte	0x03, 0x50
        /*006a*/ 	.short	0x0000


	//----- nvinfo : EIATTR_MAXREG_COUNT
	.align		4
        /*006c*/ 	.byte	0x03, 0x1b
        /*006e*/ 	.short	0x00ff


	//----- nvinfo : EIATTR_NUM_BARRIERS
	.align		4
        /*0070*/ 	.byte	0x02, 0x4c
        /*0072*/ 	.byte	0x01
	.zero		1


	//----- nvinfo : EIATTR_MERCURY_ISA_VERSION
	.align		4
        /*0074*/ 	.byte	0x03, 0x5f
        /*0076*/ 	.short	0x0101


	//----- nvinfo : EIATTR_COOP_GROUP_MASK_REGIDS
	.align		4
        /*0078*/ 	.byte	0x04, 0x29
        /*007a*/ 	.short	(.L_186 - .L_185)


	//   ....[0]....
.L_185:
        /*007c*/ 	.word	0xffffffff


	//   ....[1]....
        /*0080*/ 	.word	0xffffffff


	//   ....[2]....
        /*0084*/ 	.word	0xffffffff


	//   ....[3]....
        /*0088*/ 	.word	0xffffffff


	//   ....[4]....
        /*008c*/ 	.word	0xffffffff


	//   ....[5]....
        /*0090*/ 	.word	0xffffffff


	//   ....[6]....
        /*0094*/ 	.word	0xffffffff


	//   ....[7]....
        /*0098*/ 	.word	0xffffffff


	//   ....[8]....
        /*009c*/ 	.word	0xffffffff


	//   ....[9]....
        /*00a0*/ 	.word	0xffffffff


	//   ....[10]....
        /*00a4*/ 	.word	0xffffffff


	//   ....[11]....
        /*00a8*/ 	.word	0xffffffff


	//   ....[12]....
        /*00ac*/ 	.word	0xffffffff


	//   ....[13]....
        /*00b0*/ 	.word	0xffffffff


	//   ....[14]....
        /*00b4*/ 	.word	0xffffffff


	//   ....[15]....
        /*00b8*/ 	.word	0xffffffff


	//   ....[16]....
        /*00bc*/ 	.word	0xffffffff


	//   ....[17]....
        /*00c0*/ 	.word	0xffffffff


	//   ....[18]....
        /*00c4*/ 	.word	0xffffffff


	//   ....[19]....
        /*00c8*/ 	.word	0xffffffff


	//   ....[20]....
        /*00cc*/ 	.word	0xffffffff


	//   ....[21]....
        /*00d0*/ 	.word	0xffffffff


	//   ....[22]....
        /*00d4*/ 	.word	0xffffffff


	//   ....[23]....
        /*00d8*/ 	.word	0xffffffff


	//   ....[24]....
        /*00dc*/ 	.word	0xffffffff


	//   ....[25]....
        /*00e0*/ 	.word	0xffffffff


	//   ....[26]....
        /*00e4*/ 	.word	0xffffffff


	//   ....[27]....
        /*00e8*/ 	.word	0xffffffff


	//   ....[28]....
        /*00ec*/ 	.word	0xffffffff


	//   ....[29]....
        /*00f0*/ 	.word	0xffffffff


	//   ....[30]....
        /*00f4*/ 	.word	0xffffffff


	//   ....[31]....
        /*00f8*/ 	.word	0xffffffff


	//   ....[32]....
        /*00fc*/ 	.word	0xffffffff


	//   ....[33]....
        /*0100*/ 	.word	0xffffffff


	//   ....[34]....
        /*0104*/ 	.word	0xffffffff


	//   ....[35]....
        /*0108*/ 	.word	0xffffffff


	//   ....[36]....
        /*010c*/ 	.word	0xffffffff


	//   ....[37]....
        /*0110*/ 	.word	0xffffffff


	//   ....[38]....
        /*0114*/ 	.word	0xffffffff


	//   ....[39]....
        /*0118*/ 	.word	0xffffffff


	//   ....[40]....
        /*011c*/ 	.word	0xffffffff


	//   ....[41]....
        /*0120*/ 	.word	0xffffffff


	//   ....[42]....
        /*0124*/ 	.word	0xffffffff


	//   ....[43]....
        /*0128*/ 	.word	0xffffffff


	//   ....[44]....
        /*012c*/ 	.word	0xffffffff


	//   ....[45]....
        /*0130*/ 	.word	0xffffffff


	//   ....[46]....
        /*0134*/ 	.word	0xffffffff


	//   ....[47]....
        /*0138*/ 	.word	0xffffffff


	//   ....[48]....
        /*013c*/ 	.word	0xffffffff


	//   ....[49]....
        /*0140*/ 	.word	0xffffffff


	//   ....[50]....
        /*0144*/ 	.word	0xffffffff


	//   ....[51]....
        /*0148*/ 	.word	0xffffffff


	//   ....[52]....
        /*014c*/ 	.word	0xffffffff


	//   ....[53]....
        /*0150*/ 	.word	0xffffffff


	//   ....[54]....
        /*0154*/ 	.word	0xffffffff


	//   ....[55]....
        /*0158*/ 	.word	0xffffffff


	//   ....[56]....
        /*015c*/ 	.word	0xffffffff


	//   ....[57]....
        /*0160*/ 	.word	0xffffffff


	//   ....[58]....
        /*0164*/ 	.word	0xffffffff


	//   ....[59]....
        /*0168*/ 	.word	0xffffffff


	//----- nvinfo : EIATTR_COOP_GROUP_INSTR_OFFSETS
	.align		4
.L_186:
        /*016c*/ 	.byte	0x04, 0x28
        /*016e*/ 	.short	(.L_188 - .L_187)


	//   ....[0]....
.L_187:
        /*0170*/ 	.word	0x00000d70


	//   ....[1]....
        /*0174*/ 	.word	0x00000da0


	//   ....[2]....
        /*0178*/ 	.word	0x00000dc0


	//   ....[3]....
        /*017c*/ 	.word	0x00000dd0


	//   ....[4]....
        /*0180*/ 	.word	0x00000f60


	//   ....[5]....
        /*0184*/ 	.word	0x00000f90


	//   ....[6]....
        /*0188*/ 	.word	0x00000fc0


	//   ....[7]....
        /*018c*/ 	.word	0x00000fe0


	//   ....[8]....
        /*0190*/ 	.word	0x00001160


	//   ....[9]....
        /*0194*/ 	.word	0x00001190


	//   ....[10]....
        /*0198*/ 	.word	0x000011c0


	//   ....[11]....
        /*019c*/ 	.word	0x000011e0


	//   ....[12]....
        /*01a0*/ 	.word	0x00001360


	//   ....[13]....
        /*01a4*/ 	.word	0x00001390


	//   ....[14]....
        /*01a8*/ 	.word	0x000013c0


	//   ....[15]....
        /*01ac*/ 	.word	0x000013e0


	//   ....[16]....
        /*01b0*/ 	.word	0x00001560


	//   ....[17]....
        /*01b4*/ 	.word	0x00001590


	//   ....[18]....
        /*01b8*/ 	.word	0x000015c0


	//   ....[19]....
        /*01bc*/ 	.word	0x000015e0


	//   ....[20]....
        /*01c0*/ 	.word	0x00002340


	//   ....[21]....
        /*01c4*/ 	.word	0x00002350


	//   ....[22]....
        /*01c8*/ 	.word	0x00002360


	//   ....[23]....
        /*01cc*/ 	.word	0x00002380


	//   ....[24]....
        /*01d0*/ 	.word	0x00002500


	//   ....[25]....
        /*01d4*/ 	.word	0x00002540


	//   ....[26]....
        /*01d8*/ 	.word	0x00002570


	//   ....[27]....
        /*01dc*/ 	.word	0x00002590


	//   ....[28]....
        /*01e0*/ 	.word	0x00002710


	//   ....[29]....
        /*01e4*/ 	.word	0x00002750


	//   ....[30]....
        /*01e8*/ 	.word	0x00002780


	//   ....[31]....
        /*01ec*/ 	.word	0x000027a0


	//   ....[32]....
        /*01f0*/ 	.word	0x00002920


	//   ....[33]....
        /*01f4*/ 	.word	0x00002960


	//   ....[34]....
        /*01f8*/ 	.word	0x00002990


	//   ....[35]....
        /*01fc*/ 	.word	0x000029b0


	//   ....[36]....
        /*0200*/ 	.word	0x00002b30


	//   ....[37]....
        /*0204*/ 	.word	0x00002b70


	//   ....[38]....
        /*0208*/ 	.word	0x00002ba0


	//   ....[39]....
        /*020c*/ 	.word	0x00002bc0


	//   ....[40]....
        /*0210*/ 	.word	0x000053c0


	//   ....[41]....
        /*0214*/ 	.word	0x000053f0


	//   ....[42]....
        /*0218*/ 	.word	0x00005410


	//   ....[43]....
        /*021c*/ 	.word	0x00005420


	//   ....[44]....
        /*0220*/ 	.word	0x000055b0


	//   ....[45]....
        /*0224*/ 	.word	0x000055e0


	//   ....[46]....
        /*0228*/ 	.word	0x00005610


	//   ....[47]....
        /*022c*/ 	.word	0x00005630


	//   ....[48]....
        /*0230*/ 	.word	0x000057b0


	//   ....[49]....
        /*0234*/ 	.word	0x000057e0


	//   ....[50]....
        /*0238*/ 	.word	0x00005810


	//   ....[51]....
        /*023c*/ 	.word	0x00005830


	//   ....[52]....
        /*0240*/ 	.word	0x000059b0


	//   ....[53]....
        /*0244*/ 	.word	0x000059e0


	//   ....[54]....
        /*0248*/ 	.word	0x00005a10


	//   ....[55]....
        /*024c*/ 	.word	0x00005a30


	//   ....[56]....
        /*0250*/ 	.word	0x00005bb0


	//   ....[57]....
        /*0254*/ 	.word	0x00005be0


	//   ....[58]....
        /*0258*/ 	.word	0x00005c10


	//   ....[59]....
        /*025c*/ 	.word	0x00005c30


	//----- nvinfo : EIATTR_VRC_CTA_INIT_COUNT
	.align		4
.L_188:
        /*0260*/ 	.byte	0x02, 0x4a
	.zero		1
	.zero		1


	//----- nvinfo : EIATTR_EXIT_INSTR_OFFSETS
	.align		4
        /*0264*/ 	.byte	0x04, 0x1c
        /*0266*/ 	.short	(.L_190 - .L_189)


	//   ....[0]....
.L_189:
        /*0268*/ 	.word	0x000068d0


	//   ....[1]....
        /*026c*/ 	.word	0x00006920


	//----- nvinfo : EIATTR_MAX_THREADS
	.align		4
.L_190:
        /*0270*/ 	.byte	0x04, 0x05
        /*0272*/ 	.short	(.L_192 - .L_191)
.L_191:
        /*0274*/ 	.word	0x00000100
        /*0278*/ 	.word	0x00000001
        /*027c*/ 	.word	0x00000001


	//----- nvinfo : EIATTR_CRS_STACK_SIZE
	.align		4
.L_192:
        /*0280*/ 	.byte	0x04, 0x1e
        /*0282*/ 	.short	(.L_194 - .L_193)
.L_193:
        /*0284*/ 	.word	0x00000000


	//----- nvinfo : EIATTR_CBANK_PARAM_SIZE
	.align		4
.L_194:
        /*0288*/ 	.byte	0x03, 0x19
        /*028a*/ 	.short	0x0071


	//----- nvinfo : EIATTR_PARAM_CBANK
	.align		4
        /*028c*/ 	.byte	0x04, 0x0a
        /*028e*/ 	.short	(.L_196 - .L_195)
	.align		4
.L_195:
        /*0290*/ 	.word	index@(.nv.constant0._ZN6thrust24THRUST_300001_SM_1000_NS8cuda_cub4core6detail13_kernel_agentINS1_8__reduce11ReduceAgentINS0_12zip_iteratorIN4cuda3std3__45tupleIJNS0_10device_ptrIdEENS0_17counting_iteratorIlNS0_11use_defaultESF_SF_EEEEEEEPNSB_IJdlEEESJ_lNS1_9__extrema9arg_max_fIdl10ComparatorEEEEJSI_SK_lN3cub18CUB_300001_SM_100013GridEvenShareIlEENSR_9GridQueueIyEESO_EEEvDpT0_)
        /*0294*/ 	.short	0x0380
        /*0296*/ 	.short	0x0071


	//----- nvinfo : EIATTR_SW_WAR
	.align		4
.L_196:
        /*0298*/ 	.byte	0x04, 0x36
        /*029a*/ 	.short	(.L_198 - .L_197)
.L_197:
        /*029c*/ 	.word	0x00000008
.L_198:


//--------------------- .nv.info._ZN6thrust24THRUST_300001_SM_1000_NS8cuda_cub4core6detail13_kernel_agentINS1_8__reduce11ReduceAgentINS0_12zip_iteratorIN4cuda3std3__45tupleIJNS0_10device_ptrIdEENS0_17counting_iteratorIlNS0_11use_defaultESF_SF_EEEEEEEPNSB_IJdlEEESJ_lNS1_9__extrema9arg_max_fIdl10ComparatorEEEEJSI_SK_lSO_EEEvDpT0_ --------------------------
	.section	.nv.info._ZN6thrust24THRUST_300001_SM_1000_NS8cuda_cub4core6detail13_kernel_agentINS1_8__reduce11ReduceAgentINS0_12zip_iteratorIN4cuda3std3__45tupleIJNS0_10device_ptrIdEENS0_17counting_iteratorIlNS0_11use_defaultESF_SF_EEEEEEEPNSB_IJdlEEESJ_lNS1_9__extrema9arg_max_fIdl10ComparatorEEEEJSI_SK_lSO_EEEvDpT0_,"",@"SHT_CUDA_INFO"
	.sectionflags	@""
	.align	4


	//----- nvinfo : EIATTR_CUDA_API_VERSION
	.align		4
        /*0000*/ 	.byte	0x04, 0x37
        /*0002*/ 	.short	(.L_200 - .L_199)
.L_199:
        /*0004*/ 	.word	0x00000082


	//----- nvinfo : EIATTR_KPARAM_INFO
	.align		4
.L_200:
        /*0008*/ 	.byte	0x04, 0x17
        /*000a*/ 	.short	(.L_202 - .L_201)
.L_201:
        /*000c*/ 	.word	0x00000000
        /*0010*/ 	.short	0x0003
        /*0012*/ 	.short	0x0020
        /*0014*/ 	.byte	0x00, 0xf0, 0x05, 0x00


	//----- nvinfo : EIATTR_KPARAM_INFO
	.align		4
.L_202:
        /*0018*/ 	.byte	0x04, 0x17
        /*001a*/ 	.short	(.L_204 - .L_203)
.L_203:
        /*001c*/ 	.word	0x00000000
        /*0020*/ 	.short	0x0002
        /*0022*/ 	.short	0x0018
        /*0024*/ 	.byte	0x00, 0xf0, 0x21, 0x00


	//----- nvinfo : EIATTR_KPARAM_INFO
	.align		4
.L_204:
        /*0028*/ 	.byte	0x04, 0x17
        /*002a*/ 	.short	(.L_206 - .L_205)
.L_205:
        /*002c*/ 	.word	0x00000000
        /*0030*/ 	.short	0x0001
        /*0032*/ 	.short	0x0010
        /*0034*/ 	.byte	0x00, 0xf5, 0x21, 0x00


	//----- nvinfo : EIATTR_KPARAM_INFO
	.align		4
.L_206:
        /*0038*/ 	.byte	0x04, 0x17
        /*003a*/ 	.short	(.L_208 - .L_207)
.L_207:
        /*003c*/ 	.word	0x00000000
        /*0040*/ 	.short	0x0000
        /*0042*/ 	.short	0x0000
        /*0044*/ 	.byte	0x00, 0xf0, 0x41, 0x00


	//----- nvinfo : EIATTR_SPARSE_MMA_MASK
	.align		4
.L_208:
        /*0048*/ 	.byte	0x03, 0x50
        /*004a*/ 	.short	0x0000


	//----- nvinfo : EIATTR_MAXREG_COUNT
	.align		4
        /*004c*/ 	.byte	0x03, 0x1b
        /*004e*/ 	.short	0x00ff


	//----- nvinfo : EIATTR_NUM_BARRIERS
	.align		4
        /*0050*/ 	.byte	0x02, 0x4c
        /*0052*/ 	.byte	0x01
	.zero		1


	//----- nvinfo : EIATTR_MERCURY_ISA_VERSION
	.align		4
        /*0054*/ 	.byte	0x03, 0x5f
        /*0056*/ 	.short	0x0101


	//----- nvinfo : EIATTR_COOP_GROUP_MASK_REGIDS
	.align		4
        /*0058*/ 	.byte	0x04, 0x29
        /*005a*/ 	.short	(.L_210 - .L_209)


	//   ....[0]....
.L_209:
        /*005c*/ 	.word	0xffffffff


	//   ....[1]....
        /*0060*/ 	.word	0xffffffff


	//   ....[2]....
        /*0064*/ 	.word	0xffffffff


	//   ....[3]....
        /*0068*/ 	.word	0xffffffff


	//   ....[4]....
        /*006c*/ 	.word	0xffffffff


	//   ....[5]....
        /*0070*/ 	.word	0xffffffff


	//   ....[6]....
        /*0074*/ 	.word	0xffffffff


	//   ....[7]....
        /*0078*/ 	.word	0xffffffff


	//   ....[8]....
        /*007c*/ 	.word	0xffffffff


	//   ....[9]....
        /*0080*/ 	.word	0xffffffff


	//   ....[10]....
        /*0084*/ 	.word	0xffffffff


	//   ....[11]....
        /*0088*/ 	.word	0xffffffff


	//   ....[12]....
        /*008c*/ 	.word	0xffffffff


	//   ....[13]....
        /*0090*/ 	.word	0xffffffff


	//   ....[14]....
        /*0094*/ 	.word	0xffffffff


	//   ....[15]....
        /*0098*/ 	.word	0xffffffff


	//   ....[16]....
        /*009c*/ 	.word	0xffffffff


	//   ....[17]....
        /*00a0*/ 	.word	0xffffffff


	//   ....[18]....
        /*00a4*/ 	.word	0xffffffff


	//   ....[19]....
        /*00a8*/ 	.word	0xffffffff


	//   ....[20]....
        /*00ac*/ 	.word	0xffffffff


	//   ....[21]....
        /*00b0*/ 	.word	0xffffffff


	//   ....[22]....
        /*00b4*/ 	.word	0xffffffff


	//   ....[23]....
        /*00b8*/ 	.word	0xffffffff


	//   ....[24]....
        /*00bc*/ 	.word	0xffffffff


	//   ....[25]....
        /*00c0*/ 	.word	0xffffffff


	//   ....[26]....
        /*00c4*/ 	.word	0xffffffff


	//   ....[27]....
        /*00c8*/ 	.word	0xffffffff


	//   ....[28]....
        /*00cc*/ 	.word	0xffffffff


	//   ....[29]....
        /*00d0*/ 	.word	0xffffffff


	//   ....[30]....
        /*00d4*/ 	.word	0xffffffff


	//   ....[31]....
        /*00d8*/ 	.word	0xffffffff


	//   ....[32]....
        /*00dc*/ 	.word	0xffffffff


	//   ....[33]....
        /*00e0*/ 	.word	0xffffffff


	//   ....[34]....
        /*00e4*/ 	.word	0xffffffff


	//   ....[35]....
        /*00e8*/ 	.word	0xffffffff


	//   ....[36]....
        /*00ec*/ 	.word	0xffffffff


	//   ....[37]....
        /*00f0*/ 	.word	0xffffffff


	//   ....[38]....
        /*00f4*/ 	.word	0xffffffff


	//   ....[39]....
        /*00f8*/ 	.word	0xffffffff


	//   ....[40]....
        /*00fc*/ 	.word	0xffffffff


	//   ....[41]....
        /*0100*/ 	.word	0xffffffff


	//   ....[42]....
        /*0104*/ 	.word	0xffffffff


	//   ....[43]....
        /*0108*/ 	.word	0xffffffff


	//   ....[44]....
        /*010c*/ 	.word	0xffffffff


	//   ....[45]....
        /*0110*/ 	.word	0xffffffff


	//   ....[46]....
        /*0114*/ 	.word	0xffffffff


	//   ....[47]....
        /*0118*/ 	.word	0xffffffff


	//   ....[48]....
        /*011c*/ 	.word	0xffffffff


	//   ....[49]....
        /*0120*/ 	.word	0xffffffff


	//   ....[50]....
        /*0124*/ 	.word	0xffffffff


	//   ....[51]....
        /*0128*/ 	.word	0xffffffff


	//   ....[52]....
        /*012c*/ 	.word	0xffffffff


	//   ....[53]....
        /*0130*/ 	.word	0xffffffff


	//   ....[54]....
        /*0134*/ 	.word	0xffffffff


	//   ....[55]....
        /*0138*/ 	.word	0xffffffff


	//   ....[56]....
        /*013c*/ 	.word	0xffffffff


	//   ....[57]....
        /*0140*/ 	.word	0xffffffff


	//   ....[58]....
        /*0144*/ 	.word	0xffffffff


	//   ....[59]....
        /*0148*/ 	.word	0xffffffff


	//----- nvinfo : EIATTR_COOP_GROUP_INSTR_OFFSETS
	.align		4
.L_210:
        /*014c*/ 	.byte	0x04, 0x28
        /*014e*/ 	.short	(.L_212 - .L_211)


	//   ....[0]....
.L_211:
        /*0150*/ 	.word	0x00000cb0


	//   ....[1]....
        /*0154*/ 	.word	0x00000ce0


	//   ....[2]....
        /*0158*/ 	.word	0x00000d00


	//   ....[3]....
        /*015c*/ 	.word	0x00000d10


	//   ....[4]....
        /*0160*/ 	.word	0x00000ea0


	//   ....[5]....
        /*0164*/ 	.word	0x00000ed0


	//   ....[6]....
        /*0168*/ 	.word	0x00000f00


	//   ....[7]....
        /*016c*/ 	.word	0x00000f20


	//   ....[8]....
        /*0170*/ 	.word	0x000010a0


	//   ....[9]....
        /*0174*/ 	.word	0x000010d0


	//   ....[10]....
        /*0178*/ 	.word	0x00001100


	//   ....[11]....
        /*017c*/ 	.word	0x00001120


	//   ....[12]....
        /*0180*/ 	.word	0x000012a0


	//   ....[13]....
        /*0184*/ 	.word	0x000012d0


	//   ....[14]....
        /*0188*/ 	.word	0x00001300


	//   ....[15]....
        /*018c*/ 	.word	0x00001320


	//   ....[16]....
        /*0190*/ 	.word	0x000014a0


	//   ....[17]....
        /*0194*/ 	.word	0x000014e0


	//   ....[18]....
        /*0198*/ 	.word	0x00001510


	//   ....[19]....
        /*019c*/ 	.word	0x00001520


	//   ....[20]....
        /*01a0*/ 	.word	0x00002280


	//   ....[21]....
        /*01a4*/ 	.word	0x00002290


	//   ....[22]....
        /*01a8*/ 	.word	0x000022a0


	//   ....[23]....
        /*01ac*/ 	.word	0x000022c0


	//   ....[24]....
        /*01b0*/ 	.word	0x00002440


	//   ....[25]....
        /*01b4*/ 	.word	0x00002480


	//   ....[26]....
        /*01b8*/ 	.word	0x000024b0


	//   ....[27]....
        /*01bc*/ 	.word	0x000024d0


	//   ....[28]....
        /*01c0*/ 	.word	0x00002650


	//   ....[29]....
        /*01c4*/ 	.word	0x00002690


	//   ....[30]....
        /*01c8*/ 	.word	0x000026c0


	//   ....[31]....
        /*01cc*/ 	.word	0x000026e0


	//   ....[32]....
        /*01d0*/ 	.word	0x00002860


	//   ....[33]....
        /*01d4*/ 	.word	0x000028a0


	//   ....[34]....
        /*01d8*/ 	.word	0x000028d0


	//   ....[35]....
        /*01dc*/ 	.word	0x000028f0


	//   ....[36]....
        /*01e0*/ 	.word	0x00002a70


	//   ....[37]....
        /*01e4*/ 	.word	0x00002ab0


	//   ....[38]....
        /*01e8*/ 	.word	0x00002ae0


	//   ....[39]....
        /*01ec*/ 	.word	0x00002b00


	//   ....[40]....
        /*01f0*/ 	.word	0x00004f40


	//   ....[41]....
        /*01f4*/ 	.word	0x00004f70


	//   ....[42]....
        /*01f8*/ 	.word	0x00004f90


	//   ....[43]....
        /*01fc*/ 	.word	0x00004fa0


	//   ....[44]....
        /*0200*/ 	.word	0x00005130


	//   ....[45]....
        /*0204*/ 	.word	0x00005160


	//   ....[46]....
        /*0208*/ 	.word	0x00005190


	//   ....[47]....
        /*020c*/ 	.word	0x000051b0


	//   ....[48]....
        /*0210*/ 	.word	0x00005330


	//   ....[49]....
        /*0214*/ 	.word	0x00005360


	//   ....[50]....
        /*0218*/ 	.word	0x00005390


	//   ....[51]....
        /*021c*/ 	.word	0x000053b0


	//   ....[52]....
        /*0220*/ 	.word	0x00005530


	//   ....[53]....
        /*0224*/ 	.word	0x00005560


	//   ....[54]....
        /*0228*/ 	.word	0x00005590


	//   ....[55]....
        /*022c*/ 	.word	0x000055b0


	//   ....[56]....
        /*0230*/ 	.word	0x00005730


	//   ....[57]....
        /*0234*/ 	.word	0x00005760


	//   ....[58]....
        /*0238*/ 	.word	0x00005790


	//   ....[59]....
        /*023c*/ 	.word	0x000057b0


	//----- nvinfo : EIATTR_VRC_CTA_INIT_COUNT
	.align		4
.L_212:
        /*0240*/ 	.byte	0x02, 0x4a
	.zero		1
	.zero		1


	//----- nvinfo : EIATTR_EXIT_INSTR_OFFSETS
	.align		4
        /*0244*/ 	.byte	0x04, 0x1c
        /*0246*/ 	.short	(.L_214 - .L_213)


	//   ....[0]....
.L_213:
        /*0248*/ 	.word	0x00000040


	//   ....[1]....
        /*024c*/ 	.word	0x00006450


	//   ....[2]....
        /*0250*/ 	.word	0x00006490


	//----- nvinfo : EIATTR_MAX_THREADS
	.align		4
.L_214:
        /*0254*/ 	.byte	0x04, 0x05
        /*0256*/ 	.short	(.L_216 - .L_215)
.L_215:
        /*0258*/ 	.word	0x00000100
        /*025c*/ 	.word	0x00000001
        /*0260*/ 	.word	0x00000001


	//----- nvinfo : EIATTR_CRS_STACK_SIZE
	.align		4
.L_216:
        /*0264*/ 	.byte	0x04, 0x1e
        /*0266*/ 	.short	(.L_218 - .L_217)
.L_217:
        /*0268*/ 	.word	0x00000000


	//----- nvinfo : EIATTR_CBANK_PARAM_SIZE
	.align		4
.L_218:
        /*026c*/ 	.byte	0x03, 0x19
        /*026e*/ 	.short	0x0021


	//----- nvinfo : EIATTR_PARAM_CBANK
	.align		4
        /*0270*/ 	.byte	0x04, 0x0a
        /*0272*/ 	.short	(.L_220 - .L_219)
	.align		4
.L_219:
        /*0274*/ 	.word	index@(.nv.constant0._ZN6thrust24THRUST_300001_SM_1000_NS8cuda_cub4core6detail13_kernel_agentINS1_8__reduce11ReduceAgentINS0_12zip_iteratorIN4cuda3std3__45tupleIJNS0_10device_ptrIdEENS0_17counting_iteratorIlNS0_11use_defaultESF_SF_EEEEEEEPNSB_IJdlEEESJ_lNS1_9__extrema9arg_max_fIdl10ComparatorEEEEJSI_SK_lSO_EEEvDpT0_)
        /*0278*/ 	.short	0x0380
        /*027a*/ 	.short	0x0021


	//----- nvinfo : EIATTR_SW_WAR
	.align		4
.L_220:
        /*027c*/ 	.byte	0x04, 0x36
        /*027e*/ 	.short	(.L_222 - .L_221)
.L_221:
        /*0280*/ 	.word	0x00000008
.L_222:


//--------------------- .nv.info._ZN6thrust24THRUST_300001_SM_1000_NS8cuda_cub4core6detail13_kernel_agentINS1_8__reduce11ReduceAgentIPN4cuda3std3__45tupleIJdlEEESC_SB_iNS1_9__extrema9arg_max_fIdl10ComparatorEEEEJSC_SC_iSG_EEEvDpT0_ --------------------------
	.section	.nv.info._ZN6thrust24THRUST_300001_SM_1000_NS8cuda_cub4core6detail13_kernel_agentINS1_8__reduce11ReduceAgentIPN4cuda3std3__45tupleIJdlEEESC_SB_iNS1_9__extrema9arg_max_fIdl10ComparatorEEEEJSC_SC_iSG_EEEvDpT0_,"",@"SHT_CUDA_INFO"
	.sectionflags	@""
	.align	4


	//----- nvinfo : EIATTR_CUDA_API_VERSION
	.align		4
        /*0000*/ 	.byte	0x04, 0x37
        /*0002*/ 	.short	(.L_224 - .L_223)
.L_223:
        /*0004*/ 	.word	0x00000082


	//----- nvinfo : EIATTR_KPARAM_INFO
	.align		4
.L_224:
        /*0008*/ 	.byte	0x04, 0x17
        /*000a*/ 	.short	(.L_226 - .L_225)
.L_225:
        /*000c*/ 	.word	0x00000000
        /*0010*/ 	.short	0x0003
        /*0012*/ 	.short	0x0014
        /*0014*/ 	.byte	0x00, 0xf0, 0x05, 0x00


	//----- nvinfo : EIATTR_KPARAM_INFO
	.align		4
.L_226:
        /*0018*/ 	.byte	0x04, 0x17
        /*001a*/ 	.short	(.L_228 - .L_227)
.L_227:
        /*001c*/ 	.word	0x00000000
        /*0020*/ 	.short	0x0002
        /*0022*/ 	.short	0x0010
        /*0024*/ 	.byte	0x00, 0xf0, 0x11, 0x00


	//----- nvinfo : EIATTR_KPARAM_INFO
	.align		4
.L_228:
        /*0028*/ 	.byte	0x04, 0x17
        /*002a*/ 	.short	(.L_230 - .L_229)
.L_229:
        /*002c*/ 	.word	0x00000000
        /*0030*/ 	.short	0x0001
        /*0032*/ 	.short	0x0008
        /*0034*/ 	.byte	0x00, 0xf5, 0x21, 0x00


	//----- nvinfo : EIATTR_KPARAM_INFO
	.align		4
.L_230:
        /*0038*/ 	.byte	0x04, 0x17
        /*003a*/ 	.short	(.L_232 - .L_231)
.L_231:
        /*003c*/ 	.word	0x00000000
        /*0040*/ 	.short	0x0000
        /*0042*/ 	.short	0x0000
        /*0044*/ 	.byte	0x00, 0xf5, 0x21, 0x00


	//----- nvinfo : EIATTR_SPARSE_MMA_MASK
	.align		4
.L_232:
        /*0048*/ 	.byte	0x03, 0x50
        /*004a*/ 	.short	0x0000


	//----- nvinfo : EIATTR_MAXREG_COUNT
	.align		4
        /*004c*/ 	.byte	0x03, 0x1b
        /*004e*/ 	.short	0x00ff


	//----- nvinfo : EIATTR_NUM_BARRIERS
	.align		4
        /*0050*/ 	.byte	0x02, 0x4c
        /*0052*/ 	.byte	0x01
	.zero		1


	//----- nvinfo : EIATTR_MERCURY_ISA_VERSION
	.align		4
        /*0054*/ 	.byte	0x03, 0x5f
        /*0056*/ 	.short	0x0101


	//----- nvinfo : EIATTR_COOP_GROUP_MASK_REGIDS
	.align		4
        /*0058*/ 	.byte	0x04, 0x29
        /*005a*/ 	.short	(.L_234 - .L_233)


	//   ....[0]....
.L_233:
        /*005c*/ 	.word	0xffffffff


	//   ....[1]....
        /*0060*/ 	.word	0xffffffff


	//   ....[2]....
        /*0064*/ 	.word	0xffffffff


	//   ....[3]....
        /*0068*/ 	.word	0xffffffff


	//   ....[4]....
        /*006c*/ 	.word	0xffffffff


	//   ....[5]....
        /*0070*/ 	.word	0xffffffff


	//   ....[6]....
        /*0074*/ 	.word	0xffffffff


	//   ....[7]....
        /*0078*/ 	.word	0xffffffff


	//   ....[8]....
        /*007c*/ 	.word	0xffffffff


	//   ....[9]....
        /*0080*/ 	.word	0xffffffff


	//   ....[10]....
        /*0084*/ 	.word	0xffffffff


	//   ....[11]....
        /*0088*/ 	.word	0xffffffff


	//   ....[12]....
        /*008c*/ 	.word	0xffffffff


	//   ....[13]....
        /*0090*/ 	.word	0xffffffff


	//   ....[14]....
        /*0094*/ 	.word	0xffffffff


	//   ....[15]....
        /*0098*/ 	.word	0xffffffff


	//   ....[16]....
        /*009c*/ 	.word	0xffffffff


	//   ....[17]....
        /*00a0*/ 	.word	0xffffffff


	//   ....[18]....
        /*00a4*/ 	.word	0xffffffff


	//   ....[19]....
        /*00a8*/ 	.word	0xffffffff


	//   ....[20]....
        /*00ac*/ 	.word	0xffffffff


	//   ....[21]....
        /*00b0*/ 	.word	0xffffffff


	//   ....[22]....
        /*00b4*/ 	.word	0xffffffff


	//   ....[23]....
        /*00b8*/ 	.word	0xffffffff


	//   ....[24]....
        /*00bc*/ 	.word	0xffffffff


	//   ....[25]....
        /*00c0*/ 	.word	0xffffffff


	//   ....[26]....
        /*00c4*/ 	.word	0xffffffff


	//   ....[27]....
        /*00c8*/ 	.word	0xffffffff


	//   ....[28]....
        /*00cc*/ 	.word	0xffffffff


	//   ....[29]....
        /*00d0*/ 	.word	0xffffffff


	//   ....[30]....
        /*00d4*/ 	.word	0xffffffff


	//   ....[31]....
        /*00d8*/ 	.word	0xffffffff


	//   ....[32]....
        /*00dc*/ 	.word	0xffffffff


	//   ....[33]....
        /*00e0*/ 	.word	0xffffffff


	//   ....[34]....
        /*00e4*/ 	.word	0xffffffff


	//   ....[35]....
        /*00e8*/ 	.word	0xffffffff


	//   ....[36]....
        /*00ec*/ 	.word	0xffffffff


	//   ....[37]....
        /*00f0*/ 	.word	0xffffffff


	//   ....[38]....
        /*00f4*/ 	.word	0xffffffff


	//   ....[39]....
        /*00f8*/ 	.word	0xffffffff


	//   ....[40]....
        /*00fc*/ 	.word	0xffffffff


	//   ....[41]....
        /*0100*/ 	.word	0xffffffff


	//   ....[42]....
        /*0104*/ 	.word	0xffffffff


	//   ....[43]....
        /*0108*/ 	.word	0xffffffff


	//   ....[44]....
        /*010c*/ 	.word	0xffffffff


	//   ....[45]....
        /*0110*/ 	.word	0xffffffff


	//   ....[46]....
        /*0114*/ 	.word	0xffffffff


	//   ....[47]....
        /*0118*/ 	.word	0xffffffff


	//   ....[48]....
        /*011c*/ 	.word	0xffffffff


	//   ....[49]....
        /*0120*/ 	.word	0xffffffff


	//   ....[50]....
        /*0124*/ 	.word	0xffffffff


	//   ....[51]....
        /*0128*/ 	.word	0xffffffff


	//   ....[52]....
        /*012c*/ 	.word	0xffffffff


	//   ....[53]....
        /*0130*/ 	.word	0xffffffff


	//   ....[54]....
        /*0134*/ 	.word	0xffffffff


	//   ....[55]....
        /*0138*/ 	.word	0xffffffff


	//   ....[56]....
        /*013c*/ 	.word	0xffffffff


	//   ....[57]....
        /*0140*/ 	.word	0xffffffff


	//   ....[58]....
        /*0144*/ 	.word	0xffffffff


	//   ....[59]....
        /*0148*/ 	.word	0xffffffff


	//----- nvinfo : EIATTR_COOP_GROUP_INSTR_OFFSETS
	.align		4
.L_234:
        /*014c*/ 	.byte	0x04, 0x28
        /*014e*/ 	.short	(.L_236 - .L_235)


	//   ....[0]....
.L_235:
        /*0150*/ 	.word	0x00000b70


	//   ....[1]....
        /*0154*/ 	.word	0x00000ba0


	//   ....[2]....
        /*0158*/ 	.word	0x00000bc0


	//   ....[3]....
        /*015c*/ 	.word	0x00000bd0


	//   ....[4]....
        /*0160*/ 	.word	0x00000d60


	//   ....[5]....
        /*0164*/ 	.word	0x00000d90


	//   ....[6]....
        /*0168*/ 	.word	0x00000dc0


	//   ....[7]....
        /*016c*/ 	.word	0x00000de0


	//   ....[8]....
        /*0170*/ 	.word	0x00000f60


	//   ....[9]....
        /*0174*/ 	.word	0x00000f90


	//   ....[10]....
        /*0178*/ 	.word	0x00000fc0


	//   ....[11]....
        /*017c*/ 	.word	0x00000fe0


	//   ....[12]....
        /*0180*/ 	.word	0x00001160


	//   ....[13]....
        /*0184*/ 	.word	0x00001190


	//   ....[14]....
        /*0188*/ 	.word	0x000011c0


	//   ....[15]....
        /*018c*/ 	.word	0x000011e0


	//   ....[16]....
        /*0190*/ 	.word	0x00001360


	//   ....[17]....
        /*0194*/ 	.word	0x000013a0


	//   ....[18]....
        /*0198*/ 	.word	0x000013d0


	//   ....[19]....
        /*019c*/ 	.word	0x000013e0


	//   ....[20]....
        /*01a0*/ 	.word	0x00002140


	//   ....[21]....
        /*01a4*/ 	.word	0x00002150


	//   ....[22]....
        /*01a8*/ 	.word	0x00002160


	//   ....[23]....
        /*01ac*/ 	.word	0x00002180


	//   ....[24]....
        /*01b0*/ 	.word	0x00002300


	//   ....[25]....
        /*01b4*/ 	.word	0x00002340


	//   ....[26]....
        /*01b8*/ 	.word	0x00002370


	//   ....[27]....
        /*01bc*/ 	.word	0x00002390


	//   ....[28]....
        /*01c0*/ 	.word	0x00002510


	//   ....[29]....
        /*01c4*/ 	.word	0x00002550


	//   ....[30]....
        /*01c8*/ 	.word	0x00002580


	//   ....[31]....
        /*01cc*/ 	.word	0x000025a0


	//   ....[32]....
        /*01d0*/ 	.word	0x00002720


	//   ....[33]....
        /*01d4*/ 	.word	0x00002760


	//   ....[34]....
        /*01d8*/ 	.word	0x00002790


	//   ....[35]....
        /*01dc*/ 	.word	0x000027b0


	//   ....[36]....
        /*01e0*/ 	.word	0x00002930


	//   ....[37]....
        /*01e4*/ 	.word	0x00002970


	//   ....[38]....
        /*01e8*/ 	.word	0x000029b0


	//   ....[39]....
        /*01ec*/ 	.word	0x000029c0


	//   ....[40]....
        /*01f0*/ 	.word	0x00004d80


	//   ....[41]....
        /*01f4*/ 	.word	0x00004db0


	//   ....[42]....
        /*01f8*/ 	.word	0x00004dd0


	//   ....[43]....
        /*01fc*/ 	.word	0x00004de0


	//   ....[44]....
        /*0200*/ 	.word	0x00004f70


	//   ....[45]....
        /*0204*/ 	.word	0x00004fa0


	//   ....[46]....
        /*0208*/ 	.word	0x00004fd0


	//   ....[47]....
        /*020c*/ 	.word	0x00004ff0


	//   ....[48]....
        /*0210*/ 	.word	0x00005170


	//   ....[49]....
        /*0214*/ 	.word	0x000051a0


	//   ....[50]....
        /*0218*/ 	.word	0x000051d0


	//   ....[51]....
        /*021c*/ 	.word	0x000051f0


	//   ....[52]....
        /*0220*/ 	.word	0x00005370


	//   ....[53]....
        /*0224*/ 	.word	0x000053a0


	//   ....[54]....
        /*0228*/ 	.word	0x000053d0


	//   ....[55]....
        /*022c*/ 	.word	0x000053f0


	//   ....[56]....
        /*0230*/ 	.word	0x00005570


	//   ....[57]....
        /*0234*/ 	.word	0x000055a0


	//   ....[58]....
        /*0238*/ 	.word	0x000055d0


	//   ....[59]....
        /*023c*/ 	.word	0x000055f0


	//----- nvinfo : EIATTR_VRC_CTA_INIT_COUNT
	.align		4
.L_236:
        /*0240*/ 	.byte	0x02, 0x4a
	.zero		1
	.zero		1


	//----- nvinfo : EIATTR_EXIT_INSTR_OFFSETS
	.align		4
        /*0244*/ 	.byte	0x04, 0x1c
        /*0246*/ 	.short	(.L_238 - .L_237)


	//   ....[0]....
.L_237:
        /*0248*/ 	.word	0x00000030


	//   ....[1]....
        /*024c*/ 	.word	0x00006290


	//   ....[2]....
        /*0250*/ 	.word	0x000062d0


	//----- nvinfo : EIATTR_MAX_THREADS
	.align		4
.L_238:
        /*0254*/ 	.byte	0x04, 0x05
        /*0256*/ 	.short	(.L_240 - .L_239)
.L_239:
        /*0258*/ 	.word	0x00000100
        /*025c*/ 	.word	0x00000001
        /*0260*/ 	.word	0x00000001


	//----- nvinfo : EIATTR_CRS_STACK_SIZE
	.align		4
.L_240:
        /*0264*/ 	.byte	0x04, 0x1e
        /*0266*/ 	.short	(.L_242 - .L_241)
.L_241:
        /*0268*/ 	.word	0x00000000


	//----- nvinfo : EIATTR_CBANK_PARAM_SIZE
	.align		4
.L_242:
        /*026c*/ 	.byte	0x03, 0x19
        /*026e*/ 	.short	0x0015


	//----- nvinfo : EIATTR_PARAM_CBANK
	.align		4
        /*0270*/ 	.byte	0x04, 0x0a
        /*0272*/ 	.short	(.L_244 - .L_243)
	.align		4
.L_243:
        /*0274*/ 	.word	index@(.nv.constant0._ZN6thrust24THRUST_300001_SM_1000_NS8cuda_cub4core6detail13_kernel_agentINS1_8__reduce11ReduceAgentIPN4cuda3std3__45tupleIJdlEEESC_SB_iNS1_9__extrema9arg_max_fIdl10ComparatorEEEEJSC_SC_iSG_EEEvDpT0_)
        /*0278*/ 	.short	0x0380
        /*027a*/ 	.short	0x0015


	//----- nvinfo : EIATTR_SW_WAR
	.align		4
.L_244:
        /*027c*/ 	.byte	0x04, 0x36
        /*027e*/ 	.short	(.L_246 - .L_245)
.L_245:
        /*0280*/ 	.word	0x00000008
.L_246:


//--------------------- .nv.info._ZN6thrust24THRUST_300001_SM_1000_NS8cuda_cub4core6detail13_kernel_agentINS1_8__reduce10DrainAgentIiEEJN3cub18CUB_300001_SM_10009GridQueueIjEEiEEEvDpT0_ --------------------------
	.section	.nv.info._ZN6thrust24THRUST_300001_SM_1000_NS8cuda_cub4core6detail13_kernel_agentINS1_8__reduce10DrainAgentIiEEJN3cub18CUB_300001_SM_10009GridQueueIjEEiEEEvDpT0_,"",@"SHT_CUDA_INFO"
	.sectionflags	@""
	.align	4


	//----- nvinfo : EIATTR_CUDA_API_VERSION
	.align		4
        /*0000*/ 	.byte	0x04, 0x37
        /*0002*/ 	.short	(.L_248 - .L_247)
.L_247:
        /*0004*/ 	.word	0x00000082


	//----- nvinfo : EIATTR_KPARAM_INFO
	.align		4
.L_248:
        /*0008*/ 	.byte	0x04, 0x17
        /*000a*/ 	.short	(.L_250 - .L_249)
.L_249:
        /*000c*/ 	.word	0x00000000
        /*0010*/ 	.short	0x0001
        /*0012*/ 	.short	0x0008
        /*0014*/ 	.byte	0x00, 0xf0, 0x11, 0x00


	//----- nvinfo : EIATTR_KPARAM_INFO
	.align		4
.L_250:
        /*0018*/ 	.byte	0x04, 0x17
        /*001a*/ 	.short	(.L_252 - .L_251)
.L_251:
        /*001c*/ 	.word	0x00000000
        /*0020*/ 	.short	0x0000
        /*0022*/ 	.short	0x0000
        /*0024*/ 	.byte	0x00, 0xf0, 0x21, 0x00


	//----- nvinfo : EIATTR_SPARSE_MMA_MASK
	.align		4
.L_252:
        /*0028*/ 	.byte	0x03, 0x50
        /*002a*/ 	.short	0x0000


	//----- nvinfo : EIATTR_MAXREG_COUNT
	.align		4
        /*002c*/ 	.byte	0x03, 0x1b
        /*002e*/ 	.short	0x00ff


	//----- nvinfo : EIATTR_MERCURY_ISA_VERSION
	.align		4
        /*0030*/ 	.byte	0x03, 0x5f
        /*0032*/ 	.short	0x0101


	//----- nvinfo : EIATTR_VRC_CTA_INIT_COUNT
	.align		4
        /*0034*/ 	.byte	0x02, 0x4a
	.zero		1
	.zero		1


	//----- nvinfo : EIATTR_EXIT_INSTR_OFFSETS
	.align		4
        /*0038*/ 	.byte	0x04, 0x1c
        /*003a*/ 	.short	(.L_254 - .L_253)


	//   ....[0]....
.L_253:
        /*003c*/ 	.word	0x00000060


	//----- nvinfo : EIATTR_MAX_THREADS
	.align		4
.L_254:
        /*0040*/ 	.byte	0x04, 0x05
        /*0042*/ 	.short	(.L_256 - .L_255)
.L_255:
        /*0044*/ 	.word	0x00000001
        /*0048*/ 	.word	0x00000001
        /*004c*/ 	.word	0x00000001


	//----- nvinfo : EIATTR_CBANK_PARAM_SIZE
	.align		4
.L_256:
        /*0050*/ 	.byte	0x03, 0x19
        /*0052*/ 	.short	0x000c


	//----- nvinfo : EIATTR_PARAM_CBANK
	.align		4
        /*0054*/ 	.byte	0x04, 0x0a
        /*0056*/ 	.short	(.L_258 - .L_257)
	.align		4
.L_257:
        /*0058*/ 	.word	index@(.nv.constant0._ZN6thrust24THRUST_300001_SM_1000_NS8cuda_cub4core6detail13_kernel_agentINS1_8__reduce10DrainAgentIiEEJN3cub18CUB_300001_SM_10009GridQueueIjEEiEEEvDpT0_)
        /*005c*/ 	.short	0x0380
        /*005e*/ 	.short	0x000c


	//----- nvinfo : EIATTR_SW_WAR
	.align		4
.L_258:
        /*0060*/ 	.byte	0x04, 0x36
        /*0062*/ 	.short	(.L_260 - .L_259)
.L_259:
        /*0064*/ 	.word	0x00000008
.L_260:


//--------------------- .nv.info._ZN6thrust24THRUST_300001_SM_1000_NS8cuda_cub4core6detail13_kernel_agentINS1_8__reduce11ReduceAgentINS0_12zip_iteratorIN4cuda3std3__45tupleIJNS0_10device_ptrIdEENS0_17counting_iteratorIlNS0_11use_defaultESF_SF_EEEEEEEPNSB_IJdlEEESJ_iNS1_9__extrema9arg_max_fIdl10ComparatorEEEEJSI_SK_iN3cub18CUB_300001_SM_100013GridEvenShareIiEENSR_9GridQueueIjEESO_EEEvDpT0_ --------------------------
	.section	.nv.info._ZN6thrust24THRUST_300001_SM_1000_NS8cuda_cub4core6detail13_kernel_agentINS1_8__reduce11ReduceAgentINS0_12zip_iteratorIN4cuda3std3__45tupleIJNS0_10device_ptrIdEENS0_17counting_iteratorIlNS0_11use_defaultESF_SF_EEEEEEEPNSB_IJdlEEESJ_iNS1_9__extrema9arg_max_fIdl10ComparatorEEEEJSI_SK_iN3cub18CUB_300001_SM_100013GridEvenShareIiEENSR_9GridQueueIjEESO_EEEvDpT0_,"",@"SHT_CUDA_INFO"
	.sectionflags	@""
	.align	4


	//----- nvinfo : EIATTR_CUDA_API_VERSION
	.align		4
        /*0000*/ 	.byte	0x04, 0x37
        /*0002*/ 	.short	(.L_262 - .L_261)
.L_261:
        /*0004*/ 	.word	0x00000082


	//----- nvinfo : EIATTR_KPARAM_INFO
	.align		4
.L_262:
        /*0008*/ 	.byte	0x04, 0x17
        /*000a*/ 	.short	(.L_264 - .L_263)
.L_263:
        /*000c*/ 	.word	0x00000000
        /*0010*/ 	.short	0x0005
        /*0012*/ 	.short	0x0050
        /*0014*/ 	.byte	0x00, 0xf0, 0x05, 0x00


	//----- nvinfo : EIATTR_KPARAM_INFO
	.align		4
.L_264:
        /*0018*/ 	.byte	0x04, 0x17
        /*001a*/ 	.short	(.L_266 - .L_265)
.L_265:
        /*001c*/ 	.word	0x00000000
        /*0020*/ 	.short	0x0004
        /*0022*/ 	.short	0x0048
        /*0024*/ 	.byte	0x00, 0xf0, 0x21, 0x00


	//----- nvinfo : EIATTR_KPARAM_INFO
	.align		4
.L_266:
        /*0028*/ 	.byte	0x04, 0x17
        /*002a*/ 	.short	(.L_268 - .L_267)
.L_267:
        /*002c*/ 	.word	0x00000000
        /*0030*/ 	.short	0x0003
        /*0032*/ 	.short	0x001c
        /*0034*/ 	.byte	0x00, 0xf0, 0xa1, 0x00


	//----- nvinfo : EIATTR_KPARAM_INFO
	.align		4
.L_268:
        /*0038*/ 	.byte	0x04, 0x17
        /*003a*/ 	.short	(.L_270 - .L_269)
.L_269:
        /*003c*/ 	.word	0x00000000
        /*0040*/ 	.short	0x0002
        /*0042*/ 	.short	0x0018
        /*0044*/ 	.byte	0x00, 0xf0, 0x11, 0x00


	//----- nvinfo : EIATTR_KPARAM_INFO
	.align		4
.L_270:
        /*0048*/ 	.byte	0x04, 0x17
        /*004a*/ 	.short	(.L_272 - .L_271)
.L_271:
        /*004c*/ 	.word	0x00000000
        /*0050*/ 	.short	0x0001
        /*0052*/ 	.short	0x0010
        /*0054*/ 	.byte	0x00, 0xf5, 0x21, 0x00


	//----- nvinfo : EIATTR_KPARAM_INFO
	.align		4
.L_272:
        /*0058*/ 	.byte	0x04, 0x17
        /*005a*/ 	.short	(.L_274 - .L_273)
.L_273:
        /*005c*/ 	.word	0x00000000
        /*0060*/ 	.short	0x0000
        /*0062*/ 	.short	0x0000
        /*0064*/ 	.byte	0x00, 0xf0, 0x41, 0x00


	//----- nvinfo : EIATTR_SPARSE_MMA_MASK
	.align		4
.L_274:
        /*0068*/ 	.byte	0x03, 0x50
        /*006a*/ 	.short	0x0000


	//----- nvinfo : EIATTR_MAXREG_COUNT
	.align		4
        /*006c*/ 	.byte	0x03, 0x1b
        /*006e*/ 	.short	0x00ff


	//----- nvinfo : EIATTR_NUM_BARRIERS
	.align		4
        /*0070*/ 	.byte	0x02, 0x4c
        /*0072*/ 	.byte	0x01
	.zero		1


	//----- nvinfo : EIATTR_MERCURY_ISA_VERSION
	.align		4
        /*0074*/ 	.byte	0x03, 0x5f
        /*0076*/ 	.short	0x0101


	//----- nvinfo : EIATTR_COOP_GROUP_MASK_REGIDS
	.align		4
        /*0078*/ 	.byte	0x04, 0x29
        /*007a*/ 	.short	(.L_276 - .L_275)


	//   ....[0]....
.L_275:
        /*007c*/ 	.word	0xffffffff


	//   ....[1]....
        /*0080*/ 	.word	0xffffffff


	//   ....[2]....
        /*0084*/ 	.word	0xffffffff


	//   ....[3]....
        /*0088*/ 	.word	0xffffffff


	//   ....[4]....
        /*008c*/ 	.word	0xffffffff


	//   ....[5]....
        /*0090*/ 	.word	0xffffffff


	//   ....[6]....
        /*0094*/ 	.word	0xffffffff


	//   ....[7]....
        /*0098*/ 	.word	0xffffffff


	//   ....[8]....
        /*009c*/ 	.word	0xffffffff


	//   ....[9]....
        /*00a0*/ 	.word	0xffffffff


	//   ....[10]....
        /*00a4*/ 	.word	0xffffffff


	//   ....[11]....
        /*00a8*/ 	.word	0xffffffff


	//   ....[12]....
        /*00ac*/ 	.word	0xffffffff


	//   ....[13]....
        /*00b0*/ 	.word	0xffffffff


	//   ....[14]....
        /*00b4*/ 	.word	0xffffffff


	//   ....[15]....
        /*00b8*/ 	.word	0xffffffff


	//   ....[16]....
        /*00bc*/ 	.word	0xffffffff


	//   ....[17]....
        /*00c0*/ 	.word	0xffffffff


	//   ....[18]....
        /*00c4*/ 	.word	0xffffffff


	//   ....[19]....
        /*00c8*/ 	.word	0xffffffff


	//   ....[20]....
        /*00cc*/ 	.word	0xffffffff


	//   ....[21]....
        /*00d0*/ 	.word	0xffffffff


	//   ....[22]....
        /*00d4*/ 	.word	0xffffffff


	//   ....[23]....
        /*00d8*/ 	.word	0xffffffff


	//   ....[24]....
        /*00dc*/ 	.word	0xffffffff


	//   ....[25]....
        /*00e0*/ 	.word	0xffffffff


	//   ....[26]....
        /*00e4*/ 	.word	0xffffffff


	//   ....[27]....
        /*00e8*/ 	.word	0xffffffff


	//   ....[28]....
        /*00ec*/ 	.word	0xffffffff


	//   ....[29]....
        /*00f0*/ 	.word	0xffffffff


	//   ....[30]....
        /*00f4*/ 	.word	0xffffffff


	//   ....[31]....
        /*00f8*/ 	.word	0xffffffff


	//   ....[32]....
        /*00fc*/ 	.word	0xffffffff


	//   ....[33]....
        /*0100*/ 	.word	0xffffffff


	//   ....[34]....
        /*0104*/ 	.word	0xffffffff


	//   ....[35]....
        /*0108*/ 	.word	0xffffffff


	//   ....[36]....
        /*010c*/ 	.word	0xffffffff


	//   ....[37]....
        /*0110*/ 	.word	0xffffffff


	//   ....[38]....
        /*0114*/ 	.word	0xffffffff


	//   ....[39]....
        /*0118*/ 	.word	0xffffffff


	//   ....[40]....
        /*011c*/ 	.word	0xffffffff


	//   ....[41]....
        /*0120*/ 	.word	0xffffffff


	//   ....[42]....
        /*0124*/ 	.word	0xffffffff


	//   ....[43]....
        /*0128*/ 	.word	0xffffffff


	//   ....[44]....
        /*012c*/ 	.word	0xffffffff


	//   ....[45]....
        /*0130*/ 	.word	0xffffffff


	//   ....[46]....
        /*0134*/ 	.word	0xffffffff


	//   ....[47]....
        /*0138*/ 	.word	0xffffffff


	//   ....[48]....
        /*013c*/ 	.word	0xffffffff


	//   ....[49]....
        /*0140*/ 	.word	0xffffffff


	//   ....[50]....
        /*0144*/ 	.word	0xffffffff


	//   ....[51]....
        /*0148*/ 	.word	0xffffffff


	//   ....[52]....
        /*014c*/ 	.word	0xffffffff


	//   ....[53]....
        /*0150*/ 	.word	0xffffffff


	//   ....[54]....
        /*0154*/ 	.word	0xffffffff


	//   ....[55]....
        /*0158*/ 	.word	0xffffffff


	//   ....[56]....
        /*015c*/ 	.word	0xffffffff


	//   ....[57]....
        /*0160*/ 	.word	0xffffffff


	//   ....[58]....
        /*0164*/ 	.word	0xffffffff


	//   ....[59]....
        /*0168*/ 	.word	0xffffffff


	//----- nvinfo : EIATTR_COOP_GROUP_INSTR_OFFSETS
	.align		4
.L_276:
        /*016c*/ 	.byte	0x04, 0x28
        /*016e*/ 	.short	(.L_278 - .L_277)


	//   ....[0]....
.L_277:
        /*0170*/ 	.word	0x00000cd0


	//   ....[1]....
        /*0174*/ 	.word	0x00000d00


	//   ....[2]....
        /*0178*/ 	.word	0x00000d20


	//   ....[3]....
        /*017c*/ 	.word	0x00000d30


	//   ....[4]....
        /*0180*/ 	.word	0x00000ec0


	//   ....[5]....
        /*0184*/ 	.word	0x00000ef0


	//   ....[6]....
        /*0188*/ 	.word	0x00000f20


	//   ....[7]....
        /*018c*/ 	.word	0x00000f40


	//   ....[8]....
        /*0190*/ 	.word	0x000010c0


	//   ....[9]....
        /*0194*/ 	.word	0x00001100


	//   ....[10]....
        /*0198*/ 	.word	0x00001130


	//   ....[11]....
        /*019c*/ 	.word	0x00001140


	//   ....[12]....
        /*01a0*/ 	.word	0x000012c0


	//   ....[13]....
        /*01a4*/ 	.word	0x000012f0


	//   ....[14]....
        /*01a8*/ 	.word	0x00001320


	//   ....[15]....
        /*01ac*/ 	.word	0x00001340


	//   ....[16]....
        /*01b0*/ 	.word	0x000014c0


	//   ....[17]....
        /*01b4*/ 	.word	0x000014f0


	//   ....[18]....
        /*01b8*/ 	.word	0x00001520


	//   ....[19]....
        /*01bc*/ 	.word	0x00001540


	//   ....[20]....
        /*01c0*/ 	.word	0x000022b0


	//   ....[21]....
        /*01c4*/ 	.word	0x000022c0


	//   ....[22]....
        /*01c8*/ 	.word	0x000022d0


	//   ....[23]....
        /*01cc*/ 	.word	0x000022f0


	//   ....[24]....
        /*01d0*/ 	.word	0x00002470


	//   ....[25]....
        /*01d4*/ 	.word	0x000024b0


	//   ....[26]....
        /*01d8*/ 	.word	0x000024e0


	//   ....[27]....
        /*01dc*/ 	.word	0x00002500


	//   ....[28]....
        /*01e0*/ 	.word	0x00002680


	//   ....[29]....
        /*01e4*/ 	.word	0x000026c0


	//   ....[30]....
        /*01e8*/ 	.word	0x000026f0


	//   ....[31]....
        /*01ec*/ 	.word	0x00002710


	//   ....[32]....
        /*01f0*/ 	.word	0x00002890


	//   ....[33]....
        /*01f4*/ 	.word	0x000028d0


	//   ....[34]....
        /*01f8*/ 	.word	0x00002900


	//   ....[35]....
        /*01fc*/ 	.word	0x00002920


	//   ....[36]....
        /*0200*/ 	.word	0x00002aa0


	//   ....[37]....
        /*0204*/ 	.word	0x00002ae0


	//   ....[38]....
        /*0208*/ 	.word	0x00002b10


	//   ....[39]....
        /*020c*/ 	.word	0x00002b30


	//   ....[40]....
        /*0210*/ 	.word	0x000051f0


	//   ....[41]....
        /*0214*/ 	.word	0x00005220


	//   ....[42]....
        /*0218*/ 	.word	0x00005240


	//   ....[43]....
        /*021c*/ 	.word	0x00005250


	//   ....[44]....
        /*0220*/ 	.word	0x000053e0


	//   ....[45]....
        /*0224*/ 	.word	0x00005410


	//   ....[46]....
        /*0228*/ 	.word	0x00005440


	//   ....[47]....
        /*022c*/ 	.word	0x00005460


	//   ....[48]....
        /*0230*/ 	.word	0x000055e0


	//   ....[49]....
        /*0234*/ 	.word	0x00005610


	//   ....[50]....
        /*0238*/ 	.word	0x00005640


	//   ....[51]....
        /*023c*/ 	.word	0x00005660


	//   ....[52]....
        /*0240*/ 	.word	0x000057e0


	//   ....[53]....
        /*0244*/ 	.word	0x00005810


	//   ....[54]....
        /*0248*/ 	.word	0x00005840


	//   ....[55]....
        /*024c*/ 	.word	0x00005860


	//   ....[56]....
        /*0250*/ 	.word	0x000059e0


	//   ....[57]....
        /*0254*/ 	.word	0x00005a10


	//   ....[58]....
        /*0258*/ 	.word	0x00005a40


	//   ....[59]....
        /*025c*/ 	.word	0x00005a60


	//----- nvinfo : EIATTR_VRC_CTA_INIT_COUNT
	.align		4
.L_278:
        /*0260*/ 	.byte	0x02, 0x4a
	.zero		1
	.zero		1


	//----- nvinfo : EIATTR_EXIT_INSTR_OFFSETS
	.align		4
        /*0264*/ 	.byte	0x04, 0x1c
        /*0266*/ 	.short	(.L_280 - .L_279)


	//   ....[0]....
.L_279:
        /*0268*/ 	.word	0x00006710


	//   ....[1]....
        /*026c*/ 	.word	0x00006770


	//----- nvinfo : EIATTR_MAX_THREADS
	.align		4
.L_280:
        /*0270*/ 	.byte	0x04, 0x05
        /*0272*/ 	.short	(.L_282 - .L_281)
.L_281:
        /*0274*/ 	.word	0x00000100
        /*0278*/ 	.word	0x00000001
        /*027c*/ 	.word	0x00000001


	//----- nvinfo : EIATTR_CRS_STACK_SIZE
	.align		4
.L_282:
        /*0280*/ 	.byte	0x04, 0x1e
        /*0282*/ 	.short	(.L_284 - .L_283)
.L_283:
        /*0284*/ 	.word	0x00000000


	//----- nvinfo : EIATTR_CBANK_PARAM_SIZE
	.align		4
.L_284:
        /*0288*/ 	.byte	0x03, 0x19
        /*028a*/ 	.short	0x0051


	//----- nvinfo : EIATTR_PARAM_CBANK
	.align		4
        /*028c*/ 	.byte	0x04, 0x0a
        /*028e*/ 	.short	(.L_286 - .L_285)
	.align		4
.L_285:
        /*0290*/ 	.word	index@(.nv.constant0._ZN6thrust24THRUST_300001_SM_1000_NS8cuda_cub4core6detail13_kernel_agentINS1_8__reduce11ReduceAgentINS0_12zip_iteratorIN4cuda3std3__45tupleIJNS0_10device_ptrIdEENS0_17counting_iteratorIlNS0_11use_defaultESF_SF_EEEEEEEPNSB_IJdlEEESJ_iNS1_9__extrema9arg_max_fIdl10ComparatorEEEEJSI_SK_iN3cub18CUB_300001_SM_100013GridEvenShareIiEENSR_9GridQueueIjEESO_EEEvDpT0_)
        /*0294*/ 	.short	0x0380
        /*0296*/ 	.short	0x0051


	//----- nvinfo : EIATTR_SW_WAR
	.align		4
.L_286:
        /*0298*/ 	.byte	0x04, 0x36
        /*029a*/ 	.short	(.L_288 - .L_287)
.L_287:
        /*029c*/ 	.word	0x00000008
.L_288:


//--------------------- .nv.info._ZN6thrust24THRUST_300001_SM_1000_NS8cuda_cub4core6detail13_kernel_agentINS1_8__reduce11ReduceAgentINS0_12zip_iteratorIN4cuda3std3__45tupleIJNS0_10device_ptrIdEENS0_17counting_iteratorIlNS0_11use_defaultESF_SF_EEEEEEEPNSB_IJdlEEESJ_iNS1_9__extrema9arg_max_fIdl10ComparatorEEEEJSI_SK_iSO_EEEvDpT0_ --------------------------
	.section	.nv.info._ZN6thrust24THRUST_300001_SM_1000_NS8cuda_cub4core6detail13_kernel_agentINS1_8__reduce11ReduceAgentINS0_12zip_iteratorIN4cuda3std3__45tupleIJNS0_10device_ptrIdEENS0_17counting_iteratorIlNS0_11use_defaultESF_SF_EEEEEEEPNSB_IJdlEEESJ_iNS1_9__extrema9arg_max_fIdl10ComparatorEEEEJSI_SK_iSO_EEEvDpT0_,"",@"SHT_CUDA_INFO"
	.sectionflags	@""
	.align	4


	//----- nvinfo : EIATTR_CUDA_API_VERSION
	.align		4
        /*0000*/ 	.byte	0x04, 0x37
        /*0002*/ 	.short	(.L_290 - .L_289)
.L_289:
        /*0004*/ 	.word	0x00000082


	//----- nvinfo : EIATTR_KPARAM_INFO
	.align		4
.L_290:
        /*0008*/ 	.byte	0x04, 0x17
        /*000a*/ 	.short	(.L_292 - .L_291)
.L_291:
        /*000c*/ 	.word	0x00000000
        /*0010*/ 	.short	0x0003
        /*0012*/ 	.short	0x001c
        /*0014*/ 	.byte	0x00, 0xf0, 0x05, 0x00


	//----- nvinfo : EIATTR_KPARAM_INFO
	.align		4
.L_292:
        /*0018*/ 	.byte	0x04, 0x17
        /*001a*/ 	.short	(.L_294 - .L_293)
.L_293:
        /*001c*/ 	.word	0x00000000
        /*0020*/ 	.short	0x0002
        /*0022*/ 	.short	0x0018
        /*0024*/ 	.byte	0x00, 0xf0, 0x11, 0x00


	//----- nvinfo : EIATTR_KPARAM_INFO
	.align		4
.L_294:
        /*0028*/ 	.byte	0x04, 0x17
        /*002a*/ 	.short	(.L_296 - .L_295)
.L_295:
        /*002c*/ 	.word	0x00000000
        /*0030*/ 	.short	0x0001
        /*0032*/ 	.short	0x0010
        /*0034*/ 	.byte	0x00, 0xf5, 0x21, 0x00


	//----- nvinfo : EIATTR_KPARAM_INFO
	.align		4
.L_296:
        /*0038*/ 	.byte	0x04, 0x17
        /*003a*/ 	.short	(.L_298 - .L_297)
.L_297:
        /*003c*/ 	.word	0x00000000
        /*0040*/ 	.short	0x0000
        /*0042*/ 	.short	0x0000
        /*0044*/ 	.byte	0x00, 0xf0, 0x41, 0x00


	//----- nvinfo : EIATTR_SPARSE_MMA_MASK
	.align		4
.L_298:
        /*0048*/ 	.byte	0x03, 0x50
        /*004a*/ 	.short	0x0000


	//----- nvinfo : EIATTR_MAXREG_COUNT
	.align		4
        /*004c*/ 	.byte	0x03, 0x1b
        /*004e*/ 	.short	0x00ff


	//----- nvinfo : EIATTR_NUM_BARRIERS
	.align		4
        /*0050*/ 	.byte	0x02, 0x4c
        /*0052*/ 	.byte	0x01
	.zero		1


	//----- nvinfo : EIATTR_MERCURY_ISA_VERSION
	.align		4
        /*0054*/ 	.byte	0x03, 0x5f
        /*0056*/ 	.short	0x0101


	//----- nvinfo : EIATTR_COOP_GROUP_MASK_REGIDS
	.align		4
        /*0058*/ 	.byte	0x04, 0x29
        /*005a*/ 	.short	(.L_300 - .L_299)


	//   ....[0]....
.L_299:
        /*005c*/ 	.word	0xffffffff


	//   ....[1]....
        /*0060*/ 	.word	0xffffffff


	//   ....[2]....
        /*0064*/ 	.word	0xffffffff


	//   ....[3]....
        /*0068*/ 	.word	0xffffffff


	//   ....[4]....
        /*006c*/ 	.word	0xffffffff


	//   ....[5]....
        /*0070*/ 	.word	0xffffffff


	//   ....[6]....
        /*0074*/ 	.word	0xffffffff


	//   ....[7]....
        /*0078*/ 	.word	0xffffffff


	//   ....[8]....
        /*007c*/ 	.word	0xffffffff


	//   ....[9]....
        /*0080*/ 	.word	0xffffffff


	//   ....[10]....
        /*0084*/ 	.word	0xffffffff


	//   ....[11]....
        /*0088*/ 	.word	0xffffffff


	//   ....[12]....
        /*008c*/ 	.word	0xffffffff


	//   ....[13]....
        /*0090*/ 	.word	0xffffffff


	//   ....[14]....
        /*0094*/ 	.word	0xffffffff


	//   ....[15]....
        /*0098*/ 	.word	0xffffffff


	//   ....[16]....
        /*009c*/ 	.word	0xffffffff


	//   ....[17]....
        /*00a0*/ 	.word	0xffffffff


	//   ....[18]....
        /*00a4*/ 	.word	0xffffffff


	//   ....[19]....
        /*00a8*/ 	.word	0xffffffff


	//   ....[20]....
        /*00ac*/ 	.word	0xffffffff


	//   ....[21]....
        /*00b0*/ 	.word	0xffffffff


	//   ....[22]....
        /*00b4*/ 	.word	0xffffffff


	//   ....[23]....
        /*00b8*/ 	.word	0xffffffff


	//   ....[24]....
        /*00bc*/ 	.word	0xffffffff


	//   ....[25]....
        /*00c0*/ 	.word	0xffffffff


	//   ....[26]....
        /*00c4*/ 	.word	0xffffffff


	//   ....[27]....
        /*00c8*/ 	.word	0xffffffff


	//   ....[28]....
        /*00cc*/ 	.word	0xffffffff


	//   ....[29]....
        /*00d0*/ 	.word	0xffffffff


	//   ....[30]....
        /*00d4*/ 	.word	0xffffffff


	//   ....[31]....
        /*00d8*/ 	.word	0xffffffff


	//   ....[32]....
        /*00dc*/ 	.word	0xffffffff


	//   ....[33]....
        /*00e0*/ 	.word	0xffffffff


	//   ....[34]....
        /*00e4*/ 	.word	0xffffffff


	//   ....[35]....
        /*00e8*/ 	.word	0xffffffff


	//   ....[36]....
        /*00ec*/ 	.word	0xffffffff


	//   ....[37]....
        /*00f0*/ 	.word	0xffffffff


	//   ....[38]....
        /*00f4*/ 	.word	0xffffffff


	//   ....[39]....
        /*00f8*/ 	.word	0xffffffff


	//   ....[40]....
        /*00fc*/ 	.word	0xffffffff


	//   ....[41]....
        /*0100*/ 	.word	0xffffffff


	//   ....[42]....
        /*0104*/ 	.word	0xffffffff


	//   ....[43]....
        /*0108*/ 	.word	0xffffffff


	//   ....[44]....
        /*010c*/ 	.word	0xffffffff


	//   ....[45]....
        /*0110*/ 	.word	0xffffffff


	//   ....[46]....
        /*0114*/ 	.word	0xffffffff


	//   ....[47]....
        /*0118*/ 	.word	0xffffffff


	//   ....[48]....
        /*011c*/ 	.word	0xffffffff


	//   ....[49]....
        /*0120*/ 	.word	0xffffffff


	//   ....[50]....
        /*0124*/ 	.word	0xffffffff


	//   ....[51]....
        /*0128*/ 	.word	0xffffffff


	//   ....[52]....
        /*012c*/ 	.word	0xffffffff


	//   ....[53]....
        /*0130*/ 	.word	0xffffffff


	//   ....[54]....
        /*0134*/ 	.word	0xffffffff


	//   ....[55]....
        /*0138*/ 	.word	0xffffffff


	//   ....[56]....
        /*013c*/ 	.word	0xffffffff


	//   ....[57]....
        /*0140*/ 	.word	0xffffffff


	//   ....[58]....
        /*0144*/ 	.word	0xffffffff


	//   ....[59]....
        /*0148*/ 	.word	0xffffffff


	//----- nvinfo : EIATTR_COOP_GROUP_INSTR_OFFSETS
	.align		4
.L_300:
        /*014c*/ 	.byte	0x04, 0x28
        /*014e*/ 	.short	(.L_302 - .L_301)


	//   ....[0]....
.L_301:
        /*0150*/ 	.word	0x00000c90


	//   ....[1]....
        /*0154*/ 	.word	0x00000cc0


	//   ....[2]....
        /*0158*/ 	.word	0x00000ce0


	//   ....[3]....
        /*015c*/ 	.word	0x00000cf0


	//   ....[4]....
        /*0160*/ 	.word	0x00000e80


	//   ....[5]....
        /*0164*/ 	.word	0x00000eb0


	//   ....[6]....
        /*0168*/ 	.word	0x00000ee0


	//   ....[7]....
        /*016c*/ 	.word	0x00000f00


	//   ....[8]....
        /*0170*/ 	.word	0x00001080


	//   ....[9]....
        /*0174*/ 	.word	0x000010b0


	//   ....[10]....
        /*0178*/ 	.word	0x000010e0


	//   ....[11]....
        /*017c*/ 	.word	0x00001100


	//   ....[12]....
        /*0180*/ 	.word	0x00001280


	//   ....[13]....
        /*0184*/ 	.word	0x000012b0


	//   ....[14]....
        /*0188*/ 	.word	0x000012e0


	//   ....[15]....
        /*018c*/ 	.word	0x00001300


	//   ....[16]....
        /*0190*/ 	.word	0x00001480


	//   ....[17]....
        /*0194*/ 	.word	0x000014b0


	//   ....[18]....
        /*0198*/ 	.word	0x000014e0


	//   ....[19]....
        /*019c*/ 	.word	0x00001500


	//   ....[20]....
        /*01a0*/ 	.word	0x00002260


	//   ....[21]....
        /*01a4*/ 	.word	0x00002270


	//   ....[22]....
        /*01a8*/ 	.word	0x00002280


	//   ....[23]....
        /*01ac*/ 	.word	0x000022a0


	//   ....[24]....
        /*01b0*/ 	.word	0x00002420


	//   ....[25]....
        /*01b4*/ 	.word	0x00002460


	//   ....[26]....
        /*01b8*/ 	.word	0x00002490


	//   ....[27]....
        /*01bc*/ 	.word	0x000024b0


	//   ....[28]....
        /*01c0*/ 	.word	0x00002630


	//   ....[29]....
        /*01c4*/ 	.word	0x00002670


	//   ....[30]....
        /*01c8*/ 	.word	0x000026a0


	//   ....[31]....
        /*01cc*/ 	.word	0x000026c0


	//   ....[32]....
        /*01d0*/ 	.word	0x00002840


	//   ....[33]....
        /*01d4*/ 	.word	0x00002880


	//   ....[34]....
        /*01d8*/ 	.word	0x000028b0


	//   ....[35]....
        /*01dc*/ 	.word	0x000028d0


	//   ....[36]....
        /*01e0*/ 	.word	0x00002a50


	//   ....[37]....
        /*01e4*/ 	.word	0x00002a90


	//   ....[38]....
        /*01e8*/ 	.word	0x00002ac0


	//   ....[39]....
        /*01ec*/ 	.word	0x00002ae0


	//   ....[40]....
        /*01f0*/ 	.word	0x00004f90


	//   ....[41]....
        /*01f4*/ 	.word	0x00004fc0


	//   ....[42]....
        /*01f8*/ 	.word	0x00004fe0


	//   ....[43]....
        /*01fc*/ 	.word	0x00004ff0


	//   ....[44]....
        /*0200*/ 	.word	0x00005180


	//   ....[45]....
        /*0204*/ 	.word	0x000051b0


	//   ....[46]....
        /*0208*/ 	.word	0x000051e0


	//   ....[47]....
        /*020c*/ 	.word	0x00005200


	//   ....[48]....
        /*0210*/ 	.word	0x00005380


	//   ....[49]....
        /*0214*/ 	.word	0x000053b0


	//   ....[50]....
        /*0218*/ 	.word	0x000053e0


	//   ....[51]....
        /*021c*/ 	.word	0x00005400


	//   ....[52]....
        /*0220*/ 	.word	0x00005580


	//   ....[53]....
        /*0224*/ 	.word	0x000055c0


	//   ....[54]....
        /*0228*/ 	.word	0x000055f0


	//   ....[55]....
        /*022c*/ 	.word	0x00005600


	//   ....[56]....
        /*0230*/ 	.word	0x00005780


	//   ....[57]....
        /*0234*/ 	.word	0x000057b0


	//   ....[58]....
        /*0238*/ 	.word	0x000057e0


	//   ....[59]....
        /*023c*/ 	.word	0x00005800


	//----- nvinfo : EIATTR_VRC_CTA_INIT_COUNT
	.align		4
.L_302:
        /*0240*/ 	.byte	0x02, 0x4a
	.zero		1
	.zero		1


	//----- nvinfo : EIATTR_EXIT_INSTR_OFFSETS
	.align		4
        /*0244*/ 	.byte	0x04, 0x1c
        /*0246*/ 	.short	(.L_304 - .L_303)


	//   ....[0]....
.L_303:
        /*0248*/ 	.word	0x00000030


	//   ....[1]....
        /*024c*/ 	.word	0x000064a0


	//   ....[2]....
        /*0250*/ 	.word	0x000064e0


	//----- nvinfo : EIATTR_MAX_THREADS
	.align		4
.L_304:
        /*0254*/ 	.byte	0x04, 0x05
        /*0256*/ 	.short	(.L_306 - .L_305)
.L_305:
        /*0258*/ 	.word	0x00000100
        /*025c*/ 	.word	0x00000001
        /*0260*/ 	.word	0x00000001


	//----- nvinfo : EIATTR_CRS_STACK_SIZE
	.align		4
.L_306:
        /*0264*/ 	.byte	0x04, 0x1e
        /*0266*/ 	.short	(.L_308 - .L_307)
.L_307:
        /*0268*/ 	.word	0x00000000


	//----- nvinfo : EIATTR_CBANK_PARAM_SIZE
	.align		4
.L_308:
        /*026c*/ 	.byte	0x03, 0x19
        /*026e*/ 	.short	0x001d


	//----- nvinfo : EIATTR_PARAM_CBANK
	.align		4
        /*0270*/ 	.byte	0x04, 0x0a
        /*0272*/ 	.short	(.L_310 - .L_309)
	.align		4
.L_309:
        /*0274*/ 	.word	index@(.nv.constant0._ZN6thrust24THRUST_300001_SM_1000_NS8cuda_cub4core6detail13_kernel_agentINS1_8__reduce11ReduceAgentINS0_12zip_iteratorIN4cuda3std3__45tupleIJNS0_10device_ptrIdEENS0_17counting_iteratorIlNS0_11use_defaultESF_SF_EEEEEEEPNSB_IJdlEEESJ_iNS1_9__extrema9arg_max_fIdl10ComparatorEEEEJSI_SK_iSO_EEEvDpT0_)
        /*0278*/ 	.short	0x0380
        /*027a*/ 	.short	0x001d


	//----- nvinfo : EIATTR_SW_WAR
	.align		4
.L_310:
        /*027c*/ 	.byte	0x04, 0x36
        /*027e*/ 	.short	(.L_312 - .L_311)
.L_311:
        /*0280*/ 	.word	0x00000008
.L_312:


//--------------------- .nv.info._Z18gpu_normalize_rowsPdlllll --------------------------
	.section	.nv.info._Z18gpu_normalize_rowsPdlllll,"",@"SHT_CUDA_INFO"
	.sectionflags	@""
	.align	4


	//----- nvinfo : EIATTR_CUDA_API_VERSION
	.align		4
        /*0000*/ 	.byte	0x04, 0x37
        /*0002*/ 	.short	(.L_314 - .L_313)
.L_313:
        /*0004*/ 	.word	0x00000082


	//----- nvinfo : EIATTR_KPARAM_INFO
	.align		4
.L_314:
        /*0008*/ 	.byte	0x04, 0x17
        /*000a*/ 	.short	(.L_316 - .L_315)
.L_315:
        /*000c*/ 	.word	0x00000000
        /*0010*/ 	.short	0x0005
        /*0012*/ 	.short	0x0028
        /*0014*/ 	.byte	0x00, 0xf0, 0x21, 0x00


	//----- nvinfo : EIATTR_KPARAM_INFO
	.align		4
.L_316:
        /*0018*/ 	.byte	0x04, 0x17
        /*001a*/ 	.short	(.L_318 - .L_317)
.L_317:
        /*001c*/ 	.word	0x00000000
        /*0020*/ 	.short	0x0004
        /*0022*/ 	.short	0x0020
        /*0024*/ 	.byte	0x00, 0xf0, 0x21, 0x00


	//----- nvinfo : EIATTR_KPARAM_INFO
	.align		4
.L_318:
        /*0028*/ 	.byte	0x04, 0x17
        /*002a*/ 	.short	(.L_320 - .L_319)
.L_319:
        /*002c*/ 	.word	0x00000000
        /*0030*/ 	.short	0x0003
        /*0032*/ 	.short	0x0018
        /*0034*/ 	.byte	0x00, 0xf0, 0x21, 0x00


	//----- nvinfo : EIATTR_KPARAM_INFO
	.align		4
.L_320:
        /*0038*/ 	.byte	0x04, 0x17
        /*003a*/ 	.short	(.L_322 - .L_321)
.L_321:
        /*003c*/ 	.word	0x00000000
        /*0040*/ 	.short	0x0002
        /*0042*/ 	.short	0x0010
        /*0044*/ 	.byte	0x00, 0xf0, 0x21, 0x00


	//----- nvinfo : EIATTR_KPARAM_INFO
	.align		4
.L_322:
        /*0048*/ 	.byte	0x04, 0x17
        /*004a*/ 	.short	(.L_324 - .L_323)
.L_323:
        /*004c*/ 	.word	0x00000000
        /*0050*/ 	.short	0x0001
        /*0052*/ 	.short	0x0008
        /*0054*/ 	.byte	0x00, 0xf0, 0x21, 0x00


	//----- nvinfo : EIATTR_KPARAM_INFO
	.align		4
.L_324:
        /*0058*/ 	.byte	0x04, 0x17
        /*005a*/ 	.short	(.L_326 - .L_325)
.L_325:
        /*005c*/ 	.word	0x00000000
        /*0060*/ 	.short	0x0000
        /*0062*/ 	.short	0x0000
        /*0064*/ 	.byte	0x00, 0xf5, 0x21, 0x00


	//----- nvinfo : EIATTR_SPARSE_MMA_MASK
	.align		4
.L_326:
        /*0068*/ 	.byte	0x03, 0x50
        /*006a*/ 	.short	0x0000


	//----- nvinfo : EIATTR_MAXREG_COUNT
	.align		4
        /*006c*/ 	.byte	0x03, 0x1b
        /*006e*/ 	.short	0x00ff


	//----- nvinfo : EIATTR_MERCURY_ISA_VERSION
	.align		4
        /*0070*/ 	.byte	0x03, 0x5f
        /*0072*/ 	.short	0x0101


	//----- nvinfo : EIATTR_VRC_CTA_INIT_COUNT
	.align		4
        /*0074*/ 	.byte	0x02, 0x4a
	.zero		1
	.zero		1


	//----- nvinfo : EIATTR_EXIT_INSTR_OFFSETS
	.align		4
        /*0078*/ 	.byte	0x04, 0x1c
        /*007a*/ 	.short	(.L_328 - .L_327)


	//   ....[0]....
.L_327:
        /*007c*/ 	.word	0x000001a0


	//   ....[1]....
        /*0080*/ 	.word	0x000017d0


	//----- nvinfo : EIATTR_CRS_STACK_SIZE
	.align		4
.L_328:
        /*0084*/ 	.byte	0x04, 0x1e
        /*0086*/ 	.short	(.L_330 - .L_329)
.L_329:
        /*0088*/ 	.word	0x00000000


	//----- nvinfo : EIATTR_CBANK_PARAM_SIZE
	.align		4
.L_330:
        /*008c*/ 	.byte	0x03, 0x19
        /*008e*/ 	.short	0x0030


	//----- nvinfo : EIATTR_PARAM_CBANK
	.align		4
        /*0090*/ 	.byte	0x04, 0x0a
        /*0092*/ 	.short	(.L_332 - .L_331)
	.align		4
.L_331:
        /*0094*/ 	.word	index@(.nv.constant0._Z18gpu_normalize_rowsPdlllll)
        /*0098*/ 	.short	0x0380
        /*009a*/ 	.short	0x0030


	//----- nvinfo : EIATTR_SW_WAR
	.align		4
.L_332:
        /*009c*/ 	.byte	0x04, 0x36
        /*009e*/ 	.short	(.L_334 - .L_333)
.L_333:
        /*00a0*/ 	.word	0x00000008
.L_334:


//--------------------- .nv.info._Z13gpu_diff_rowsPdlllll --------------------------
	.section	.nv.info._Z13gpu_diff_rowsPdlllll,"",@"SHT_CUDA_INFO"
	.sectionflags	@""
	.align	4


	//----- nvinfo : EIATTR_CUDA_API_VERSION
	.align		4
        /*0000*/ 	.byte	0x04, 0x37
        /*0002*/ 	.short	(.L_336 - .L_335)
.L_335:
        /*0004*/ 	.word	0x00000082


	//----- nvinfo : EIATTR_KPARAM_INFO
	.align		4
.L_336:
        /*0008*/ 	.byte	0x04, 0x17
        /*000a*/ 	.short	(.L_338 - .L_337)
.L_337:
        /*000c*/ 	.word	0x00000000
        /*0010*/ 	.short	0x0005
        /*0012*/ 	.short	0x0028
        /*0014*/ 	.byte	0x00, 0xf0, 0x21, 0x00


	//----- nvinfo : EIATTR_KPARAM_INFO
	.align		4
.L_338:
        /*0018*/ 	.byte	0x04, 0x17
        /*001a*/ 	.short	(.L_340 - .L_339)
.L_339:
        /*001c*/ 	.word	0x00000000
        /*0020*/ 	.short	0x0004
        /*0022*/ 	.short	0x0020
        /*0024*/ 	.byte	0x00, 0xf0, 0x21, 0x00


	//----- nvinfo : EIATTR_KPARAM_INFO
	.align		4
.L_340:
        /*0028*/ 	.byte	0x04, 0x17
        /*002a*/ 	.short	(.L_342 - .L_341)
.L_341:
        /*002c*/ 	.word	0x00000000
        /*0030*/ 	.short	0x0003
        /*0032*/ 	.short	0x0018
        /*0034*/ 	.byte	0x00, 0xf0, 0x21, 0x00


	//----- nvinfo : EIATTR_KPARAM_INFO
	.align		4
.L_342:
        /*0038*/ 	.byte	0x04, 0x17
        /*003a*/ 	.short	(.L_344 - .L_343)
.L_343:
        /*003c*/ 	.word	0x00000000
        /*0040*/ 	.short	0x0002
        /*0042*/ 	.short	0x0010
        /*0044*/ 	.byte	0x00, 0xf0, 0x21, 0x00


	//----- nvinfo : EIATTR_KPARAM_INFO
	.align		4
.L_344:
        /*0048*/ 	.byte	0x04, 0x17
        /*004a*/ 	.short	(.L_346 - .L_345)
.L_345:
        /*004c*/ 	.word	0x00000000
        /*0050*/ 	.short	0x0001
        /*0052*/ 	.short	0x0008
        /*0054*/ 	.byte	0x00, 0xf0, 0x21, 0x00


	//----- nvinfo : EIATTR_KPARAM_INFO
	.align		4
.L_346:
        /*0058*/ 	.byte	0x04, 0x17
        /*005a*/ 	.short	(.L_348 - .L_347)
.L_347:
        /*005c*/ 	.word	0x00000000
        /*0060*/ 	.short	0x0000
        /*0062*/ 	.short	0x0000
        /*0064*/ 	.byte	0x00, 0xf5, 0x21, 0x00


	//----- nvinfo : EIATTR_SPARSE_MMA_MASK
	.align		4
.L_348:
        /*0068*/ 	.byte	0x03, 0x50
        /*006a*/ 	.short	0x0000


	//----- nvinfo : EIATTR_MAXREG_COUNT
	.align		4
        /*006c*/ 	.byte	0x03, 0x1b
        /*006e*/ 	.short	0x00ff


	//----- nvinfo : EIATTR_MERCURY_ISA_VERSION
	.align		4
        /*0070*/ 	.byte	0x03, 0x5f
        /*0072*/ 	.short	0x0101


	//----- nvinfo : EIATTR_VRC_CTA_INIT_COUNT
	.align		4
        /*0074*/ 	.byte	0x02, 0x4a
	.zero		1
	.zero		1


	//----- nvinfo : EIATTR_EXIT_INSTR_OFFSETS
	.align		4
        /*0078*/ 	.byte	0x04, 0x1c
        /*007a*/ 	.short	(.L_350 - .L_349)


	//   ....[0]....
.L_349:
        /*007c*/ 	.word	0x00000130


	//   ....[1]....
        /*0080*/ 	.word	0x00000e40


	//----- nvinfo : EIATTR_CRS_STACK_SIZE
	.align		4
.L_350:
        /*0084*/ 	.byte	0x04, 0x1e
        /*0086*/ 	.short	(.L_352 - .L_351)
.L_351:
        /*0088*/ 	.word	0x00000000


	//----- nvinfo : EIATTR_CBANK_PARAM_SIZE
	.align		4
.L_352:
        /*008c*/ 	.byte	0x03, 0x19
        /*008e*/ 	.short	0x0030


	//----- nvinfo : EIATTR_PARAM_CBANK
	.align		4
        /*0090*/ 	.byte	0x04, 0x0a
        /*0092*/ 	.short	(.L_354 - .L_353)
	.align		4
.L_353:
        /*0094*/ 	.word	index@(.nv.constant0._Z13gpu_diff_rowsPdlllll)
        /*0098*/ 	.short	0x0380
        /*009a*/ 	.short	0x0030


	//----- nvinfo : EIATTR_SW_WAR
	.align		4
.L_354:
        /*009c*/ 	.byte	0x04, 0x36
        /*009e*/ 	.short	(.L_356 - .L_355)
.L_355:
        /*00a0*/ 	.word	0x00000008
.L_356:


//--------------------- .nv.info._Z13gpu_swap_rowsPdlllll --------------------------
	.section	.nv.info._Z13gpu_swap_rowsPdlllll,"",@"SHT_CUDA_INFO"
	.sectionflags	@""
	.align	4


	//----- nvinfo : EIATTR_CUDA_API_VERSION
	.align		4
        /*0000*/ 	.byte	0x04, 0x37
        /*0002*/ 	.short	(.L_358 - .L_357)
.L_357:
        /*0004*/ 	.word	0x00000082


	//----- nvinfo : EIATTR_KPARAM_INFO
	.align		4
.L_358:
        /*0008*/ 	.byte	0x04, 0x17
        /*000a*/ 	.short	(.L_360 - .L_359)
.L_359:
        /*000c*/ 	.word	0x00000000
        /*0010*/ 	.short	0x0005
        /*0012*/ 	.short	0x0028
        /*0014*/ 	.byte	0x00, 0xf0, 0x21, 0x00


	//----- nvinfo : EIATTR_KPARAM_INFO
	.align		4
.L_360:
        /*0018*/ 	.byte	0x04, 0x17
        /*001a*/ 	.short	(.L_362 - .L_361)
.L_361:
        /*001c*/ 	.word	0x00000000
        /*0020*/ 	.short	0x0004
        /*0022*/ 	.short	0x0020
        /*0024*/ 	.byte	0x00, 0xf0, 0x21, 0x00


	//----- nvinfo : EIATTR_KPARAM_INFO
	.align		4
.L_362:
        /*0028*/ 	.byte	0x04, 0x17
        /*002a*/ 	.short	(.L_364 - .L_363)
.L_363:
        /*002c*/ 	.word	0x00000000
        /*0030*/ 	.short	0x0003
        /*0032*/ 	.short	0x0018
        /*0034*/ 	.byte	0x00, 0xf0, 0x21, 0x00


	//----- nvinfo : EIATTR_KPARAM_INFO
	.align		4
.L_364:
        /*0038*/ 	.byte	0x04, 0x17
        /*003a*/ 	.short	(.L_366 - .L_365)
.L_365:
        /*003c*/ 	.word	0x00000000
        /*0040*/ 	.short	0x0002
        /*0042*/ 	.short	0x0010
        /*0044*/ 	.byte	0x00, 0xf0, 0x21, 0x00


	//----- nvinfo : EIATTR_KPARAM_INFO
	.align		4
.L_366:
        /*0048*/ 	.byte	0x04, 0x17
        /*004a*/ 	.short	(.L_368 - .L_367)
.L_367:
        /*004c*/ 	.word	0x00000000
        /*0050*/ 	.short	0x0001
        /*0052*/ 	.short	0x0008
        /*0054*/ 	.byte	0x00, 0xf0, 0x21, 0x00


	//----- nvinfo : EIATTR_KPARAM_INFO
	.align		4
.L_368:
        /*0058*/ 	.byte	0x04, 0x17
        /*005a*/ 	.short	(.L_370 - .L_369)
.L_369:
        /*005c*/ 	.word	0x00000000
        /*0060*/ 	.short	0x0000
        /*0062*/ 	.short	0x0000
        /*0064*/ 	.byte	0x00, 0xf5, 0x21, 0x00


	//----- nvinfo : EIATTR_SPARSE_MMA_MASK
	.align		4
.L_370:
        /*0068*/ 	.byte	0x03, 0x50
        /*006a*/ 	.short	0x0000


	//----- nvinfo : EIATTR_MAXREG_COUNT
	.align		4
        /*006c*/ 	.byte	0x03, 0x1b
        /*006e*/ 	.short	0x00ff


	//----- nvinfo : EIATTR_MERCURY_ISA_VERSION
	.align		4
        /*0070*/ 	.byte	0x03, 0x5f
        /*0072*/ 	.short	0x0101


	//----- nvinfo : EIATTR_VRC_CTA_INIT_COUNT
	.align		4
        /*0074*/ 	.byte	0x02, 0x4a
	.zero		1
	.zero		1


	//----- nvinfo : EIATTR_EXIT_INSTR_OFFSETS
	.align		4
        /*0078*/ 	.byte	0x04, 0x1c
        /*007a*/ 	.short	(.L_372 - .L_371)


	//   ....[0]....
.L_371:
        /*007c*/ 	.word	0x000000d0


	//   ....[1]....
        /*0080*/ 	.word	0x00000670


	//   ....[2]....
        /*0084*/ 	.word	0x00000ab0


	//----- nvinfo : EIATTR_CRS_STACK_SIZE
	.align		4
.L_372:
        /*0088*/ 	.byte	0x04, 0x1e
        /*008a*/ 	.short	(.L_374 - .L_373)
.L_373:
        /*008c*/ 	.word	0x00000000


	//----- nvinfo : EIATTR_CBANK_PARAM_SIZE
	.align		4
.L_374:
        /*0090*/ 	.byte	0x03, 0x19
        /*0092*/ 	.short	0x0030


	//----- nvinfo : EIATTR_PARAM_CBANK
	.align		4
        /*0094*/ 	.byte	0x04, 0x0a
        /*0096*/ 	.short	(.L_376 - .L_375)
	.align		4
.L_375:
        /*0098*/ 	.word	index@(.nv.constant0._Z13gpu_swap_rowsPdlllll)
        /*009c*/ 	.short	0x0380
        /*009e*/ 	.short	0x0030


	//----- nvinfo : EIATTR_SW_WAR
	.align		4
.L_376:
        /*00a0*/ 	.byte	0x04, 0x36
        /*00a2*/ 	.short	(.L_378 - .L_377)
.L_377:
        /*00a4*/ 	.word	0x00000008
.L_378:


//--------------------- .nv.callgraph             --------------------------
	.section	.nv.callgraph,"",@"SHT_CUDA_CALLGRAPH"
	.align	4
	.sectionentsize	8
	.align		4
        /*0000*/ 	.word	0x00000000
	.align		4
        /*0004*/ 	.word	0xffffffff
	.align		4
        /*0008*/ 	.word	0x00000000
	.align		4
        /*000c*/ 	.word	0xfffffffe
	.align		4
        /*0010*/ 	.word	0x00000000
	.align		4
        /*0014*/ 	.word	0xfffffffd
	.align		4
        /*0018*/ 	.word	0x00000000
	.align		4
        /*001c*/ 	.word	0xfffffffc


//--------------------- .nv.constant4             --------------------------
	.section	.nv.constant4,"a",@progbits
	.align	8
	.align		8
.nv.constant4:
        /*0000*/ 	.dword	_ZN34_INTERNAL_bafead10_4_k_cu_af63f9ac4cuda3std3__45__cpo5beginE
	.align		8
        /*0008*/ 	.dword	_ZN34_INTERNAL_bafead10_4_k_cu_af63f9ac4cuda3std3__45__cpo3endE
	.align		8
        /*0010*/ 	.dword	_ZN34_INTERNAL_bafead10_4_k_cu_af63f9ac4cuda3std3__45__cpo6cbeginE
	.align		8
        /*0018*/ 	.dword	_ZN34_INTERNAL_bafead10_4_k_cu_af63f9ac4cuda3std3__45__cpo4cendE
	.align		8
        /*0020*/ 	.dword	_ZN34_INTERNAL_bafead10_4_k_cu_af63f9ac4cuda3std3__45__cpo6rbeginE
	.align		8
        /*0028*/ 	.dword	_ZN34_INTERNAL_bafead10_4_k_cu_af63f9ac4cuda3std3__45__cpo4rendE
	.align		8
        /*0030*/ 	.dword	_ZN34_INTERNAL_bafead10_4_k_cu_af63f9ac4cuda3std3__45__cpo7crbeginE
	.align		8
        /*0038*/ 	.dword	_ZN34_INTERNAL_bafead10_4_k_cu_af63f9ac4cuda3std3__45__cpo5crendE
	.align		8
        /*0040*/ 	.dword	_ZN34_INTERNAL_bafead10_4_k_cu_af63f9ac4cuda3std3__436_GLOBAL__N__bafead10_4_k_cu_af63f9ac6ignoreE
	.align		8
        /*0048*/ 	.dword	_ZN34_INTERNAL_bafead10_4_k_cu_af63f9ac4cuda3std3__419piecewise_constructE
	.align		8
        /*0050*/ 	.dword	_ZN34_INTERNAL_bafead10_4_k_cu_af63f9ac4cuda3std3__48in_placeE
	.align		8
        /*0058*/ 	.dword	_ZN34_INTERNAL_bafead10_4_k_cu_af63f9ac4cuda3std3__420unreachable_sentinelE
	.align		8
        /*0060*/ 	.dword	_ZN34_INTERNAL_bafead10_4_k_cu_af63f9ac4cuda3std3__47nulloptE
	.align		8
        /*0068*/ 	.dword	_ZN34_INTERNAL_bafead10_4_k_cu_af63f9ac4cuda3std3__48unexpectE
	.align		8
        /*0070*/ 	.dword	_ZN34_INTERNAL_bafead10_4_k_cu_af63f9ac4cuda3std6ranges3__45__cpo4swapE
	.align		8
        /*0078*/ 	.dword	_ZN34_INTERNAL_bafead10_4_k_cu_af63f9ac4cuda3std6ranges3__45__cpo9iter_moveE
	.align		8
        /*0080*/ 	.dword	_ZN34_INTERNAL_bafead10_4_k_cu_af63f9ac4cuda3std6ranges3__45__cpo5beginE
	.align		8
        /*0088*/ 	.dword	_ZN34_INTERNAL_bafead10_4_k_cu_af63f9ac4cuda3std6ranges3__45__cpo3endE
	.align		8
        /*0090*/ 	.dword	_ZN34_INTERNAL_bafead10_4_k_cu_af63f9ac4cuda3std6ranges3__45__cpo6cbeginE
	.align		8
        /*0098*/ 	.dword	_ZN34_INTERNAL_bafead10_4_k_cu_af63f9ac4cuda3std6ranges3__45__cpo4cendE
	.align		8
        /*00a0*/ 	.dword	_ZN34_INTERNAL_bafead10_4_k_cu_af63f9ac4cuda3std6ranges3__45__cpo7advanceE
	.align		8
        /*00a8*/ 	.dword	_ZN34_INTERNAL_bafead10_4_k_cu_af63f9ac4cuda3std6ranges3__45__cpo9iter_swapE
	.align		8
        /*00b0*/ 	.dword	_ZN34_INTERNAL_bafead10_4_k_cu_af63f9ac4cuda3std6ranges3__45__cpo4nextE
	.align		8
        /*00b8*/ 	.dword	_ZN34_INTERNAL_bafead10_4_k_cu_af63f9ac4cuda3std6ranges3__45__cpo4prevE
	.align		8
        /*00c0*/ 	.dword	_ZN34_INTERNAL_bafead10_4_k_cu_af63f9ac4cuda3std6ranges3__45__cpo4dataE
	.align		8
        /*00c8*/ 	.dword	_ZN34_INTERNAL_bafead10_4_k_cu_af63f9ac4cuda3std6ranges3__45__cpo5cdataE
	.align		8
        /*00d0*/ 	.dword	_ZN34_INTERNAL_bafead10_4_k_cu_af63f9ac4cuda3std6ranges3__45__cpo4sizeE
	.align		8
        /*00d8*/ 	.dword	_ZN34_INTERNAL_bafead10_4_k_cu_af63f9ac4cuda3std6ranges3__45__cpo5ssizeE
	.align		8
        /*00e0*/ 	.dword	_ZN34_INTERNAL_bafead10_4_k_cu_af63f9ac4cuda3std6ranges3__45__cpo8distanceE
	.align		8
        /*00e8*/ 	.dword	_ZN34_INTERNAL_bafead10_4_k_cu_af63f9ac6thrust24THRUST_300001_SM_1000_NS8cuda_cub3parE
	.align		8
        /*00f0*/ 	.dword	_ZN34_INTERNAL_bafead10_4_k_cu_af63f9ac6thrust24THRUST_300001_SM_1000_NS8cuda_cub10par_nosyncE
	.align		8
        /*00f8*/ 	.dword	_ZN34_INTERNAL_bafead10_4_k_cu_af63f9ac6thrust24THRUST_300001_SM_1000_NS6system6detail10sequential3seqE
	.align		8
        /*0100*/ 	.dword	_ZN34_INTERNAL_bafead10_4_k_cu_af63f9ac6thrust24THRUST_300001_SM_1000_NS6system3cpp3parE
	.align		8
        /*0108*/ 	.dword	_ZN34_INTERNAL_bafead10_4_k_cu_af63f9ac6thrust24THRUST_300001_SM_1000_NS12placeholders2_1E
	.align		8
        /*0110*/ 	.dword	_ZN34_INTERNAL_bafead10_4_k_cu_af63f9ac6thrust24THRUST_300001_SM_1000_NS12placeholders2_2E
	.align		8
        /*0118*/ 	.dword	_ZN34_INTERNAL_bafead10_4_k_cu_af63f9ac6thrust24THRUST_300001_SM_1000_NS12placeholders2_3E
	.align		8
        /*0120*/ 	.dword	_ZN34_INTERNAL_bafead10_4_k_cu_af63f9ac6thrust24THRUST_300001_SM_1000_NS12placeholders2_4E
	.align		8
        /*0128*/ 	.dword	_ZN34_INTERNAL_bafead10_4_k_cu_af63f9ac6thrust24THRUST_300001_SM_1000_NS12placeholders2_5E
	.align		8
        /*0130*/ 	.dword	_ZN34_INTERNAL_bafead10_4_k_cu_af63f9ac6thrust24THRUST_300001_SM_1000_NS12placeholders2_6E
	.align		8
        /*0138*/ 	.dword	_ZN34_INTERNAL_bafead10_4_k_cu_af63f9ac6thrust24THRUST_300001_SM_1000_NS12placeholders2_7E
	.align		8
        /*0140*/ 	.dword	_ZN34_INTERNAL_bafead10_4_k_cu_af63f9ac6thrust24THRUST_300001_SM_1000_NS12placeholders2_8E
	.align		8
        /*0148*/ 	.dword	_ZN34_INTERNAL_bafead10_4_k_cu_af63f9ac6thrust24THRUST_300001_SM_1000_NS12placeholders2_9E
	.align		8
        /*0150*/ 	.dword	_ZN34_INTERNAL_bafead10_4_k_cu_af63f9ac6thrust24THRUST_300001_SM_1000_NS12placeholders3_10E
	.align		8
        /*0158*/ 	.dword	_ZN34_INTERNAL_bafead10_4_k_cu_af63f9ac6thrust24THRUST_300001_SM_1000_NS3seqE
	.align		8
        /*0160*/ 	.dword	_ZN34_INTERNAL_bafead10_4_k_cu_af63f9ac6thrust24THRUST_300001_SM_1000_NS6deviceE


//--------------------- .text._ZN3cub18CUB_300001_SM_10006detail11EmptyKernelIvEEvv --------------------------
	.section	.text._ZN3cub18CUB_300001_SM_10006detail11EmptyKernelIvEEvv,"ax",@progbits
	.align	128
        .global         _ZN3cub18CUB_300001_SM_10006detail11EmptyKernelIvEEvv
        .type           _ZN3cub18CUB_300001_SM_10006detail11EmptyKernelIvEEvv,@function
        .size           _ZN3cub18CUB_300001_SM_10006detail11EmptyKernelIvEEvv,(.L_x_756 - _ZN3cub18CUB_300001_SM_10006detail11EmptyKernelIvEEvv)
        .other          _ZN3cub18CUB_300001_SM_10006detail11EmptyKernelIvEEvv,@"STO_CUDA_ENTRY STV_DEFAULT"
_ZN3cub18CUB_300001_SM_10006detail11EmptyKernelIvEEvv:
.text._ZN3cub18CUB_300001_SM_10006detail11EmptyKernelIvEEvv:
[----:B------:R-:W-:Y:S01]  /*0000*/  LDC R1, c[0x0][0x37c] ;  /* 0x0000df00ff017b82 */ /* 0x000fe20000000800 */
[----:B------:R-:W-:Y:S05]  /*0010*/  EXIT ;  /* 0x000000000000794d */ /* 0x000fea0003800000 */
.L_x_0:
[----:B------:R-:W-:-:S00]  /*0020*/  BRA `(.L_x_0) ;  /* 0xfffffffc00fc7947 */ /* 0x000fc0000383ffff */
[----:B------:R-:W-:-:S00]  /*0030*/  NOP ;  /* 0x0000000000007918 */ /* 0x000fc00000000000 */
        /* <DEDUP_REMOVED lines=12> */
.L_x_756:


//--------------------- .text._ZN6thrust24THRUST_300001_SM_1000_NS8cuda_cub4core6detail13_kernel_agentINS1_8__reduce11ReduceAgentIPN4cuda3std3__45tupleIJdlEEESC_SB_lNS1_9__extrema9arg_max_fIdl10ComparatorEEEEJSC_SC_iSG_EEEvDpT0_ --------------------------
	.section	.text._ZN6thrust24THRUST_300001_SM_1000_NS8cuda_cub4core6detail13_kernel_agentINS1_8__reduce11ReduceAgentIPN4cuda3std3__45tupleIJdlEEESC_SB_lNS1_9__extrema9arg_max_fIdl10ComparatorEEEEJSC_SC_iSG_EEEvDpT0_,"ax",@progbits
	.align	128
        .global         _ZN6thrust24THRUST_300001_SM_1000_NS8cuda_cub4core6detail13_kernel_agentINS1_8__reduce11ReduceAgentIPN4cuda3std3__45tupleIJdlEEESC_SB_lNS1_9__extrema9arg_max_fIdl10ComparatorEEEEJSC_SC_iSG_EEEvDpT0_
        .type           _ZN6thrust24THRUST_300001_SM_1000_NS8cuda_cub4core6detail13_kernel_agentINS1_8__reduce11ReduceAgentIPN4cuda3std3__45tupleIJdlEEESC_SB_lNS1_9__extrema9arg_max_fIdl10ComparatorEEEEJSC_SC_iSG_EEEvDpT0_,@function
        .size           _ZN6thrust24THRUST_300001_SM_1000_NS8cuda_cub4core6detail13_kernel_agentINS1_8__reduce11ReduceAgentIPN4cuda3std3__45tupleIJdlEEESC_SB_lNS1_9__extrema9arg_max_fIdl10ComparatorEEEEJSC_SC_iSG_EEEvDpT0_,(.L_x_757 - _ZN6thrust24THRUST_300001_SM_1000_NS8cuda_cub4core6detail13_kernel_agentINS1_8__reduce11ReduceAgentIPN4cuda3std3__45tupleIJdlEEESC_SB_lNS1_9__extrema9arg_max_fIdl10ComparatorEEEEJSC_SC_iSG_EEEvDpT0_)
        .other          _ZN6thrust24THRUST_300001_SM_1000_NS8cuda_cub4core6detail13_kernel_agentINS1_8__reduce11ReduceAgentIPN4cuda3std3__45tupleIJdlEEESC_SB_lNS1_9__extrema9arg_max_fIdl10ComparatorEEEEJSC_SC_iSG_EEEvDpT0_,@"STO_CUDA_ENTRY STV_DEFAULT"
_ZN6thrust24THRUST_300001_SM_1000_NS8cuda_cub4core6detail13_kernel_agentINS1_8__reduce11ReduceAgentIPN4cuda3std3__45tupleIJdlEEESC_SB_lNS1_9__extrema9arg_max_fIdl10ComparatorEEEEJSC_SC_iSG_EEEvDpT0_:
.text._ZN6thrust24THRUST_300001_SM_1000_NS8cuda_cub4core6detail13_kernel_agentINS1_8__reduce11ReduceAgentIPN4cuda3std3__45tupleIJdlEEESC_SB_lNS1_9__extrema9arg_max_fIdl10ComparatorEEEEJSC_SC_iSG_EEEvDpT0_:
[----:B------:R-:W-:Y:S01]  /*0000*/  LDC R1, c[0x0][0x37c] ;  /* 0x0000df00ff017b82 */ /* 0x000fe20000000800 */
[----:B------:R-:W0:Y:S02]  /*0010*/  LDCU UR8, c[0x0][0x390] ;  /* 0x00007200ff0877ac */ /* 0x000e240008000800 */
[----:B0-----:R-:W-:-:S13]  /*0020*/  ISETP.NE.AND P0, PT, RZ, UR8, PT ;  /* 0x00000008ff007c0c */ /* 0x001fda000bf05270 */
[----:B------:R-:W-:Y:S05]  /*0030*/  @!P0 EXIT ;  /* 0x000000000000894d */ /* 0x000fea0003800000 */
[----:B------:R-:W-:Y:S01]  /*0040*/  UISETP.GT.AND UP0, UPT, UR8, 0x4ff, UPT ;  /* 0x000004ff0800788c */ /* 0x000fe2000bf04270 */
[----:B------:R-:W-:Y:S01]  /*0050*/  BSSY.RECONVERGENT B0, `(.L_x_1) ;  /* 0x00006c1000007945 */ /* 0x000fe20003800200 */
[----:B------:R-:W0:Y:S07]  /*0060*/  LDCU.64 UR10, c[0x0][0x358] ;  /* 0x00006b00ff0a77ac */ /* 0x000e2e0008000a00 */
[----:B------:R-:W-:Y:S05]  /*0070*/  BRA.U UP0, `(.L_x_2) ;  /* 0x0000003900807547 */ /* 0x000fea000b800000 */
[----:B------:R-:W1:Y:S01]  /*0080*/  S2R R0, SR_TID.X ;  /* 0x0000000000007919 */ /* 0x000e620000002100 */
[----:B------:R-:W2:Y:S01]  /*0090*/  LDCU UR4, c[0x0][0x390] ;  /* 0x00007200ff0477ac */ /* 0x000ea20008000800 */
[----:B------:R-:W-:Y:S01]  /*00a0*/  BSSY.RECONVERGENT B1, `(.L_x_3) ;  /* 0x000000b000017945 */ /* 0x000fe20003800200 */
[----:B------:R-:W-:Y:S02]  /*00b0*/  CS2R R14, SRZ ;  /* 0x00000000000e7805 */ /* 0x000fe4000001ff00 */
[----:B------:R-:W-:Y:S02]  /*00c0*/  CS2R R12, SRZ ;  /* 0x00000000000c7805 */ /* 0x000fe4000001ff00 */
[----:B-1----:R-:W-:Y:S01]  /*00d0*/  ISETP.GE.AND P0, PT, R0, UR8, PT ;  /* 0x0000000800007c0c */ /* 0x002fe2000bf06270 */
[----:B------:R-:W-:-:S12]  /*00e0*/  IMAD.MOV.U32 R19, RZ, RZ, R0 ;  /* 0x000000ffff137224 */ /* 0x000fd800078e0000 */
[----:B--2---:R-:W-:Y:S05]  /*00f0*/  @P0 BRA `(.L_x_4) ;  /* 0x0000000000140947 */ /* 0x004fea0003800000 */
[----:B------:R-:W1:Y:S02]  /*0100*/  LDC.64 R2, c[0x0][0x380] ;  /* 0x0000e000ff027b82 */ /* 0x000e640000000a00 */
[----:B-1----:R-:W-:-:S05]  /*0110*/  IMAD.WIDE.U32 R2, R0, 0x10, R2 ;  /* 0x0000001000027825 */ /* 0x002fca00078e0002 */
[----:B0-----:R1:W5:Y:S04]  /*0120*/  LDG.E.64.CONSTANT R14, desc[UR10][R2.64] ;  /* 0x0000000a020e7981 */ /* 0x001368000c1e9b00 */
[----:B------:R1:W5:Y:S01]  /*0130*/  LDG.E.64.CONSTANT R12, desc[UR10][R2.64+0x8] ;  /* 0x0000080a020c7981 */ /* 0x000362000c1e9b00 */
[----:B------:R-:W-:-:S07]  /*0140*/  VIADD R19, R0, 0x100 ;  /* 0x0000010000137836 */ /* 0x000fce0000000000 */
.L_x_4:
[----:B0-----:R-:W-:Y:S05]  /*0150*/  BSYNC.RECONVERGENT B1 ;  /* 0x0000000000017941 */ /* 0x001fea0003800200 */
.L_x_3:
[----:B------:R-:W-:Y:S01]  /*0160*/  ISETP.GE.AND P0, PT, R19, UR8, PT ;  /* 0x0000000813007c0c */ /* 0x000fe2000bf06270 */
[----:B------:R-:W-:-:S12]  /*0170*/  BSSY.RECONVERGENT B1, `(.L_x_5) ;  /* 0x0000099000017945 */ /* 0x000fd80003800200 */
[----:B------:R-:W-:Y:S05]  /*0180*/  @P0 BRA `(.L_x_6) ;  /* 0x00000008005c0947 */ /* 0x000fea0003800000 */
[----:B------:R-:W-:Y:S01]  /*0190*/  LOP3.LUT R4, RZ, R19, RZ, 0x33, !PT ;  /* 0x00000013ff047212 */ /* 0x000fe200078e33ff */
[----:B------:R-:W-:Y:S04]  /*01a0*/  BSSY.RECONVERGENT B2, `(.L_x_7) ;  /* 0x000002e000027945 */ /* 0x000fe80003800200 */
[----:B------:R-:W-:-:S05]  /*01b0*/  VIADD R4, R4, UR8 ;  /* 0x0000000804047c36 */ /* 0x000fca0008000000 */
[----:B-1----:R-:W-:-:S04]  /*01c0*/  LOP3.LUT R2, R4, 0x300, RZ, 0xc0, !PT ;  /* 0x0000030004027812 */ /* 0x002fc800078ec0ff */
[----:B------:R-:W-:-:S13]  /*01d0*/  ISETP.NE.AND P0, PT, R2, 0x300, PT ;  /* 0x000003000200780c */ /* 0x000fda0003f05270 */
[----:B------:R-:W-:Y:S05]  /*01e0*/  @!P0 BRA `(.L_x_8) ;  /* 0x0000000000a48947 */ /* 0x000fea0003800000 */
[----:B------:R-:W0:Y:S01]  /*01f0*/  LDC.64 R2, c[0x0][0x380] ;  /* 0x0000e000ff027b82 */ /* 0x000e220000000a00 */
[----:B------:R-:W-:-:S04]  /*0200*/  LEA.HI R5, R4, 0x1, RZ, 0x18 ;  /* 0x0000000104057811 */ /* 0x000fc800078fc0ff */
[----:B------:R-:W-:-:S05]  /*0210*/  LOP3.LUT R5, R5, 0x3, RZ, 0xc0, !PT ;  /* 0x0000000305057812 */ /* 0x000fca00078ec0ff */
[----:B------:R-:W-:Y:S02]  /*0220*/  IMAD.MOV R5, RZ, RZ, -R5 ;  /* 0x000000ffff057224 */ /* 0x000fe400078e0a05 */
[----:B0-----:R-:W-:-:S04]  /*0230*/  IMAD.WIDE.U32 R2, R19, 0x10, R2 ;  /* 0x0000001013027825 */ /* 0x001fc800078e0002 */
[----:B------:R-:W-:-:S07]  /*0240*/  IMAD.MOV.U32 R16, RZ, RZ, R2 ;  /* 0x000000ffff107224 */ /* 0x000fce00078e0002 */
.L_x_11:
[----:B------:R-:W-:-:S05]  /*0250*/  IMAD.MOV.U32 R2, RZ, RZ, R16 ;  /* 0x000000ffff027224 */ /* 0x000fca00078e0010 */
[----:B------:R-:W2:Y:S04]  /*0260*/  LDG.E.64.CONSTANT R8, desc[UR10][R2.64] ;  /* 0x0000000a02087981 */ /* 0x000ea8000c1e9b00 */
[----:B------:R-:W3:Y:S01]  /*0270*/  LDG.E.64.CONSTANT R10, desc[UR10][R2.64+0x8] ;  /* 0x0000080a020a7981 */ /* 0x000ee2000c1e9b00 */
[----:B------:R-:W-:Y:S01]  /*0280*/  VIADD R5, R5, 0x1 ;  /* 0x0000000105057836 */ /* 0x000fe20000000000 */
[----:B------:R-:W-:Y:S01]  /*0290*/  BSSY.RECONVERGENT B3, `(.L_x_9) ;  /* 0x000001b000037945 */ /* 0x000fe20003800200 */
[----:B-----5:R-:W-:Y:S01]  /*02a0*/  IMAD.MOV.U32 R21, RZ, RZ, R13 ;  /* 0x000000ffff157224 */ /* 0x020fe200078e000d */
[----:B------:R-:W-:Y:S01]  /*02b0*/  IADD3 R16, P3, PT, R2, 0x1000, RZ ;  /* 0x0000100002107810 */ /* 0x000fe20007f7e0ff */
[----:B------:R-:W-:Y:S01]  /*02c0*/  IMAD.MOV.U32 R17, RZ, RZ, R12 ;  /* 0x000000ffff117224 */ /* 0x000fe200078e000c */
[----:B------:R-:W-:Y:S01]  /*02d0*/  ISETP.NE.AND P2, PT, R5, RZ, PT ;  /* 0x000000ff0500720c */ /* 0x000fe20003f45270 */
[----:B------:R-:W-:-:S02]  /*02e0*/  IMAD.MOV.U32 R6, RZ, RZ, R14 ;  /* 0x000000ffff067224 */ /* 0x000fc400078e000e */
[----:B------:R-:W-:Y:S01]  /*02f0*/  IMAD.MOV.U32 R7, RZ, RZ, R15 ;  /* 0x000000ffff077224 */ /* 0x000fe200078e000f */
[----:B--2---:R-:W-:Y:S01]  /*0300*/  DSETP.GEU.AND P0, PT, |R14|, |R8|, PT ;  /* 0x400000080e00722a */ /* 0x004fe20003f0e200 */
[----:B------:R-:W-:Y:S02]  /*0310*/  IMAD.MOV.U32 R14, RZ, RZ, R8 ;  /* 0x000000ffff0e7224 */ /* 0x000fe400078e0008 */
[----:B---3--:R-:W-:Y:S02]  /*0320*/  IMAD.MOV.U32 R12, RZ, RZ, R10 ;  /* 0x000000ffff0c7224 */ /* 0x008fe400078e000a */
[----:B------:R-:W-:Y:S02]  /*0330*/  IMAD.MOV.U32 R13, RZ, RZ, R11 ;  /* 0x000000ffff0d7224 */ /* 0x000fe400078e000b */
[----:B------:R-:W-:-:S07]  /*0340*/  IMAD.MOV.U32 R15, RZ, RZ, R9 ;  /* 0x000000ffff0f7224 */ /* 0x000fce00078e0009 */
[----:B------:R-:W-:Y:S05]  /*0350*/  @!P0 BRA `(.L_x_10) ;  /* 0x0000000000388947 */ /* 0x000fea0003800000 */
[----:B------:R-:W-:Y:S01]  /*0360*/  DSETP.GEU.AND P0, PT, |R8|, |R6|, PT ;  /* 0x400000060800722a */ /* 0x000fe20003f0e200 */
[----:B------:R-:W-:Y:S02]  /*0370*/  IMAD.MOV.U32 R14, RZ, RZ, R6 ;  /* 0x000000ffff0e7224 */ /* 0x000fe400078e0006 */
[----:B------:R-:W-:Y:S02]  /*0380*/  IMAD.MOV.U32 R15, RZ, RZ, R7 ;  /* 0x000000ffff0f7224 */ /* 0x000fe400078e0007 */
[----:B------:R-:W-:Y:S02]  /*0390*/  IMAD.MOV.U32 R12, RZ, RZ, R17 ;  /* 0x000000ffff0c7224 */ /* 0x000fe400078e0011 */
[----:B------:R-:W-:-:S07]  /*03a0*/  IMAD.MOV.U32 R13, RZ, RZ, R21 ;  /* 0x000000ffff0d7224 */ /* 0x000fce00078e0015 */
[----:B------:R-:W-:Y:S05]  /*03b0*/  @!P0 BRA `(.L_x_10) ;  /* 0x0000000000208947 */ /* 0x000fea0003800000 */
[CC--:B------:R-:W-:Y:S02]  /*03c0*/  ISETP.GE.U32.AND P1, PT, R17.reuse, R10.reuse, PT ;  /* 0x0000000a1100720c */ /* 0x0c0fe40003f26070 */
[----:B------:R-:W-:Y:S02]  /*03d0*/  ISETP.LT.U32.AND P0, PT, R17, R10, PT ;  /* 0x0000000a1100720c */ /* 0x000fe40003f01070 */
[CC--:B------:R-:W-:Y:S02]  /*03e0*/  ISETP.GE.AND.EX P1, PT, R21.reuse, R11.reuse, PT, P1 ;  /* 0x0000000b1500720c */ /* 0x0c0fe40003f26310 */
[----:B------:R-:W-:Y:S02]  /*03f0*/  ISETP.LT.AND.EX P0, PT, R21, R11, PT, P0 ;  /* 0x0000000b1500720c */ /* 0x000fe40003f01300 */
[----:B------:R-:W-:Y:S02]  /*0400*/  FSEL R14, R6, R8, !P1 ;  /* 0x00000008060e7208 */ /* 0x000fe40004800000 */
[----:B------:R-:W-:-:S02]  /*0410*/  FSEL R15, R7, R9, !P1 ;  /* 0x00000009070f7208 */ /* 0x000fc40004800000 */
[----:B------:R-:W-:Y:S02]  /*0420*/  SEL R12, R17, R10, P0 ;  /* 0x0000000a110c7207 */ /* 0x000fe40000000000 */
[----:B------:R-:W-:-:S07]  /*0430*/  SEL R13, R21, R11, P0 ;  /* 0x0000000b150d7207 */ /* 0x000fce0000000000 */
.L_x_10:
[----:B------:R-:W-:Y:S05]  /*0440*/  BSYNC.RECONVERGENT B3 ;  /* 0x0000000000037941 */ /* 0x000fea0003800200 */
.L_x_9:
[----:B------:R-:W-:Y:S02]  /*0450*/  IMAD.X R3, RZ, RZ, R3, P3 ;  /* 0x000000ffff037224 */ /* 0x000fe400018e0603 */
[----:B------:R-:W-:Y:S01]  /*0460*/  VIADD R19, R19, 0x100 ;  /* 0x0000010013137836 */ /* 0x000fe20000000000 */
[----:B------:R-:W-:Y:S06]  /*0470*/  @P2 BRA `(.L_x_11) ;  /* 0xfffffffc00742947 */ /* 0x000fec000383ffff */
.L_x_8:
[----:B------:R-:W-:Y:S05]  /*0480*/  BSYNC.RECONVERGENT B2 ;  /* 0x0000000000027941 */ /* 0x000fea0003800200 */
.L_x_7:
[----:B------:R-:W0:Y:S01]  /*0490*/  LDC.64 R8, c[0x0][0x380] ;  /* 0x0000e000ff087b82 */ /* 0x000e220000000a00 */
[----:B------:R-:W-:-:S13]  /*04a0*/  ISETP.GE.U32.AND P0, PT, R4, 0x300, PT ;  /* 0x000003000400780c */ /* 0x000fda0003f06070 */
[----:B------:R-:W-:Y:S05]  /*04b0*/  @!P0 BRA `(.L_x_6) ;  /* 0x0000000400908947 */ /* 0x000fea0003800000 */
.L_x_20:
[----:B0-----:R-:W-:-:S05]  /*04c0*/  IMAD.WIDE R20, R19, 0x10, R8 ;  /* 0x0000001013147825 */ /* 0x001fca00078e0208 */
[----:B------:R-:W2:Y:S04]  /*04d0*/  LDG.E.64.CONSTANT R10, desc[UR10][R20.64] ;  /* 0x0000000a140a7981 */ /* 0x000ea8000c1e9b00 */
[----:B------:R-:W3:Y:S04]  /*04e0*/  LDG.E.64.CONSTANT R16, desc[UR10][R20.64+0x8] ;  /* 0x0000080a14107981 */ /* 0x000ee8000c1e9b00 */
[----:B-----5:R0:W5:Y:S04]  /*04f0*/  LDG.E.64.CONSTANT R6, desc[UR10][R20.64+0x1000] ;  /* 0x0010000a14067981 */ /* 0x020168000c1e9b00 */
[----:B------:R0:W5:Y:S01]  /*0500*/  LDG.E.64.CONSTANT R4, desc[UR10][R20.64+0x1008] ;  /* 0x0010080a14047981 */ /* 0x000162000c1e9b00 */
[----:B------:R-:W-:Y:S01]  /*0510*/  BSSY.RECONVERGENT B2, `(.L_x_12) ;  /* 0x0000015000027945 */ /* 0x000fe20003800200 */
[----:B--2---:R-:W-:Y:S01]  /*0520*/  DSETP.GEU.AND P0, PT, |R14|, |R10|, PT ;  /* 0x4000000a0e00722a */ /* 0x004fe20003f0e200 */
[----:B------:R-:W-:-:S02]  /*0530*/  IMAD.MOV.U32 R2, RZ, RZ, R10 ;  /* 0x000000ffff027224 */ /* 0x000fc400078e000a */
[----:B------:R-:W-:Y:S02]  /*0540*/  IMAD.MOV.U32 R3, RZ, RZ, R11 ;  /* 0x000000ffff037224 */ /* 0x000fe400078e000b */
[----:B---3--:R-:W-:Y:S02]  /*0550*/  IMAD.MOV.U32 R23, RZ, RZ, R16 ;  /* 0x000000ffff177224 */ /* 0x008fe400078e0010 */
[----:B------:R-:W-:-:S07]  /*0560*/  IMAD.MOV.U32 R25, RZ, RZ, R17 ;  /* 0x000000ffff197224 */ /* 0x000fce00078e0011 */
[----:B0-----:R-:W-:Y:S05]  /*0570*/  @!P0 BRA `(.L_x_13) ;  /* 0x0000000000388947 */ /* 0x001fea0003800000 */
[----:B------:R-:W-:Y:S01]  /*0580*/  DSETP.GEU.AND P0, PT, |R10|, |R14|, PT ;  /* 0x4000000e0a00722a */ /* 0x000fe20003f0e200 */
[----:B------:R-:W-:Y:S02]  /*0590*/  IMAD.MOV.U32 R23, RZ, RZ, R12 ;  /* 0x000000ffff177224 */ /* 0x000fe400078e000c */
[----:B------:R-:W-:Y:S02]  /*05a0*/  IMAD.MOV.U32 R25, RZ, RZ, R13 ;  /* 0x000000ffff197224 */ /* 0x000fe400078e000d */
[----:B------:R-:W-:Y:S02]  /*05b0*/  IMAD.MOV.U32 R2, RZ, RZ, R14 ;  /* 0x000000ffff027224 */ /* 0x000fe400078e000e */
[----:B------:R-:W-:-:S07]  /*05c0*/  IMAD.MOV.U32 R3, RZ, RZ, R15 ;  /* 0x000000ffff037224 */ /* 0x000fce00078e000f */
[----:B------:R-:W-:Y:S05]  /*05d0*/  @!P0 BRA `(.L_x_13) ;  /* 0x0000000000208947 */ /* 0x000fea0003800000 */
[CC--:B------:R-:W-:Y:S02]  /*05e0*/  ISETP.LT.U32.AND P1, PT, R12.reuse, R16.reuse, PT ;  /* 0x000000100c00720c */ /* 0x0c0fe40003f21070 */
[CC--:B------:R-:W-:Y:S02]  /*05f0*/  ISETP.GE.U32.AND P0, PT, R12.reuse, R16.reuse, PT ;  /* 0x000000100c00720c */ /* 0x0c0fe40003f06070 */
[CC--:B------:R-:W-:Y:S02]  /*0600*/  ISETP.LT.AND.EX P1, PT, R13.reuse, R17.reuse, PT, P1 ;  /* 0x000000110d00720c */ /* 0x0c0fe40003f21310 */
[CC--:B------:R-:W-:Y:S02]  /*0610*/  ISETP.GE.AND.EX P0, PT, R13.reuse, R17.reuse, PT, P0 ;  /* 0x000000110d00720c */ /* 0x0c0fe40003f06300 */
[----:B------:R-:W-:Y:S02]  /*0620*/  SEL R23, R12, R16, P1 ;  /* 0x000000100c177207 */ /* 0x000fe40000800000 */
[----:B------:R-:W-:-:S02]  /*0630*/  SEL R25, R13, R17, P1 ;  /* 0x000000110d197207 */ /* 0x000fc40000800000 */
[----:B------:R-:W-:Y:S02]  /*0640*/  FSEL R2, R14, R10, !P0 ;  /* 0x0000000a0e027208 */ /* 0x000fe40004000000 */
[----:B------:R-:W-:-:S07]  /*0650*/  FSEL R3, R15, R11, !P0 ;  /* 0x0000000b0f037208 */ /* 0x000fce0004000000 */
.L_x_13:
[----:B------:R-:W-:Y:S05]  /*0660*/  BSYNC.RECONVERGENT B2 ;  /* 0x0000000000027941 */ /* 0x000fea0003800200 */
.L_x_12:
[----:B------:R0:W5:Y:S04]  /*0670*/  LDG.E.64.CONSTANT R14, desc[UR10][R20.64+0x2000] ;  /* 0x0020000a140e7981 */ /* 0x000168000c1e9b00 */
[----:B------:R0:W5:Y:S04]  /*0680*/  LDG.E.64.CONSTANT R12, desc[UR10][R20.64+0x2008] ;  /* 0x0020080a140c7981 */ /* 0x000168000c1e9b00 */
[----:B------:R0:W5:Y:S04]  /*0690*/  LDG.E.64.CONSTANT R10, desc[UR10][R20.64+0x3000] ;  /* 0x0030000a140a7981 */ /* 0x000168000c1e9b00 */
[----:B------:R0:W5:Y:S02]  /*06a0*/  LDG.E.64.CONSTANT R16, desc[UR10][R20.64+0x3008] ;  /* 0x0030080a14107981 */ /* 0x000164000c1e9b00 */
[----:B-----5:R-:W-:Y:S01]  /*06b0*/  DSETP.GEU.AND P0, PT, |R2|, |R6|, PT ;  /* 0x400000060200722a */ /* 0x020fe20003f0e200 */
[----:B------:R-:W-:Y:S01]  /*06c0*/  BSSY.RECONVERGENT B2, `(.L_x_14) ;  /* 0x0000014000027945 */ /* 0x000fe20003800200 */
[----:B------:R-:W-:-:S02]  /*06d0*/  IMAD.MOV.U32 R26, RZ, RZ, R6 ;  /* 0x000000ffff1a7224 */ /* 0x000fc400078e0006 */
[----:B------:R-:W-:Y:S02]  /*06e0*/  IMAD.MOV.U32 R27, RZ, RZ, R7 ;  /* 0x000000ffff1b7224 */ /* 0x000fe400078e0007 */
[----:B------:R-:W-:Y:S02]  /*06f0*/  IMAD.MOV.U32 R29, RZ, RZ, R4 ;  /* 0x000000ffff1d7224 */ /* 0x000fe400078e0004 */
[----:B------:R-:W-:-:S06]  /*0700*/  IMAD.MOV.U32 R18, RZ, RZ, R5 ;  /* 0x000000ffff127224 */ /* 0x000fcc00078e0005 */
[----:B0-----:R-:W-:Y:S05]  /*0710*/  @!P0 BRA `(.L_x_15) ;  /* 0x0000000000388947 */ /* 0x001fea0003800000 */
        /* <DEDUP_REMOVED lines=14> */
.L_x_15:
[----:B------:R-:W-:Y:S05]  /*0800*/  BSYNC.RECONVERGENT B2 ;  /* 0x0000000000027941 */ /* 0x000fea0003800200 */
.L_x_14:
[----:B------:R-:W-:Y:S01]  /*0810*/  DSETP.GEU.AND P0, PT, |R26|, |R14|, PT ;  /* 0x4000000e1a00722a */ /* 0x000fe20003f0e200 */
[----:B------:R-:W-:Y:S01]  /*0820*/  BSSY.RECONVERGENT B2, `(.L_x_16) ;  /* 0x0000014000027945 */ /* 0x000fe20003800200 */
[----:B------:R-:W-:Y:S02]  /*0830*/  IMAD.MOV.U32 R2, RZ, RZ, R14 ;  /* 0x000000ffff027224 */ /* 0x000fe400078e000e */
[----:B------:R-:W-:Y:S02]  /*0840*/  IMAD.MOV.U32 R3, RZ, RZ, R15 ;  /* 0x000000ffff037224 */ /* 0x000fe400078e000f */
[----:B------:R-:W-:Y:S02]  /*0850*/  IMAD.MOV.U32 R5, RZ, RZ, R12 ;  /* 0x000000ffff057224 */ /* 0x000fe400078e000c */
[----:B------:R-:W-:-:S06]  /*0860*/  IMAD.MOV.U32 R7, RZ, RZ, R13 ;  /* 0x000000ffff077224 */ /* 0x000fcc00078e000d */
        /* <DEDUP_REMOVED lines=15> */
.L_x_17:
[----:B------:R-:W-:Y:S05]  /*0960*/  BSYNC.RECONVERGENT B2 ;  /* 0x0000000000027941 */ /* 0x000fea0003800200 */
.L_x_16:
        /* <DEDUP_REMOVED lines=21> */
.L_x_19:
[----:B------:R-:W-:Y:S05]  /*0ac0*/  BSYNC.RECONVERGENT B2 ;  /* 0x0000000000027941 */ /* 0x000fea0003800200 */
.L_x_18:
[----:B------:R-:W-:-:S05]  /*0ad0*/  VIADD R19, R19, 0x400 ;  /* 0x0000040013137836 */ /* 0x000fca0000000000 */
[----:B------:R-:W-:-:S13]  /*0ae0*/  ISETP.GE.AND P0, PT, R19, UR4, PT ;  /* 0x0000000413007c0c */ /* 0x000fda000bf06270 */
[----:B------:R-:W-:Y:S05]  /*0af0*/  @!P0 BRA `(.L_x_20) ;  /* 0xfffffff800708947 */ /* 0x000fea000383ffff */
.L_x_6:
[----:B------:R-:W-:Y:S05]  /*0b00*/  BSYNC.RECONVERGENT B1 ;  /* 0x0000000000017941 */ /* 0x000fea0003800200 */
.L_x_5:
[----:B------:R-:W2:Y:S02]  /*0b10*/  LDCU UR6, c[0x0][0x390] ;  /* 0x00007200ff0677ac */ /* 0x000ea40008000800 */
[----:B--2---:R-:W-:-:S09]  /*0b20*/  UISETP.GE.AND UP0, UPT, UR6, 0x100, UPT ;  /* 0x000001000600788c */ /* 0x004fd2000bf06270 */
[----:B------:R-:W-:Y:S05]  /*0b30*/  BRA.U !UP0, `(.L_x_21) ;  /* 0x0000001508507547 */ /* 0x000fea000b800000 */
[----:B0-----:R-:W0:Y:S01]  /*0b40*/  S2R R9, SR_LANEID ;  /* 0x0000000000097919 */ /* 0x001e220000000000 */
[----:B------:R-:W-:Y:S01]  /*0b50*/  BSSY.RECONVERGENT B1, `(.L_x_22) ;  /* 0x000001f000017945 */ /* 0x000fe20003800200 */
[----:B-----5:R-:W-:Y:S01]  /*0b60*/  IMAD.MOV.U32 R11, RZ, RZ, R12 ;  /* 0x000000ffff0b7224 */ /* 0x020fe200078e000c */
[----:B------:R2:W3:Y:S01]  /*0b70*/  SHFL.DOWN PT, R4, R14, 0x1, 0x1f ;  /* 0x08201f000e047f89 */ /* 0x0004e200000e0000 */
[----:B------:R-:W-:Y:S02]  /*0b80*/  IMAD.MOV.U32 R16, RZ, RZ, R13 ;  /* 0x000000ffff107224 */ /* 0x000fe400078e000d */
[----:B-1----:R-:W-:Y:S01]  /*0b90*/  IMAD.MOV.U32 R2, RZ, RZ, R14 ;  /* 0x000000ffff027224 */ /* 0x002fe200078e000e */
[----:B------:R2:W1:Y:S01]  /*0ba0*/  SHFL.DOWN PT, R5, R15, 0x1, 0x1f ;  /* 0x08201f000f057f89 */ /* 0x00046200000e0000 */
[----:B------:R-:W-:-:S03]  /*0bb0*/  IMAD.MOV.U32 R3, RZ, RZ, R15 ;  /* 0x000000ffff037224 */ /* 0x000fc600078e000f */
[----:B------:R2:W4:Y:S04]  /*0bc0*/  SHFL.DOWN PT, R7, R12, 0x1, 0x1f ;  /* 0x08201f000c077f89 */ /* 0x00052800000e0000 */
[----:B------:R2:W1:Y:S01]  /*0bd0*/  SHFL.DOWN PT, R17, R13, 0x1, 0x1f ;  /* 0x08201f000d117f89 */ /* 0x00046200000e0000 */
[----:B0-----:R-:W-:-:S13]  /*0be0*/  ISETP.GT.AND P0, PT, R9, 0x1e, PT ;  /* 0x0000001e0900780c */ /* 0x001fda0003f04270 */
[----:B-1234-:R-:W-:Y:S05]  /*0bf0*/  @P0 BRA `(.L_x_23) ;  /* 0x0000000000500947 */ /* 0x01efea0003800000 */
[----:B------:R-:W-:Y:S01]  /*0c00*/  DSETP.GEU.AND P0, PT, |R14|, |R4|, PT ;  /* 0x400000040e00722a */ /* 0x000fe20003f0e200 */
[----:B------:R-:W-:Y:S02]  /*0c10*/  IMAD.MOV.U32 R11, RZ, RZ, R7 ;  /* 0x000000ffff0b7224 */ /* 0x000fe400078e0007 */
[----:B------:R-:W-:Y:S02]  /*0c20*/  IMAD.MOV.U32 R16, RZ, RZ, R17 ;  /* 0x000000ffff107224 */ /* 0x000fe400078e0011 */
        /* <DEDUP_REMOVED lines=9> */
[CC--:B------:R-:W-:Y:S02]  /*0cc0*/  ISETP.LT.U32.AND P1, PT, R12.reuse, R7.reuse, PT ;  /* 0x000000070c00720c */ /* 0x0c0fe40003f21070 */
[C---:B------:R-:W-:Y:S02]  /*0cd0*/  ISETP.GE.U32.AND P0, PT, R12.reuse, R7, PT ;  /* 0x000000070c00720c */ /* 0x040fe40003f06070 */
[CC--:B------:R-:W-:Y:S02]  /*0ce0*/  ISETP.LT.AND.EX P1, PT, R13.reuse, R17.reuse, PT, P1 ;  /* 0x000000110d00720c */ /* 0x0c0fe40003f21310 */
[C---:B------:R-:W-:Y:S02]  /*0cf0*/  ISETP.GE.AND.EX P0, PT, R13.reuse, R17, PT, P0 ;  /* 0x000000110d00720c */ /* 0x040fe40003f06300 */
[----:B------:R-:W-:Y:S02]  /*0d00*/  SEL R11, R12, R7, P1 ;  /* 0x000000070c0b7207 */ /* 0x000fe40000800000 */
[----:B------:R-:W-:-:S02]  /*0d10*/  SEL R16, R13, R17, P1 ;  /* 0x000000110d107207 */ /* 0x000fc40000800000 */
[----:B------:R-:W-:Y:S02]  /*0d20*/  FSEL R2, R14, R4, !P0 ;  /* 0x000000040e027208 */ /* 0x000fe40004000000 */
[----:B------:R-:W-:-:S07]  /*0d30*/  FSEL R3, R15, R5, !P0 ;  /* 0x000000050f037208 */ /* 0x000fce0004000000 */
.L_x_23:
[----:B------:R-:W-:Y:S05]  /*0d40*/  BSYNC.RECONVERGENT B1 ;  /* 0x0000000000017941 */ /* 0x000fea0003800200 */
.L_x_22:
[----:B------:R-:W-:Y:S01]  /*0d50*/  ISETP.GT.AND P0, PT, R9, 0x1d, PT ;  /* 0x0000001d0900780c */ /* 0x000fe20003f04270 */
[----:B------:R0:W1:Y:S01]  /*0d60*/  SHFL.DOWN PT, R6, R2, 0x2, 0x1f ;  /* 0x08401f0002067f89 */ /* 0x00006200000e0000 */
[----:B------:R-:W-:Y:S01]  /*0d70*/  BSSY.RECONVERGENT B1, `(.L_x_24) ;  /* 0x000001d000017945 */ /* 0x000fe20003800200 */
[----:B------:R-:W-:Y:S02]  /*0d80*/  IMAD.MOV.U32 R8, RZ, RZ, R11 ;  /* 0x000000ffff087224 */ /* 0x000fe400078e000b */
[----:B------:R0:W2:Y:S01]  /*0d90*/  SHFL.DOWN PT, R7, R3, 0x2, 0x1f ;  /* 0x08401f0003077f89 */ /* 0x0000a200000e0000 */
[----:B------:R-:W-:Y:S02]  /*0da0*/  IMAD.MOV.U32 R10, RZ, RZ, R16 ;  /* 0x000000ffff0a7224 */ /* 0x000fe400078e0010 */
[----:B------:R-:W-:Y:S01]  /*0db0*/  IMAD.MOV.U32 R4, RZ, RZ, R2 ;  /* 0x000000ffff047224 */ /* 0x000fe200078e0002 */
[----:B------:R0:W3:Y:S01]  /*0dc0*/  SHFL.DOWN PT, R12, R11, 0x2, 0x1f ;  /* 0x08401f000b0c7f89 */ /* 0x0000e200000e0000 */
[----:B------:R-:W-:-:S03]  /*0dd0*/  IMAD.MOV.U32 R5, RZ, RZ, R3 ;  /* 0x000000ffff057224 */ /* 0x000fc600078e0003 */
[----:B------:R0:W4:Y:S01]  /*0de0*/  SHFL.DOWN PT, R13, R16, 0x2, 0x1f ;  /* 0x08401f00100d7f89 */ /* 0x00012200000e0000 */
[----:B------:R-:W-:Y:S05]  /*0df0*/  @P0 BRA `(.L_x_25) ;  /* 0x0000000000500947 */ /* 0x000fea0003800000 */
[----:B-12---:R-:W-:Y:S01]  /*0e00*/  DSETP.GEU.AND P0, PT, |R2|, |R6|, PT ;  /* 0x400000060200722a */ /* 0x006fe20003f0e200 */
[----:B---3--:R-:W-:Y:S02]  /*0e10*/  IMAD.MOV.U32 R8, RZ, RZ, R12 ;  /* 0x000000ffff087224 */ /* 0x008fe400078e000c */
[----:B----4-:R-:W-:Y:S02]  /*0e20*/  IMAD.MOV.U32 R10, RZ, RZ, R13 ;  /* 0x000000ffff0a7224 */ /* 0x010fe400078e000d */
        /* <DEDUP_REMOVED lines=17> */
.L_x_25:
[----:B------:R-:W-:Y:S05]  /*0f40*/  BSYNC.RECONVERGENT B1 ;  /* 0x0000000000017941 */ /* 0x000fea0003800200 */
.L_x_24:
[----:B------:R-:W-:Y:S01]  /*0f50*/  ISETP.GT.AND P0, PT, R9, 0x1b, PT ;  /* 0x0000001b0900780c */ /* 0x000fe20003f04270 */
[----:B-1----:R1:W1:Y:S01]  /*0f60*/  SHFL.DOWN PT, R6, R4, 0x4, 0x1f ;  /* 0x08801f0004067f89 */ /* 0x00226200000e0000 */
[----:B------:R-:W-:Y:S01]  /*0f70*/  BSSY.RECONVERGENT B1, `(.L_x_26) ;  /* 0x000001d000017945 */ /* 0x000fe20003800200 */
[----:B0-----:R-:W-:Y:S02]  /*0f80*/  IMAD.MOV.U32 R11, RZ, RZ, R8 ;  /* 0x000000ffff0b7224 */ /* 0x001fe400078e0008 */
[----:B--2---:R0:W2:Y:S01]  /*0f90*/  SHFL.DOWN PT, R7, R5, 0x4, 0x1f ;  /* 0x08801f0005077f89 */ /* 0x0040a200000e0000 */
[----:B---3--:R-:W-:Y:S02]  /*0fa0*/  IMAD.MOV.U32 R12, RZ, RZ, R10 ;  /* 0x000000ffff0c7224 */ /* 0x008fe400078e000a */
[----:B------:R-:W-:Y:S01]  /*0fb0*/  IMAD.MOV.U32 R2, RZ, RZ, R4 ;  /* 0x000000ffff027224 */ /* 0x000fe200078e0004 */
[----:B----4-:R0:W3:Y:S01]  /*0fc0*/  SHFL.DOWN PT, R13, R8, 0x4, 0x1f ;  /* 0x08801f00080d7f89 */ /* 0x0100e200000e0000 */
        /* <DEDUP_REMOVED lines=23> */
.L_x_27:
[----:B------:R-:W-:Y:S05]  /*1140*/  BSYNC.RECONVERGENT B1 ;  /* 0x0000000000017941 */ /* 0x000fea0003800200 */
.L_x_26:
[----:B------:R-:W-:Y:S01]  /*1150*/  ISETP.GT.AND P0, PT, R9, 0x17, PT ;  /* 0x000000170900780c */ /* 0x000fe20003f04270 */
[----:B-1----:R1:W1:Y:S01]  /*1160*/  SHFL.DOWN PT, R6, R2, 0x8, 0x1f ;  /* 0x09001f0002067f89 */ /* 0x00226200000e0000 */
[----:B------:R-:W-:Y:S01]  /*1170*/  BSSY.RECONVERGENT B1, `(.L_x_28) ;  /* 0x000001d000017945 */ /* 0x000fe20003800200 */
[----:B0-----:R-:W-:Y:S02]  /*1180*/  IMAD.MOV.U32 R8, RZ, RZ, R11 ;  /* 0x000000ffff087224 */ /* 0x001fe400078e000b */
[----:B--2---:R0:W2:Y:S01]  /*1190*/  SHFL.DOWN PT, R7, R3, 0x8, 0x1f ;  /* 0x09001f0003077f89 */ /* 0x0040a200000e0000 */
[----:B------:R-:W-:Y:S02]  /*11a0*/  IMAD.MOV.U32 R10, RZ, RZ, R12 ;  /* 0x000000ffff0a7224 */ /* 0x000fe400078e000c */
[----:B------:R-:W-:Y:S01]  /*11b0*/  IMAD.MOV.U32 R4, RZ, RZ, R2 ;  /* 0x000000ffff047224 */ /* 0x000fe200078e0002 */
[----:B------:R0:W0:Y:S01]  /*11c0*/  SHFL.DOWN PT, R14, R11, 0x8, 0x1f ;  /* 0x09001f000b0e7f89 */ /* 0x00002200000e0000 */
[----:B------:R-:W-:-:S03]  /*11d0*/  IMAD.MOV.U32 R5, RZ, RZ, R3 ;  /* 0x000000ffff057224 */ /* 0x000fc600078e0003 */
[----:B---3--:R3:W0:Y:S01]  /*11e0*/  SHFL.DOWN PT, R13, R12, 0x8, 0x1f ;  /* 0x09001f000c0d7f89 */ /* 0x00862200000e0000 */
[----:B------:R-:W-:Y:S05]  /*11f0*/  @P0 BRA `(.L_x_29) ;  /* 0x0000000000500947 */ /* 0x000fea0003800000 */
[----:B-12---:R-:W-:Y:S01]  /*1200*/  DSETP.GEU.AND P0, PT, |R2|, |R6|, PT ;  /* 0x400000060200722a */ /* 0x006fe20003f0e200 */
[----:B0-----:R-:W-:Y:S02]  /*1210*/  IMAD.MOV.U32 R8, RZ, RZ, R14 ;  /* 0x000000ffff087224 */ /* 0x001fe400078e000e */
        /* <DEDUP_REMOVED lines=18> */
.L_x_29:
[----:B------:R-:W-:Y:S05]  /*1340*/  BSYNC.RECONVERGENT B1 ;  /* 0x0000000000017941 */ /* 0x000fea0003800200 */
.L_x_28:
[----:B------:R-:W-:Y:S01]  /*1350*/  ISETP.GT.AND P0, PT, R9, 0xf, PT ;  /* 0x0000000f0900780c */ /* 0x000fe20003f04270 */
[----:B-1----:R1:W1:Y:S01]  /*1360*/  SHFL.DOWN PT, R6, R4, 0x10, 0x1f ;  /* 0x0a001f0004067f89 */ /* 0x00226200000e0000 */
[----:B------:R-:W-:Y:S01]  /*1370*/  BSSY.RECONVERGENT B1, `(.L_x_30) ;  /* 0x000001d000017945 */ /* 0x000fe20003800200 */
[----:B0-----:R-:W-:Y:S02]  /*1380*/  IMAD.MOV.U32 R14, RZ, RZ, R8 ;  /* 0x000000ffff0e7224 */ /* 0x001fe400078e0008 */
[----:B--2---:R0:W2:Y:S01]  /*1390*/  SHFL.DOWN PT, R7, R5, 0x10, 0x1f ;  /* 0x0a001f0005077f89 */ /* 0x0040a200000e0000 */
[----:B----4-:R-:W-:Y:S02]  /*13a0*/  IMAD.MOV.U32 R15, RZ, RZ, R10 ;  /* 0x000000ffff0f7224 */ /* 0x010fe400078e000a */
[----:B------:R-:W-:Y:S01]  /*13b0*/  IMAD.MOV.U32 R2, RZ, RZ, R4 ;  /* 0x000000ffff027224 */ /* 0x000fe200078e0004 */
[----:B------:R0:W4:Y:S01]  /*13c0*/  SHFL.DOWN PT, R11, R8, 0x10, 0x1f ;  /* 0x0a001f00080b7f89 */ /* 0x00012200000e0000 */
[----:B------:R-:W-:-:S03]  /*13d0*/  IMAD.MOV.U32 R3, RZ, RZ, R5 ;  /* 0x000000ffff037224 */ /* 0x000fc600078e0005 */
[----:B------:R0:W0:Y:S01]  /*13e0*/  SHFL.DOWN PT, R13, R10, 0x10, 0x1f ;  /* 0x0a001f000a0d7f89 */ /* 0x00002200000e0000 */
[----:B------:R-:W-:Y:S05]  /*13f0*/  @P0 BRA `(.L_x_31) ;  /* 0x0000000000500947 */ /* 0x000fea0003800000 */
[----:B-12---:R-:W-:Y:S01]  /*1400*/  DSETP.GEU.AND P0, PT, |R4|, |R6|, PT ;  /* 0x400000060400722a */ /* 0x006fe20003f0e200 */
[----:B----4-:R-:W-:Y:S02]  /*1410*/  IMAD.MOV.U32 R14, RZ, RZ, R11 ;  /* 0x000000ffff0e7224 */ /* 0x010fe400078e000b */
[----:B0-----:R-:W-:Y:S02]  /*1420*/  IMAD.MOV.U32 R15, RZ, RZ, R13 ;  /* 0x000000ffff0f7224 */ /* 0x001fe400078e000d */
        /* <DEDUP_REMOVED lines=17> */
.L_x_31:
[----:B------:R-:W-:Y:S05]  /*1540*/  BSYNC.RECONVERGENT B1 ;  /* 0x0000000000017941 */ /* 0x000fea0003800200 */
.L_x_30:
[----:B------:R-:W-:Y:S01]  /*1550*/  ISETP.NE.AND P0, PT, R9, RZ, PT ;  /* 0x000000ff0900720c */ /* 0x000fe20003f05270 */
[----:B------:R-:W-:-:S12]  /*1560*/  BSSY.RECONVERGENT B1, `(.L_x_32) ;  /* 0x000000a000017945 */ /* 0x000fd80003800200 */
[----:B------:R-:W-:Y:S05]  /*1570*/  @P0 BRA `(.L_x_33) ;  /* 0x0000000000200947 */ /* 0x000fea0003800000 */
[----:B-1----:R-:W1:Y:S01]  /*1580*/  S2R R6, SR_CgaCtaId ;  /* 0x0000000000067919 */ /* 0x002e620000008800 */
[----:B0-----:R-:W-:Y:S02]  /*1590*/  MOV R5, 0x400 ;  /* 0x0000040000057802 */ /* 0x001fe40000000f00 */
[----:B------:R-:W-:-:S04]  /*15a0*/  SHF.R.U32.HI R4, RZ, 0x1, R0 ;  /* 0x00000001ff047819 */ /* 0x000fc80000011600 */
[----:B------:R-:W-:Y:S02]  /*15b0*/  LOP3.LUT R4, R4, 0x1f0, RZ, 0xc0, !PT ;  /* 0x000001f004047812 */ /* 0x000fe400078ec0ff */
[----:B-1----:R-:W-:-:S05]  /*15c0*/  LEA R5, R6, R5, 0x18 ;  /* 0x0000000506057211 */ /* 0x002fca00078ec0ff */
[----:B------:R-:W-:-:S05]  /*15d0*/  IMAD.IADD R5, R4, 0x1, R5 ;  /* 0x0000000104057824 */ /* 0x000fca00078e0205 */
[----:B------:R0:W-:Y:S04]  /*15e0*/  STS.64 [R5+0x10], R14 ;  /* 0x0000100e05007388 */ /* 0x0001e80000000a00 */
[----:B------:R0:W-:Y:S02]  /*15f0*/  STS.64 [R5+0x8], R2 ;  /* 0x0000080205007388 */ /* 0x0001e40000000a00 */
.L_x_33:
[----:B------:R-:W-:Y:S05]  /*1600*/  BSYNC.RECONVERGENT B1 ;  /* 0x0000000000017941 */ /* 0x000fea0003800200 */
.L_x_32:
[----:B------:R-:W-:Y:S01]  /*1610*/  BAR.SYNC.DEFER_BLOCKING 0x0 ;  /* 0x0000000000007b1d */ /* 0x000fe20000010000 */
[----:B------:R-:W-:-:S13]  /*1620*/  ISETP.NE.AND P1, PT, R0, RZ, PT ;  /* 0x000000ff0000720c */ /* 0x000fda0003f25270 */
[----:B------:R-:W-:Y:S05]  /*1630*/  @P1 BRA `(.L_x_34) ;  /* 0x0000005400881947 */ /* 0x000fea0003800000 */
[----:B0-----:R-:W0:Y:S01]  /*1640*/  S2R R5, SR_CgaCtaId ;  /* 0x0000000000057919 */ /* 0x001e220000008800 */
[----:B------:R-:W-:Y:S01]  /*1650*/  MOV R0, 0x400 ;  /* 0x0000040000007802 */ /* 0x000fe20000000f00 */
[----:B------:R-:W-:Y:S03]  /*1660*/  BSSY.RECONVERGENT B1, `(.L_x_35) ;  /* 0x000001a000017945 */ /* 0x000fe60003800200 */
[----:B0-----:R-:W-:-:S05]  /*1670*/  LEA R0, R5, R0, 0x18 ;  /* 0x0000000005007211 */ /* 0x001fca00078ec0ff */
[----:B------:R-:W0:Y:S04]  /*1680*/  LDS.64 R16, [R0+0x18] ;  /* 0x0000180000107984 */ /* 0x000e280000000a00 */
[----:B-12---:R-:W1:Y:S04]  /*1690*/  LDS.128 R4, [R0+0x20] ;  /* 0x0000200000047984 */ /* 0x006e680000000c00 */
[----:B---3--:R2:W3:Y:S04]  /*16a0*/  LDS.64 R12, [R0+0x80] ;  /* 0x00008000000c7984 */ /* 0x0084e80000000a00 */
[----:B----4-:R2:W4:Y:S01]  /*16b0*/  LDS.128 R8, [R0+0x30] ;  /* 0x0000300000087984 */ /* 0x0105220000000c00 */
[----:B0-----:R-:W-:Y:S01]  /*16c0*/  DSETP.GEU.AND P0, PT, |R2|, |R16|, PT ;  /* 0x400000100200722a */ /* 0x001fe20003f0e200 */
[----:B------:R-:W-:-:S02]  /*16d0*/  IMAD.MOV.U32 R24, RZ, RZ, R16 ;  /* 0x000000ffff187224 */ /* 0x000fc400078e0010 */
[----:B------:R-:W-:Y:S02]  /*16e0*/  IMAD.MOV.U32 R25, RZ, RZ, R17 ;  /* 0x000000ffff197224 */ /* 0x000fe400078e0011 */
[----:B-1----:R-:W-:Y:S02]  /*16f0*/  IMAD.MOV.U32 R26, RZ, RZ, R4 ;  /* 0x000000ffff1a7224 */ /* 0x002fe400078e0004 */
[----:B------:R-:W-:-:S07]  /*1700*/  IMAD.MOV.U32 R27, RZ, RZ, R5 ;  /* 0x000000ffff1b7224 */ /* 0x000fce00078e0005 */
[----:B--234-:R-:W-:Y:S05]  /*1710*/  @!P0 BRA `(.L_x_36) ;  /* 0x0000000000388947 */ /* 0x01cfea0003800000 */
        /* <DEDUP_REMOVED lines=14> */
.L_x_36:
[----:B------:R-:W-:Y:S05]  /*1800*/  BSYNC.RECONVERGENT B1 ;  /* 0x0000000000017941 */ /* 0x000fea0003800200 */
.L_x_35:
[----:B------:R0:W1:Y:S01]  /*1810*/  LDS.128 R16, [R0+0x40] ;  /* 0x0000400000107984 */ /* 0x0000620000000c00 */
[----:B------:R-:W-:Y:S01]  /*1820*/  DSETP.GEU.AND P0, PT, |R24|, |R6|, PT ;  /* 0x400000061800722a */ /* 0x000fe20003f0e200 */
[----:B------:R-:W-:Y:S01]  /*1830*/  BSSY.RECONVERGENT B1, `(.L_x_37) ;  /* 0x0000015000017945 */ /* 0x000fe20003800200 */
[----:B------:R-:W-:Y:S01]  /*1840*/  IMAD.MOV.U32 R4, RZ, RZ, R6 ;  /* 0x000000ffff047224 */ /* 0x000fe200078e0006 */
[----:B------:R0:W2:Y:S01]  /*1850*/  LDS.128 R20, [R0+0x50] ;  /* 0x0000500000147984 */ /* 0x0000a20000000c00 */
        /* <DEDUP_REMOVED lines=18> */
.L_x_38:
[----:B------:R-:W-:Y:S05]  /*1980*/  BSYNC.RECONVERGENT B1 ;  /* 0x0000000000017941 */ /* 0x000fea0003800200 */
.L_x_37:
[----:B------:R-:W-:Y:S01]  /*1990*/  DSETP.GEU.AND P0, PT, |R4|, |R10|, PT ;  /* 0x4000000a0400722a */ /* 0x000fe20003f0e200 */
[----:B------:R-:W-:Y:S01]  /*19a0*/  BSSY.RECONVERGENT B1, `(.L_x_39) ;  /* 0x0000014000017945 */ /* 0x000fe20003800200 */
[----:B------:R-:W-:Y:S02]  /*19b0*/  IMAD.MOV.U32 R2, RZ, RZ, R10 ;  /* 0x000000ffff027224 */ /* 0x000fe400078e000a */
[----:B------:R-:W-:Y:S02]  /*19c0*/  IMAD.MOV.U32 R3, RZ, RZ, R11 ;  /* 0x000000ffff037224 */ /* 0x000fe400078e000b */
[----:B-1----:R-:W-:Y:S02]  /*19d0*/  IMAD.MOV.U32 R27, RZ, RZ, R16 ;  /* 0x000000ffff1b7224 */ /* 0x002fe400078e0010 */
        /* <DEDUP_REMOVED lines=16> */
.L_x_40:
[----:B------:R-:W-:Y:S05]  /*1ae0*/  BSYNC.RECONVERGENT B1 ;  /* 0x0000000000017941 */ /* 0x000fea0003800200 */
.L_x_39:
[----:B------:R0:W1:Y:S01]  /*1af0*/  LDS.128 R8, [R0+0x60] ;  /* 0x0000600000087984 */ /* 0x0000620000000c00 */
[----:B------:R-:W-:Y:S01]  /*1b00*/  DSETP.GEU.AND P0, PT, |R2|, |R18|, PT ;  /* 0x400000120200722a */ /* 0x000fe20003f0e200 */
[----:B------:R-:W-:Y:S01]  /*1b10*/  BSSY.RECONVERGENT B1, `(.L_x_41) ;  /* 0x0000015000017945 */ /* 0x000fe20003800200 */
[----:B------:R-:W-:Y:S01]  /*1b20*/  IMAD.MOV.U32 R14, RZ, RZ, R18 ;  /* 0x000000ffff0e7224 */ /* 0x000fe200078e0012 */
[----:B------:R0:W3:Y:S01]  /*1b30*/  LDS.128 R4, [R0+0x70] ;  /* 0x0000700000047984 */ /* 0x0000e20000000c00 */
[----:B------:R-:W-:Y:S02]  /*1b40*/  IMAD.MOV.U32 R15, RZ, RZ, R19 ;  /* 0x000000ffff0f7224 */ /* 0x000fe400078e0013 */
[----:B--2---:R-:W-:Y:S02]  /*1b50*/  IMAD.MOV.U32 R17, RZ, RZ, R20 ;  /* 0x000000ffff117224 */ /* 0x004fe400078e0014 */
        /* <DEDUP_REMOVED lines=16> */
.L_x_42:
[----:B------:R-:W-:Y:S05]  /*1c60*/  BSYNC.RECONVERGENT B1 ;  /* 0x0000000000017941 */ /* 0x000fea0003800200 */
.L_x_41:
        /* <DEDUP_REMOVED lines=21> */
.L_x_44:
[----:B------:R-:W-:Y:S05]  /*1dc0*/  BSYNC.RECONVERGENT B1 ;  /* 0x0000000000017941 */ /* 0x000fea0003800200 */
.L_x_43:
[----:B------:R-:W-:Y:S01]  /*1dd0*/  DSETP.GEU.AND P0, PT, |R2|, |R10|, PT ;  /* 0x4000000a0200722a */ /* 0x000fe20003f0e200 */
[----:B------:R-:W-:Y:S01]  /*1de0*/  BSSY.RECONVERGENT B1, `(.L_x_45) ;  /* 0x0000014000017945 */ /* 0x000fe20003800200 */
[----:B------:R-:W-:Y:S02]  /*1df0*/  IMAD.MOV.U32 R8, RZ, RZ, R10 ;  /* 0x000000ffff087224 */ /* 0x000fe400078e000a */
[----:B------:R-:W-:Y:S02]  /*1e00*/  IMAD.MOV.U32 R9, RZ, RZ, R11 ;  /* 0x000000ffff097224 */ /* 0x000fe400078e000b */
[----:B---3--:R-:W-:Y:S02]  /*1e10*/  IMAD.MOV.U32 R17, RZ, RZ, R4 ;  /* 0x000000ffff117224 */ /* 0x008fe400078e0004 */
        /* <DEDUP_REMOVED lines=16> */
.L_x_46:
[----:B------:R-:W-:Y:S05]  /*1f20*/  BSYNC.RECONVERGENT B1 ;  /* 0x0000000000017941 */ /* 0x000fea0003800200 */
.L_x_45:
        /* <DEDUP_REMOVED lines=19> */
[----:B------:R-:W-:Y:S01]  /*2060*/  SEL R15, R0, R13, P2 ;  /* 0x0000000d000f7207 */ /* 0x000fe20001000000 */
[----:B------:R-:W-:Y:S06]  /*2070*/  BRA `(.L_x_34) ;  /* 0x0000004800f87947 */ /* 0x000fec0003800000 */
.L_x_21:
[----:B------:R-:W2:Y:S01]  /*2080*/  S2R R4, SR_LANEID ;  /* 0x0000000000047919 */ /* 0x000ea20000000000 */
[----:B-1----:R-:W-:Y:S01]  /*2090*/  LOP3.LUT R2, R0, 0x3e0, RZ, 0xc0, !PT ;  /* 0x000003e000027812 */ /* 0x002fe200078ec0ff */
[----:B------:R-:W-:Y:S01]  /*20a0*/  BSSY.RECONVERGENT B1, `(.L_x_47) ;  /* 0x0000024000017945 */ /* 0x000fe20003800200 */
[----:B-----5:R-:W-:Y:S02]  /*20b0*/  IMAD.MOV.U32 R16, RZ, RZ, R12 ;  /* 0x000000ffff107224 */ /* 0x020fe400078e000c */
[----:B------:R-:W-:Y:S02]  /*20c0*/  IMAD.MOV.U32 R18, RZ, RZ, R13 ;  /* 0x000000ffff127224 */ /* 0x000fe400078e000d */
[----:B------:R-:W-:Y:S01]  /*20d0*/  VIADD R3, R2, 0x20 ;  /* 0x0000002002037836 */ /* 0x000fe20000000000 */
[----:B------:R-:W-:-:S04]  /*20e0*/  LOP3.LUT R2, RZ, R2, RZ, 0x33, !PT ;  /* 0x00000002ff027212 */ /* 0x000fc800078e33ff */
[----:B------:R-:W-:Y:S01]  /*20f0*/  ISETP.GT.AND P0, PT, R3, UR6, PT ;  /* 0x0000000603007c0c */ /* 0x000fe2000bf04270 */
[----:B------:R-:W-:Y:S02]  /*2100*/  VIADD R2, R2, UR6 ;  /* 0x0000000602027c36 */ /* 0x000fe40008000000 */
[----:B------:R-:W-:-:S03]  /*2110*/  IMAD.MOV.U32 R3, RZ, RZ, R15 ;  /* 0x000000ffff037224 */ /* 0x000fc600078e000f */
[----:B------:R-:W-:Y:S01]  /*2120*/  SEL R5, R2, 0x1f, P0 ;  /* 0x0000001f02057807 */ /* 0x000fe20000000000 */
[----:B------:R-:W-:-:S04]  /*2130*/  IMAD.MOV.U32 R2, RZ, RZ, R14 ;  /* 0x000000ffff027224 */ /* 0x000fc800078e000e */
[----:B------:R1:W3:Y:S04]  /*2140*/  SHFL.DOWN PT, R6, R14, 0x1, R5 ;  /* 0x082000000e067989 */ /* 0x0002e800000e0005 */
[----:B------:R1:W4:Y:S04]  /*2150*/  SHFL.DOWN PT, R7, R15, 0x1, R5 ;  /* 0x082000000f077989 */ /* 0x00032800000e0005 */
[----:B0-----:R1:W0:Y:S01]  /*2160*/  SHFL.DOWN PT, R9, R12, 0x1, R5 ;  /* 0x082000000c097989 */ /* 0x00122200000e0005 */
[----:B--2---:R-:W-:-:S03]  /*2170*/  ISETP.GE.AND P0, PT, R4, R5, PT ;  /* 0x000000050400720c */ /* 0x004fc60003f06270 */
[----:B------:R1:W2:Y:S10]  /*2180*/  SHFL.DOWN PT, R11, R13, 0x1, R5 ;  /* 0x082000000d0b7989 */ /* 0x0002b400000e0005 */
[----:B-1----:R-:W-:Y:S05]  /*2190*/  @P0 BRA `(.L_x_48) ;  /* 0x0000000000500947 */ /* 0x002fea0003800000 */
[----:B---34-:R-:W-:Y:S01]  /*21a0*/  DSETP.GEU.AND P0, PT, |R14|, |R6|, PT ;  /* 0x400000060e00722a */ /* 0x018fe20003f0e200 */
[----:B0-----:R-:W-:Y:S02]  /*21b0*/  IMAD.MOV.U32 R16, RZ, RZ, R9 ;  /* 0x000000ffff107224 */ /* 0x001fe400078e0009 */
[----:B--2---:R-:W-:Y:S02]  /*21c0*/  IMAD.MOV.U32 R18, RZ, RZ, R11 ;  /* 0x000000ffff127224 */ /* 0x004fe400078e000b */
        /* <DEDUP_REMOVED lines=17> */
.L_x_48:
[----:B------:R-:W-:Y:S05]  /*22e0*/  BSYNC.RECONVERGENT B1 ;  /* 0x0000000000017941 */ /* 0x000fea0003800200 */
.L_x_47:
[----:B---3--:R-:W-:Y:S01]  /*22f0*/  VIADD R6, R4, 0x2 ;  /* 0x0000000204067836 */ /* 0x008fe20000000000 */
[----:B------:R1:W3:Y:S01]  /*2300*/  SHFL.DOWN PT, R8, R2, 0x2, R5 ;  /* 0x0840000002087989 */ /* 0x0002e200000e0005 */
[----:B------:R-:W-:Y:S01]  /*2310*/  BSSY.RECONVERGENT B1, `(.L_x_49) ;  /* 0x000001e000017945 */ /* 0x000fe20003800200 */
[----:B------:R-:W-:Y:S02]  /*2320*/  IMAD.MOV.U32 R10, RZ, RZ, R16 ;  /* 0x000000ffff0a7224 */ /* 0x000fe400078e0010 */
[----:B------:R-:W-:Y:S01]  /*2330*/  ISETP.GT.AND P0, PT, R6, R5, PT ;  /* 0x000000050600720c */ /* 0x000fe20003f04270 */
[----:B0-----:R1:W0:Y:S01]  /*2340*/  SHFL.DOWN PT, R9, R3, 0x2, R5 ;  /* 0x0840000003097989 */ /* 0x00122200000e0005 */
[----:B------:R-:W-:Y:S02]  /*2350*/  IMAD.MOV.U32 R12, RZ, RZ, R18 ;  /* 0x000000ffff0c7224 */ /* 0x000fe400078e0012 */
[----:B------:R-:W-:Y:S01]  /*2360*/  IMAD.MOV.U32 R6, RZ, RZ, R2 ;  /* 0x000000ffff067224 */ /* 0x000fe200078e0002 */
[----:B--2---:R1:W2:Y:S01]  /*2370*/  SHFL.DOWN PT, R11, R16, 0x2, R5 ;  /* 0x08400000100b7989 */ /* 0x0042a200000e0005 */
[----:B----4-:R-:W-:-:S03]  /*2380*/  IMAD.MOV.U32 R7, RZ, RZ, R3 ;  /* 0x000000ffff077224 */ /* 0x010fc600078e0003 */
[----:B------:R1:W4:Y:S04]  /*2390*/  SHFL.DOWN PT, R13, R18, 0x2, R5 ;  /* 0x08400000120d7989 */ /* 0x00032800000e0005 */
[----:B------:R-:W-:Y:S05]  /*23a0*/  @P0 BRA `(.L_x_50) ;  /* 0x0000000000500947 */ /* 0x000fea0003800000 */
[----:B0--3--:R-:W-:Y:S01]  /*23b0*/  DSETP.GEU.AND P0, PT, |R2|, |R8|, PT ;  /* 0x400000080200722a */ /* 0x009fe20003f0e200 */
[----:B--2---:R-:W-:Y:S02]  /*23c0*/  IMAD.MOV.U32 R10, RZ, RZ, R11 ;  /* 0x000000ffff0a7224 */ /* 0x004fe400078e000b */
        /* <DEDUP_REMOVED lines=18> */
.L_x_50:
[----:B------:R-:W-:Y:S05]  /*24f0*/  BSYNC.RECONVERGENT B1 ;  /* 0x0000000000017941 */ /* 0x000fea0003800200 */
.L_x_49:
[----:B-1----:R-:W-:Y:S01]  /*2500*/  VIADD R2, R4, 0x4 ;  /* 0x0000000404027836 */ /* 0x002fe20000000000 */
[----:B---3--:R1:W3:Y:S01]  /*2510*/  SHFL.DOWN PT, R8, R6, 0x4, R5 ;  /* 0x0880000006087989 */ /* 0x0082e200000e0005 */
[----:B------:R-:W-:Y:S01]  /*2520*/  BSSY.RECONVERGENT B1, `(.L_x_51) ;  /* 0x000001e000017945 */ /* 0x000fe20003800200 */
[----:B------:R-:W-:Y:S02]  /*2530*/  IMAD.MOV.U32 R14, RZ, RZ, R10 ;  /* 0x000000ffff0e7224 */ /* 0x000fe400078e000a */
[----:B------:R-:W-:Y:S01]  /*2540*/  ISETP.GT.AND P0, PT, R2, R5, PT ;  /* 0x000000050200720c */ /* 0x000fe20003f04270 */
[----:B0-----:R1:W0:Y:S01]  /*2550*/  SHFL.DOWN PT, R9, R7, 0x4, R5 ;  /* 0x0880000007097989 */ /* 0x00122200000e0005 */
[----:B------:R-:W-:Y:S02]  /*2560*/  IMAD.MOV.U32 R16, RZ, RZ, R12 ;  /* 0x000000ffff107224 */ /* 0x000fe400078e000c */
[----:B------:R-:W-:Y:S01]  /*2570*/  IMAD.MOV.U32 R2, RZ, RZ, R6 ;  /* 0x000000ffff027224 */ /* 0x000fe200078e0006 */
[----:B--2---:R1:W2:Y:S01]  /*2580*/  SHFL.DOWN PT, R11, R10, 0x4, R5 ;  /* 0x088000000a0b7989 */ /* 0x0042a200000e0005 */
[----:B------:R-:W-:-:S03]  /*2590*/  IMAD.MOV.U32 R3, RZ, RZ, R7 ;  /* 0x000000ffff037224 */ /* 0x000fc600078e0007 */
[----:B----4-:R1:W4:Y:S04]  /*25a0*/  SHFL.DOWN PT, R13, R12, 0x4, R5 ;  /* 0x088000000c0d7989 */ /* 0x01032800000e0005 */
        /* <DEDUP_REMOVED lines=21> */
.L_x_52:
[----:B------:R-:W-:Y:S05]  /*2700*/  BSYNC.RECONVERGENT B1 ;  /* 0x0000000000017941 */ /* 0x000fea0003800200 */
.L_x_51:
        /* <DEDUP_REMOVED lines=32> */
.L_x_54:
[----:B------:R-:W-:Y:S05]  /*2910*/  BSYNC.RECONVERGENT B1 ;  /* 0x0000000000017941 */ /* 0x000fea0003800200 */
.L_x_53:
        /* <DEDUP_REMOVED lines=32> */
.L_x_56:
[----:B------:R-:W-:Y:S05]  /*2b20*/  BSYNC.RECONVERGENT B1 ;  /* 0x0000000000017941 */ /* 0x000fea0003800200 */
.L_x_55:
[----:B------:R-:W-:Y:S01]  /*2b30*/  ISETP.NE.AND P0, PT, R4, RZ, PT ;  /* 0x000000ff0400720c */ /* 0x000fe20003f05270 */
[----:B------:R-:W-:-:S12]  /*2b40*/  BSSY.RECONVERGENT B1, `(.L_x_57) ;  /* 0x000000a000017945 */ /* 0x000fd80003800200 */
[----:B------:R-:W-:Y:S05]  /*2b50*/  @P0 BRA `(.L_x_58) ;  /* 0x0000000000200947 */ /* 0x000fea0003800000 */
[----:B-1----:R-:W1:Y:S01]  /*2b60*/  S2R R6, SR_CgaCtaId ;  /* 0x0000000000067919 */ /* 0x002e620000008800 */
[----:B------:R-:W-:Y:S02]  /*2b70*/  MOV R5, 0x400 ;  /* 0x0000040000057802 */ /* 0x000fe40000000f00 */
[----:B------:R-:W-:-:S04]  /*2b80*/  SHF.R.U32.HI R4, RZ, 0x1, R0 ;  /* 0x00000001ff047819 */ /* 0x000fc80000011600 */
[----:B------:R-:W-:Y:S02]  /*2b90*/  LOP3.LUT R4, R4, 0x1f0, RZ, 0xc0, !PT ;  /* 0x000001f004047812 */ /* 0x000fe400078ec0ff */
[----:B-1----:R-:W-:-:S05]  /*2ba0*/  LEA R5, R6, R5, 0x18 ;  /* 0x0000000506057211 */ /* 0x002fca00078ec0ff */
[----:B------:R-:W-:-:S05]  /*2bb0*/  IMAD.IADD R5, R4, 0x1, R5 ;  /* 0x0000000104057824 */ /* 0x000fca00078e0205 */
[----:B------:R1:W-:Y:S04]  /*2bc0*/  STS.64 [R5+0x10], R14 ;  /* 0x0000100e05007388 */ /* 0x0003e80000000a00 */
[----:B------:R1:W-:Y:S02]  /*2bd0*/  STS.64 [R5+0x8], R2 ;  /* 0x0000080205007388 */ /* 0x0003e40000000a00 */
.L_x_58:
[----:B------:R-:W-:Y:S05]  /*2be0*/  BSYNC.RECONVERGENT B1 ;  /* 0x0000000000017941 */ /* 0x000fea0003800200 */
.L_x_57:
[----:B------:R-:W-:Y:S01]  /*2bf0*/  BAR.SYNC.DEFER_BLOCKING 0x0 ;  /* 0x0000000000007b1d */ /* 0x000fe20000010000 */
[----:B------:R-:W-:-:S13]  /*2c00*/  ISETP.NE.AND P1, PT, R0, RZ, PT ;  /* 0x000000ff0000720c */ /* 0x000fda0003f25270 */
[----:B------:R-:W-:Y:S05]  /*2c10*/  @P1 BRA `(.L_x_34) ;  /* 0x0000004000101947 */ /* 0x000fea0003800000 */
[----:B------:R-:W-:Y:S01]  /*2c20*/  UISETP.GE.AND UP0, UPT, UR6, 0x21, UPT ;  /* 0x000000210600788c */ /* 0x000fe2000bf06270 */
[----:B--2---:R-:W-:Y:S02]  /*2c30*/  IMAD.MOV.U32 R11, RZ, RZ, R14 ;  /* 0x000000ffff0b7224 */ /* 0x004fe400078e000e */
[----:B---3--:R-:W-:Y:S02]  /*2c40*/  IMAD.MOV.U32 R8, RZ, RZ, R15 ;  /* 0x000000ffff087224 */ /* 0x008fe400078e000f */
[----:B------:R-:W-:Y:S02]  /*2c50*/  IMAD.MOV.U32 R4, RZ, RZ, R2 ;  /* 0x000000ffff047224 */ /* 0x000fe400078e0002 */
[----:B-1----:R-:W-:Y:S02]  /*2c60*/  IMAD.MOV.U32 R5, RZ, RZ, R3 ;  /* 0x000000ffff057224 */ /* 0x002fe400078e0003 */
[----:B------:R-:W-:Y:S05]  /*2c70*/  BRA.U !UP0, `(.L_x_59) ;  /* 0x00000001086c7547 */ /* 0x000fea000b800000 */
[----:B------:R-:W1:Y:S01]  /*2c80*/  S2UR UR5, SR_CgaCtaId ;  /* 0x00000000000579c3 */ /* 0x000e620000008800 */
[----:B------:R-:W-:Y:S01]  /*2c90*/  UMOV UR4, 0x400 ;  /* 0x0000040000047882 */ /* 0x000fe20000000000 */
[----:B------:R-:W-:Y:S01]  /*2ca0*/  BSSY.RECONVERGENT B1, `(.L_x_59) ;  /* 0x0000018000017945 */ /* 0x000fe20003800200 */
[----:B-1----:R-:W-:-:S09]  /*2cb0*/  ULEA UR4, UR5, UR4, 0x18 ;  /* 0x0000000405047291 */ /* 0x002fd2000f8ec0ff */
[----:B------:R-:W1:Y:S04]  /*2cc0*/  LDS.64 R6, [UR4+0x18] ;  /* 0x00001804ff067984 */ /* 0x000e680008000a00 */
[----:B----4-:R-:W2:Y:S01]  /*2cd0*/  LDS.64 R12, [UR4+0x20] ;  /* 0x00002004ff0c7984 */ /* 0x010ea20008000a00 */
[----:B-1----:R-:W-:Y:S01]  /*2ce0*/  DSETP.GEU.AND P0, PT, |R2|, |R6|, PT ;  /* 0x400000060200722a */ /* 0x002fe20003f0e200 */
[----:B------:R-:W-:Y:S02]  /*2cf0*/  IMAD.MOV.U32 R4, RZ, RZ, R6 ;  /* 0x000000ffff047224 */ /* 0x000fe400078e0006 */
[----:B------:R-:W-:Y:S02]  /*2d00*/  IMAD.MOV.U32 R5, RZ, RZ, R7 ;  /* 0x000000ffff057224 */ /* 0x000fe400078e0007 */
[----:B--2---:R-:W-:-:S02]  /*2d10*/  IMAD.MOV.U32 R11, RZ, RZ, R12 ;  /* 0x000000ffff0b7224 */ /* 0x004fc400078e000c */
        /* <DEDUP_REMOVED lines=16> */
.L_x_60:
[----:B------:R-:W-:Y:S05]  /*2e20*/  BSYNC.RECONVERGENT B1 ;  /* 0x0000000000017941 */ /* 0x000fea0003800200 */
.L_x_59:
[----:B------:R-:W-:Y:S01]  /*2e30*/  UISETP.GE.AND UP0, UPT, UR6, 0x41, UPT ;  /* 0x000000410600788c */ /* 0x000fe2000bf06270 */
[----:B0-----:R-:W-:Y:S02]  /*2e40*/  IMAD.MOV.U32 R9, RZ, RZ, R11 ;  /* 0x000000ffff097224 */ /* 0x001fe400078e000b */
[----:B------:R-:W-:Y:S02]  /*2e50*/  IMAD.MOV.U32 R0, RZ, RZ, R8 ;  /* 0x000000ffff007224 */ /* 0x000fe400078e0008 */
[----:B------:R-:W-:Y:S02]  /*2e60*/  IMAD.MOV.U32 R2, RZ, RZ, R4 ;  /* 0x000000ffff027224 */ /* 0x000fe400078e0004 */
[----:B------:R-:W-:Y:S02]  /*2e70*/  IMAD.MOV.U32 R3, RZ, RZ, R5 ;  /* 0x000000ffff037224 */ /* 0x000fe400078e0005 */
[----:B------:R-:W-:Y:S05]  /*2e80*/  BRA.U !UP0, `(.L_x_61) ;  /* 0x00000001086c7547 */ /* 0x000fea000b800000 */
[----:B------:R-:W0:Y:S01]  /*2e90*/  S2UR UR5, SR_CgaCtaId ;  /* 0x00000000000579c3 */ /* 0x000e220000008800 */
[----:B------:R-:W-:Y:S01]  /*2ea0*/  UMOV UR4, 0x400 ;  /* 0x0000040000047882 */ /* 0x000fe20000000000 */
[----:B------:R-:W-:Y:S01]  /*2eb0*/  BSSY.RECONVERGENT B1, `(.L_x_61) ;  /* 0x0000018000017945 */ /* 0x000fe20003800200 */
[----:B0-----:R-:W-:-:S09]  /*2ec0*/  ULEA UR4, UR5, UR4, 0x18 ;  /* 0x0000000405047291 */ /* 0x001fd2000f8ec0ff */
[----:B------:R-:W0:Y:S04]  /*2ed0*/  LDS.64 R6, [UR4+0x28] ;  /* 0x00002804ff067984 */ /* 0x000e280008000a00 */
[----:B----4-:R-:W1:Y:S01]  /*2ee0*/  LDS.64 R12, [UR4+0x30] ;  /* 0x00003004ff0c7984 */ /* 0x010e620008000a00 */
[----:B0-----:R-:W-:Y:S01]  /*2ef0*/  DSETP.GEU.AND P0, PT, |R4|, |R6|, PT ;  /* 0x400000060400722a */ /* 0x001fe20003f0e200 */
[----:B------:R-:W-:Y:S02]  /*2f00*/  IMAD.MOV.U32 R2, RZ, RZ, R6 ;  /* 0x000000ffff027224 */ /* 0x000fe400078e0006 */
[----:B------:R-:W-:Y:S02]  /*2f10*/  IMAD.MOV.U32 R3, RZ, RZ, R7 ;  /* 0x000000ffff037224 */ /* 0x000fe400078e0007 */
[----:B-1----:R-:W-:-:S02]  /*2f20*/  IMAD.MOV.U32 R9, RZ, RZ, R12 ;  /* 0x000000ffff097224 */ /* 0x002fc400078e000c */
        /* <DEDUP_REMOVED lines=16> */
.L_x_62:
[----:B------:R-:W-:Y:S05]  /*3030*/  BSYNC.RECONVERGENT B1 ;  /* 0x0000000000017941 */ /* 0x000fea0003800200 */
.L_x_61:
[----:B------:R-:W-:Y:S01]  /*3040*/  UISETP.GE.AND UP0, UPT, UR6, 0x61, UPT ;  /* 0x000000610600788c */ /* 0x000fe2000bf06270 */
[----:B------:R-:W-:Y:S02]  /*3050*/  IMAD.MOV.U32 R11, RZ, RZ, R9 ;  /* 0x000000ffff0b7224 */ /* 0x000fe400078e0009 */
        /* <DEDUP_REMOVED lines=30> */
.L_x_64:
[----:B------:R-:W-:Y:S05]  /*3240*/  BSYNC.RECONVERGENT B1 ;  /* 0x0000000000017941 */ /* 0x000fea0003800200 */
.L_x_63:
        /* <DEDUP_REMOVED lines=32> */
.L_x_66:
[----:B------:R-:W-:Y:S05]  /*3450*/  BSYNC.RECONVERGENT B1 ;  /* 0x0000000000017941 */ /* 0x000fea0003800200 */
.L_x_65:
        /* <DEDUP_REMOVED lines=32> */
.L_x_68:
[----:B------:R-:W-:Y:S05]  /*3660*/  BSYNC.RECONVERGENT B1 ;  /* 0x0000000000017941 */ /* 0x000fea0003800200 */
.L_x_67:
        /* <DEDUP_REMOVED lines=32> */
.L_x_70:
[----:B------:R-:W-:Y:S05]  /*3870*/  BSYNC.RECONVERGENT B1 ;  /* 0x0000000000017941 */ /* 0x000fea0003800200 */
.L_x_69:
[----:B------:R-:W-:Y:S01]  /*3880*/  UISETP.GE.AND UP0, UPT, UR6, 0xe1, UPT ;  /* 0x000000e10600788c */ /* 0x000fe2000bf06270 */
[----:B------:R-:W-:Y:S02]  /*3890*/  IMAD.MOV.U32 R14, RZ, RZ, R9 ;  /* 0x000000ffff0e7224 */ /* 0x000fe400078e0009 */
[----:B------:R-:W-:Y:S02]  /*38a0*/  IMAD.MOV.U32 R15, RZ, RZ, R0 ;  /* 0x000000ffff0f7224 */ /* 0x000fe400078e0000 */
[----:B------:R-:W-:Y:S02]  /*38b0*/  IMAD.MOV.U32 R2, RZ, RZ, R6 ;  /* 0x000000ffff027224 */ /* 0x000fe400078e0006 */
[----:B------:R-:W-:Y:S02]  /*38c0*/  IMAD.MOV.U32 R3, RZ, RZ, R7 ;  /* 0x000000ffff037224 */ /* 0x000fe400078e0007 */
[----:B------:R-:W-:Y:S05]  /*38d0*/  BRA.U !UP0, `(.L_x_34) ;  /* 0x0000003108e07547 */ /* 0x000fea000b800000 */
[----:B------:R-:W0:Y:S01]  /*38e0*/  S2UR UR5, SR_CgaCtaId ;  /* 0x00000000000579c3 */ /* 0x000e220000008800 */
[----:B------:R-:W-:Y:S02]  /*38f0*/  UMOV UR4, 0x400 ;  /* 0x0000040000047882 */ /* 0x000fe40000000000 */
[----:B0-----:R-:W-:-:S09]  /*3900*/  ULEA UR4, UR5, UR4, 0x18 ;  /* 0x0000000405047291 */ /* 0x001fd2000f8ec0ff */
[----:B------:R-:W0:Y:S04]  /*3910*/  LDS.64 R4, [UR4+0x78] ;  /* 0x00007804ff047984 */ /* 0x000e280008000a00 */
[----:B------:R-:W1:Y:S01]  /*3920*/  LDS.64 R10, [UR4+0x80] ;  /* 0x00008004ff0a7984 */ /* 0x000e620008000a00 */
        /* <DEDUP_REMOVED lines=21> */
.L_x_2:
[----:B------:R-:W1:Y:S01]  /*3a80*/  S2R R0, SR_TID.X ;  /* 0x0000000000007919 */ /* 0x000e620000002100 */
[----:B------:R-:W1:Y:S02]  /*3a90*/  LDC.64 R2, c[0x0][0x380] ;  /* 0x0000e000ff027b82 */ /* 0x000e640000000a00 */
[----:B-1----:R-:W-:-:S05]  /*3aa0*/  IMAD.WIDE.U32 R18, R0, 0x10, R2 ;  /* 0x0000001000127825 */ /* 0x002fca00078e0002 */
[----:B0-----:R-:W2:Y:S04]  /*3ab0*/  LDG.E.64.CONSTANT R20, desc[UR10][R18.64] ;  /* 0x0000000a12147981 */ /* 0x001ea8000c1e9b00 */
[----:B------:R-:W2:Y:S04]  /*3ac0*/  LDG.E.64.CONSTANT R14, desc[UR10][R18.64+0x1000] ;  /* 0x0010000a120e7981 */ /* 0x000ea8000c1e9b00 */
[----:B------:R-:W3:Y:S04]  /*3ad0*/  LDG.E.64.CONSTANT R12, desc[UR10][R18.64+0x8] ;  /* 0x0000080a120c7981 */ /* 0x000ee8000c1e9b00 */
[----:B------:R-:W3:Y:S04]  /*3ae0*/  LDG.E.64.CONSTANT R10, desc[UR10][R18.64+0x1008] ;  /* 0x0010080a120a7981 */ /* 0x000ee8000c1e9b00 */
[----:B------:R-:W4:Y:S04]  /*3af0*/  LDG.E.64.CONSTANT R8, desc[UR10][R18.64+0x2000] ;  /* 0x0020000a12087981 */ /* 0x000f28000c1e9b00 */
[----:B------:R-:W5:Y:S04]  /*3b00*/  LDG.E.64.CONSTANT R6, desc[UR10][R18.64+0x2008] ;  /* 0x0020080a12067981 */ /* 0x000f68000c1e9b00 */
[----:B------:R-:W5:Y:S04]  /*3b10*/  LDG.E.64.CONSTANT R4, desc[UR10][R18.64+0x3000] ;  /* 0x0030000a12047981 */ /* 0x000f68000c1e9b00 */
[----:B------:R-:W5:Y:S04]  /*3b20*/  LDG.E.64.CONSTANT R2, desc[UR10][R18.64+0x3008] ;  /* 0x0030080a12027981 */ /* 0x000f68000c1e9b00 */
[----:B------:R-:W5:Y:S04]  /*3b30*/  LDG.E.64.CONSTANT R16, desc[UR10][R18.64+0x4000] ;  /* 0x0040000a12107981 */ /* 0x000f68000c1e9b00 */
[----:B------:R-:W5:Y:S01]  /*3b40*/  LDG.E.64.CONSTANT R22, desc[UR10][R18.64+0x4008] ;  /* 0x0040080a12167981 */ /* 0x000f62000c1e9b00 */
[----:B------:R-:W-:Y:S01]  /*3b50*/  UISETP.GE.U32.AND UP0, UPT, UR8, 0xa00, UPT ;  /* 0x00000a000800788c */ /* 0x000fe2000bf06070 */
[----:B--2---:R-:W-:-:S14]  /*3b60*/  DSETP.GEU.AND P2, PT, |R20|, |R14|, PT ;  /* 0x4000000e1400722a */ /* 0x004fdc0003f4e200 */
[----:B---3--:R-:W-:-:S04]  /*3b70*/  @P2 ISETP.GE.U32.AND P0, PT, R12, R10, PT ;  /* 0x0000000a0c00220c */ /* 0x008fc80003f06070 */
[----:B------:R-:W-:-:S13]  /*3b80*/  @P2 ISETP.GE.AND.EX P0, PT, R13, R11, PT, P0 ;  /* 0x0000000b0d00220c */ /* 0x000fda0003f06300 */
[----:B------:R-:W-:-:S06]  /*3b90*/  @P2 DSETP.LT.OR P0, PT, |R14|, |R20|, !P0 ;  /* 0x400000140e00222a */ /* 0x000fcc0004701600 */
[----:B------:R-:W-:Y:S02]  /*3ba0*/  @P2 FSEL R20, R20, R14, P0 ;  /* 0x0000000e14142208 */ /* 0x000fe40000000000 */
[----:B------:R-:W-:Y:S02]  /*3bb0*/  @P2 FSEL R21, R21, R15, P0 ;  /* 0x0000000f15152208 */ /* 0x000fe40000000000 */
[----:B------:R-:W-:Y:S01]  /*3bc0*/  @P2 SEL R10, R12, R10, P0 ;  /* 0x0000000a0c0a2207 */ /* 0x000fe20000000000 */
[----:B------:R-:W-:Y:S01]  /*3bd0*/  @P2 IMAD.MOV.U32 R14, RZ, RZ, R20 ;  /* 0x000000ffff0e2224 */ /* 0x000fe200078e0014 */
[----:B------:R-:W-:Y:S01]  /*3be0*/  @P2 SEL R11, R13, R11, P0 ;  /* 0x0000000b0d0b2207 */ /* 0x000fe20000000000 */
[----:B------:R-:W-:-:S06]  /*3bf0*/  @P2 IMAD.MOV.U32 R15, RZ, RZ, R21 ;  /* 0x000000ffff0f2224 */ /* 0x000fcc00078e0015 */
[----:B----4-:R-:W-:-:S14]  /*3c00*/  DSETP.GEU.AND P1, PT, |R14|, |R8|, PT ;  /* 0x400000080e00722a */ /* 0x010fdc0003f2e200 */
[----:B-----5:R-:W-:-:S04]  /*3c10*/  @P1 ISETP.GE.U32.AND P0, PT, R10, R6, PT ;  /* 0x000000060a00120c */ /* 0x020fc80003f06070 */
        /* <DEDUP_REMOVED lines=8> */
[----:B------:R-:W-:-:S14]  /*3ca0*/  DSETP.GEU.AND P2, PT, |R8|, |R4|, PT ;  /* 0x400000040800722a */ /* 0x000fdc0003f4e200 */
[----:B------:R-:W-:-:S04]  /*3cb0*/  @P2 ISETP.GE.U32.AND P0, PT, R6, R2, PT ;  /* 0x000000020600220c */ /* 0x000fc80003f06070 */
        /* <DEDUP_REMOVED lines=15> */
[----:B------:R-:W-:Y:S01]  /*3db0*/  IMAD.MOV.U32 R2, RZ, RZ, RZ ;  /* 0x000000ffff027224 */ /* 0x000fe200078e00ff */
[----:B------:R-:W-:Y:S01]  /*3dc0*/  @P1 SEL R23, R3, R23, P0 ;  /* 0x0000001703171207 */ /* 0x000fe20000000000 */
[----:B------:R-:W-:Y:S02]  /*3dd0*/  IMAD.MOV.U32 R3, RZ, RZ, 0x500 ;  /* 0x00000500ff037424 */ /* 0x000fe400078e00ff */
[----:B------:R-:W-:Y:S02]  /*3de0*/  @P1 IMAD.MOV.U32 R16, RZ, RZ, R4 ;  /* 0x000000ffff101224 */ /* 0x000fe400078e0004 */
[----:B------:R-:W-:Y:S01]  /*3df0*/  @P1 IMAD.MOV.U32 R17, RZ, RZ, R5 ;  /* 0x000000ffff111224 */ /* 0x000fe200078e0005 */
[----:B------:R-:W-:Y:S06]  /*3e00*/  BRA.U !UP0, `(.L_x_71) ;  /* 0x0000000d08987547 */ /* 0x000fec000b800000 */
[----:B------:R-:W-:Y:S01]  /*3e10*/  UIADD3 UR9, UP0, UPT, UR8, -0xa00, URZ ;  /* 0xfffff60008097890 */ /* 0x000fe2000ff1e0ff */
[----:B------:R-:W-:Y:S02]  /*3e20*/  IMAD.MOV.U32 R3, RZ, RZ, 0x500 ;  /* 0x00000500ff037424 */ /* 0x000fe400078e00ff */
[----:B------:R-:W-:Y:S01]  /*3e30*/  IMAD.MOV.U32 R2, RZ, RZ, RZ ;  /* 0x000000ffff027224 */ /* 0x000fe200078e00ff */
[----:B------:R-:W-:Y:S02]  /*3e40*/  ULEA.HI.X.SX32 UR8, UR8, 0xffffffff, 0x1, UP0 ;  /* 0xffffffff08087891 */ /* 0x000fe400080f0eff */
[----:B------:R-:W-:Y:S02]  /*3e50*/  UIMAD.WIDE.U32 UR12, UR9, -0x33333333, URZ ;  /* 0xcccccccd090c78a5 */ /* 0x000fe4000f8e00ff */
[----:B------:R-:W-:Y:S02]  /*3e60*/  UIMAD.WIDE.U32 UR4, UR8, -0x33333333, URZ ;  /* 0xcccccccd080478a5 */ /* 0x000fe4000f8e00ff */
[----:B------:R-:W-:-:S02]  /*3e70*/  UISETP.GE.U32.AND UP1, UPT, UR9, 0x500, UPT ;  /* 0x000005000900788c */ /* 0x000fc4000bf26070 */
[----:B------:R-:W-:Y:S02]  /*3e80*/  UIMAD.WIDE.U32 UR4, UP0, UR9, -0x33333334, UR4 ;  /* 0xcccccccc090478a5 */ /* 0x000fe4000f800004 */
[----:B------:R-:W-:Y:S02]  /*3e90*/  UISETP.GE.U32.AND.EX UP1, UPT, UR8, URZ, UPT, UP1 ;  /* 0x000000ff0800728c */ /* 0x000fe4000bf26110 */
[----:B------:R-:W-:Y:S02]  /*3ea0*/  UIADD3.X UR7, UPT, UPT, URZ, URZ, URZ, UP0, !UPT ;  /* 0x000000ffff077290 */ /* 0x000fe400087fe4ff */
[----:B------:R-:W-:Y:S01]  /*3eb0*/  UIADD3 URZ, UP0, UPT, UR13, UR4, URZ ;  /* 0x000000040dff7290 */ /* 0x000fe2000ff1e0ff */
[----:B------:R-:W-:-:S03]  /*3ec0*/  UMOV UR6, UR5 ;  /* 0x0000000500067c82 */ /* 0x000fc60008000000 */
[----:B------:R-:W-:-:S04]  /*3ed0*/  UIMAD.WIDE.U32.X UR4, UR8, -0x33333334, UR6, UP0 ;  /* 0xcccccccc080478a5 */ /* 0x000fc800080e0406 */
[----:B------:R-:W-:-:S04]  /*3ee0*/  USHF.R.U64 UR6, UR4, 0xa, UR5 ;  /* 0x0000000a04067899 */ /* 0x000fc80008001205 */
[----:B------:R-:W-:-:S04]  /*3ef0*/  ULOP3.LUT UR7, UR6, 0x1, URZ, 0xc0, !UPT ;  /* 0x0000000106077892 */ /* 0x000fc8000f8ec0ff */
[----:B------:R-:W-:-:S04]  /*3f00*/  UISETP.NE.U32.AND UP0, UPT, UR7, 0x1, UPT ;  /* 0x000000010700788c */ /* 0x000fc8000bf05070 */
[----:B------:R-:W-:Y:S01]  /*3f10*/  UISETP.NE.U32.AND.EX UP0, UPT, URZ, URZ, UPT, UP0 ;  /* 0x000000ffff00728c */ /* 0x000fe2000bf05100 */
[----:B------:R-:W-:Y:S10]  /*3f20*/  BRA.U !UP1, `(.L_x_72) ;  /* 0x00000009093c7547 */ /* 0x000ff4000b800000 */
[----:B------:R-:W0:Y:S01]  /*3f30*/  LDCU.64 UR8, c[0x0][0x380] ;  /* 0x00007000ff0877ac */ /* 0x000e220008000a00 */
[----:B------:R-:W-:Y:S02]  /*3f40*/  IMAD.MOV.U32 R3, RZ, RZ, 0x500 ;  /* 0x00000500ff037424 */ /* 0x000fe400078e00ff */
[----:B------:R-:W-:Y:S01]  /*3f50*/  IMAD.MOV.U32 R2, RZ, RZ, RZ ;  /* 0x000000ffff027224 */ /* 0x000fe200078e00ff */
[----:B------:R-:W-:-:S04]  /*3f60*/  UIADD3 UR4, UP1, UPT, UR6, 0x1, URZ ;  /* 0x0000000106047890 */ /* 0x000fc8000ff3e0ff */
[----:B------:R-:W-:Y:S02]  /*3f70*/  ULEA.HI.X UR5, UR5, URZ, URZ, 0x16, UP1 ;  /* 0x000000ff05057291 */ /* 0x000fe400088fb4ff */
[----:B------:R-:W-:Y:S02]  /*3f80*/  ULOP3.LUT UR4, UR4, 0xfffffffe, URZ, 0xc0, !UPT ;  /* 0xfffffffe04047892 */ /* 0x000fe4000f8ec0ff */
[----:B------:R-:W-:Y:S01]  /*3f90*/  ULOP3.LUT UR5, UR5, 0x7fffff, URZ, 0xc0, !UPT ;  /* 0x007fffff05057892 */ /* 0x000fe2000f8ec0ff */
[----:B0-----:R-:W-:-:S04]  /*3fa0*/  LEA R6, P0, R0, UR8, 0x4 ;  /* 0x0000000800067c11 */ /* 0x001fc8000f8020ff */
[----:B------:R-:W-:Y:S02]  /*3fb0*/  IADD3 R6, P1, PT, R6, 0xe008, RZ ;  /* 0x0000e00806067810 */ /* 0x000fe40007f3e0ff */
[----:B------:R-:W-:-:S05]  /*3fc0*/  LEA.HI.X R5, R0, UR9, RZ, 0x4, P0 ;  /* 0x0000000900057c11 */ /* 0x000fca00080f24ff */
[----:B------:R-:W-:-:S07]  /*3fd0*/  IMAD.X R5, RZ, RZ, R5, P1 ;  /* 0x000000ffff057224 */ /* 0x000fce00008e0605 */
.L_x_73:
[----:B------:R-:W-:-:S05]  /*3fe0*/  IMAD.MOV.U32 R4, RZ, RZ, R6 ;  /* 0x000000ffff047224 */ /* 0x000fca00078e0006 */
[----:B------:R-:W2:Y:S04]  /*3ff0*/  LDG.E.64.CONSTANT R12, desc[UR10][R4.64+-0x9008] ;  /* 0xff6ff80a040c7981 */ /* 0x000ea8000c1e9b00 */
[----:B------:R-:W3:Y:S04]  /*4000*/  LDG.E.64.CONSTANT R8, desc[UR10][R4.64+-0x9000] ;  /* 0xff70000a04087981 */ /* 0x000ee8000c1e9b00 */
[----:B------:R-:W4:Y:S04]  /*4010*/  LDG.E.64.CONSTANT R10, desc[UR10][R4.64+-0x8008] ;  /* 0xff7ff80a040a7981 */ /* 0x000f28000c1e9b00 */
[----:B------:R-:W5:Y:S04]  /*4020*/  LDG.E.64.CONSTANT R6, desc[UR10][R4.64+-0x8000] ;  /* 0xff80000a04067981 */ /* 0x000f68000c1e9b00 */
[----:B------:R-:W5:Y:S04]  /*4030*/  LDG.E.64.CONSTANT R26, desc[UR10][R4.64+-0x7008] ;  /* 0xff8ff80a041a7981 */ /* 0x000f68000c1e9b00 */
[----:B------:R-:W5:Y:S04]  /*4040*/  LDG.E.64.CONSTANT R24, desc[UR10][R4.64+-0x7000] ;  /* 0xff90000a04187981 */ /* 0x000f68000c1e9b00 */
[----:B------:R-:W5:Y:S04]  /*4050*/  LDG.E.64.CONSTANT R20, desc[UR10][R4.64+-0x6008] ;  /* 0xff9ff80a04147981 */ /* 0x000f68000c1e9b00 */
[----:B------:R-:W5:Y:S01]  /*4060*/  LDG.E.64.CONSTANT R18, desc[UR10][R4.64+-0x6000] ;  /* 0xffa0000a04127981 */ /* 0x000f62000c1e9b00 */
[----:B--2---:R-:W-:-:S14]  /*4070*/  DSETP.GEU.AND P2, PT, |R16|, |R12|, PT ;  /* 0x4000000c1000722a */ /* 0x004fdc0003f4e200 */
[----:B---3--:R-:W-:-:S04]  /*4080*/  @P2 ISETP.GE.U32.AND P0, PT, R22, R8, PT ;  /* 0x000000081600220c */ /* 0x008fc80003f06070 */
[----:B------:R-:W-:-:S13]  /*4090*/  @P2 ISETP.GE.AND.EX P0, PT, R23, R9, PT, P0 ;  /* 0x000000091700220c */ /* 0x000fda0003f06300 */
[----:B------:R-:W-:-:S06]  /*40a0*/  @P2 DSETP.LT.OR P0, PT, |R12|, |R16|, !P0 ;  /* 0x400000100c00222a */ /* 0x000fcc0004701600 */
[----:B------:R-:W-:Y:S02]  /*40b0*/  @P2 FSEL R17, R17, R13, P0 ;  /* 0x0000000d11112208 */ /* 0x000fe40000000000 */
[----:B------:R-:W-:-:S03]  /*40c0*/  @P2 FSEL R14, R16, R12, P0 ;  /* 0x0000000c100e2208 */ /* 0x000fc60000000000 */
[----:B------:R-:W-:Y:S02]  /*40d0*/  @P2 IMAD.MOV.U32 R13, RZ, RZ, R17 ;  /* 0x000000ffff0d2224 */ /* 0x000fe400078e0011 */
[----:B------:R-:W2:Y:S01]  /*40e0*/  LDG.E.64.CONSTANT R16, desc[UR10][R4.64+-0x5008] ;  /* 0xffaff80a04107981 */ /* 0x000ea2000c1e9b00 */
[----:B------:R-:W-:-:S03]  /*40f0*/  @P2 IMAD.MOV.U32 R12, RZ, RZ, R14 ;  /* 0x000000ffff0c2224 */ /* 0x000fc600078e000e */
[----:B------:R-:W3:Y:S03]  /*4100*/  LDG.E.64.CONSTANT R14, desc[UR10][R4.64+-0x5000] ;  /* 0xffb0000a040e7981 */ /* 0x000ee6000c1e9b00 */
[----:B----4-:R-:W-:Y:S01]  /*4110*/  DSETP.GEU.AND P1, PT, |R12|, |R10|, PT ;  /* 0x4000000a0c00722a */ /* 0x010fe20003f2e200 */
[----:B------:R-:W-:Y:S02]  /*4120*/  @P2 SEL R8, R22, R8, P0 ;  /* 0x0000000816082207 */ /* 0x000fe40000000000 */
[----:B------:R-:W-:Y:S02]  /*4130*/  @P2 SEL R9, R23, R9, P0 ;  /* 0x0000000917092207 */ /* 0x000fe40000000000 */
[----:B------:R-:W4:Y:S09]  /*4140*/  LDG.E.64.CONSTANT R22, desc[UR10][R4.64+-0x4008] ;  /* 0xffbff80a04167981 */ /* 0x000f32000c1e9b00 */
[----:B-----5:R-:W-:-:S04]  /*4150*/  @P1 ISETP.GE.U32.AND P0, PT, R8, R6, PT ;  /* 0x000000060800120c */ /* 0x020fc80003f06070 */
[----:B------:R-:W-:-:S13]  /*4160*/  @P1 ISETP.GE.AND.EX P0, PT, R9, R7, PT, P0 ;  /* 0x000000070900120c */ /* 0x000fda0003f06300 */
[----:B------:R-:W-:-:S06]  /*4170*/  @P1 DSETP.LT.OR P0, PT, |R10|, |R12|, !P0 ;  /* 0x4000000c0a00122a */ /* 0x000fcc0004701600 */
[----:B------:R-:W-:Y:S02]  /*4180*/  @P1 FSEL R12, R12, R10, P0 ;  /* 0x0000000a0c0c1208 */ /* 0x000fe40000000000 */
[----:B------:R-:W-:-:S03]  /*4190*/  @P1 FSEL R13, R13, R11, P0 ;  /* 0x0000000b0d0d1208 */ /* 0x000fc60000000000 */
[----:B------:R-:W-:Y:S02]  /*41a0*/  @P1 IMAD.MOV.U32 R10, RZ, RZ, R12 ;  /* 0x000000ffff0a1224 */ /* 0x000fe400078e000c */
[----:B------:R-:W-:Y:S02]  /*41b0*/  @P1 IMAD.MOV.U32 R11, RZ, RZ, R13 ;  /* 0x000000ffff0b1224 */ /* 0x000fe400078e000d */
[----:B------:R-:W5:Y:S04]  /*41c0*/  LDG.E.64.CONSTANT R12, desc[UR10][R4.64+-0x4000] ;  /* 0xffc0000a040c7981 */ /* 0x000f68000c1e9b00 */
[----:B------:R-:W-:Y:S01]  /*41d0*/  DSETP.GEU.AND P2, PT, |R10|, |R26|, PT ;  /* 0x4000001a0a00722a */ /* 0x000fe20003f4e200 */
[----:B------:R-:W-:Y:S02]  /*41e0*/  @P1 SEL R6, R8, R6, P0 ;  /* 0x0000000608061207 */ /* 0x000fe40000000000 */
[----:B------:R-:W-:-:S11]  /*41f0*/  @P1 SEL R7, R9, R7, P0 ;  /* 0x0000000709071207 */ /* 0x000fd60000000000 */
[----:B------:R-:W-:-:S04]  /*4200*/  @P2 ISETP.GE.U32.AND P0, PT, R6, R24, PT ;  /* 0x000000180600220c */ /* 0x000fc80003f06070 */
[----:B------:R-:W-:-:S13]  /*4210*/  @P2 ISETP.GE.AND.EX P0, PT, R7, R25, PT, P0 ;  /* 0x000000190700220c */ /* 0x000fda0003f06300 */
[----:B------:R-:W-:-:S06]  /*4220*/  @P2 DSETP.LT.OR P0, PT, |R26|, |R10|, !P0 ;  /* 0x4000000a1a00222a */ /* 0x000fcc0004701600 */
[----:B------:R-:W-:Y:S02]  /*4230*/  @P2 FSEL R8, R10, R26, P0 ;  /* 0x0000001a0a082208 */ /* 0x000fe40000000000 */
[----:B------:R-:W-:-:S03]  /*4240*/  @P2 FSEL R11, R11, R27, P0 ;  /* 0x0000001b0b0b2208 */ /* 0x000fc60000000000 */
[----:B------:R-:W-:Y:S02]  /*4250*/  @P2 IMAD.MOV.U32 R26, RZ, RZ, R8 ;  /* 0x000000ffff1a2224 */ /* 0x000fe400078e0008 */
[----:B------:R-:W-:Y:S01]  /*4260*/  @P2 IMAD.MOV.U32 R27, RZ, RZ, R11 ;  /* 0x000000ffff1b2224 */ /* 0x000fe200078e000b */
[----:B------:R-:W5:Y:S04]  /*4270*/  LDG.E.64.CONSTANT R8, desc[UR10][R4.64+-0x3000] ;  /* 0xffd0000a04087981 */ /* 0x000f68000c1e9b00 */
[----:B------:R-:W5:Y:S01]  /*4280*/  LDG.E.64.CONSTANT R10, desc[UR10][R4.64+-0x3008] ;  /* 0xffcff80a040a7981 */ /* 0x000f62000c1e9b00 */
        /* <DEDUP_REMOVED lines=10> */
[----:B------:R-:W5:Y:S01]  /*4330*/  LDG.E.64.CONSTANT R6, desc[UR10][R4.64+-0x2008] ;  /* 0xffdff80a04067981 */ /* 0x000f62000c1e9b00 */
[----:B------:R-:W-:Y:S02]  /*4340*/  @P1 SEL R18, R24, R18, P0 ;  /* 0x0000001218121207 */ /* 0x000fe40000000000 */
[----:B------:R-:W-:Y:S02]  /*4350*/  @P1 SEL R19, R25, R19, P0 ;  /* 0x0000001319131207 */ /* 0x000fe40000000000 */
        /* <DEDUP_REMOVED lines=8> */
[----:B------:R-:W-:Y:S02]  /*43e0*/  @P2 IMAD.MOV.U32 R17, RZ, RZ, R21 ;  /* 0x000000ffff112224 */ /* 0x000fe400078e0015 */
[----:B------:R-:W2:Y:S04]  /*43f0*/  LDG.E.64.CONSTANT R20, desc[UR10][R4.64+-0x1008] ;  /* 0xffeff80a04147981 */ /* 0x000ea8000c1e9b00 */
[----:B----4-:R-:W-:Y:S01]  /*4400*/  DSETP.GEU.AND P1, PT, |R16|, |R22|, PT ;  /* 0x400000161000722a */ /* 0x010fe20003f2e200 */
[----:B------:R-:W-:Y:S02]  /*4410*/  @P2 SEL R14, R18, R14, P0 ;  /* 0x0000000e120e2207 */ /* 0x000fe40000000000 */
[----:B------:R-:W-:-:S02]  /*4420*/  @P2 SEL R15, R19, R15, P0 ;  /* 0x0000000f130f2207 */ /* 0x000fc40000000000 */
[----:B------:R-:W3:Y:S09]  /*4430*/  LDG.E.64.CONSTANT R18, desc[UR10][R4.64+-0x1000] ;  /* 0xfff0000a04127981 */ /* 0x000ef2000c1e9b00 */
[----:B-----5:R-:W-:-:S04]  /*4440*/  @P1 ISETP.GE.U32.AND P0, PT, R14, R12, PT ;  /* 0x0000000c0e00120c */ /* 0x020fc80003f06070 */
[----:B------:R-:W-:Y:S01]  /*4450*/  @P1 ISETP.GE.AND.EX P0, PT, R15, R13, PT, P0 ;  /* 0x0000000d0f00120c */ /* 0x000fe20003f06300 */
[----:B------:R-:W-:Y:S02]  /*4460*/  IMAD.MOV.U32 R26, RZ, RZ, R22 ;  /* 0x000000ffff1a7224 */ /* 0x000fe400078e0016 */
[----:B------:R-:W-:-:S10]  /*4470*/  IMAD.MOV.U32 R27, RZ, RZ, R23 ;  /* 0x000000ffff1b7224 */ /* 0x000fd400078e0017 */
[----:B------:R-:W-:Y:S01]  /*4480*/  @P1 DSETP.LT.OR P0, PT, |R22|, |R16|, !P0 ;  /* 0x400000101600122a */ /* 0x000fe20004701600 */
[----:B------:R-:W4:Y:S05]  /*4490*/  LDG.E.64.CONSTANT R22, desc[UR10][R4.64] ;  /* 0x0000000a04167981 */ /* 0x000f2a000c1e9b00 */
        /* <DEDUP_REMOVED lines=14> */
[----:B------:R-:W-:-:S06]  /*4580*/  @P2 IMAD.MOV.U32 R11, RZ, RZ, R27 ;  /* 0x000000ffff0b2224 */ /* 0x000fcc00078e001b */
        /* <DEDUP_REMOVED lines=10> */
[----:B------:R-:W-:Y:S02]  /*4630*/  @P1 SEL R24, R8, R24, P0 ;  /* 0x0000001808181207 */ /* 0x000fe40000000000 */
[----:B------:R-:W-:Y:S01]  /*4640*/  @P1 SEL R25, R9, R25, P0 ;  /* 0x0000001909191207 */ /* 0x000fe20000000000 */
[----:B------:R-:W-:-:S04]  /*4650*/  UIADD3 UR4, UP1, UPT, UR4, -0x2, URZ ;  /* 0xfffffffe04047890 */ /* 0x000fc8000ff3e0ff */
[----:B------:R-:W-:Y:S02]  /*4660*/  UIADD3.X UR5, UPT, UPT, UR5, -0x1, URZ, UP1, !UPT ;  /* 0xffffffff05057890 */ /* 0x000fe40008ffe4ff */
[----:B------:R-:W-:-:S04]  /*4670*/  UISETP.NE.U32.AND UP1, UPT, UR4, URZ, UPT ;  /* 0x000000ff0400728c */ /* 0x000fc8000bf25070 */
[----:B------:R-:W-:Y:S01]  /*4680*/  UISETP.NE.AND.EX UP1, UPT, UR5, URZ, UPT, UP1 ;  /* 0x000000ff0500728c */ /* 0x000fe2000bf25310 */
[----:B--2---:R-:W-:-:S14]  /*4690*/  DSETP.GEU.AND P2, PT, |R6|, |R20|, PT ;  /* 0x400000140600722a */ /* 0x004fdc0003f4e200 */
[----:B---3--:R-:W-:-:S04]  /*46a0*/  @P2 ISETP.GE.U32.AND P0, PT, R24, R18, PT ;  /* 0x000000121800220c */ /* 0x008fc80003f06070 */
[----:B------:R-:W-:-:S13]  /*46b0*/  @P2 ISETP.GE.AND.EX P0, PT, R25, R19, PT, P0 ;  /* 0x000000131900220c */ /* 0x000fda0003f06300 */
[----:B------:R-:W-:-:S06]  /*46c0*/  @P2 DSETP.LT.OR P0, PT, |R20|, |R6|, !P0 ;  /* 0x400000061400222a */ /* 0x000fcc0004701600 */
[----:B------:R-:W-:Y:S02]  /*46d0*/  @P2 FSEL R6, R6, R20, P0 ;  /* 0x0000001406062208 */ /* 0x000fe40000000000 */
[----:B------:R-:W-:-:S03]  /*46e0*/  @P2 FSEL R7, R7, R21, P0 ;  /* 0x0000001507072208 */ /* 0x000fc60000000000 */
[----:B------:R-:W-:Y:S02]  /*46f0*/  @P2 IMAD.MOV.U32 R20, RZ, RZ, R6 ;  /* 0x000000ffff142224 */ /* 0x000fe400078e0006 */
[----:B------:R-:W-:-:S06]  /*4700*/  @P2 IMAD.MOV.U32 R21, RZ, RZ, R7 ;  /* 0x000000ffff152224 */ /* 0x000fcc00078e0007 */
[----:B-----5:R-:W-:Y:S01]  /*4710*/  DSETP.GEU.AND P1, PT, |R20|, |R16|, PT ;  /* 0x400000101400722a */ /* 0x020fe20003f2e200 */
[----:B------:R-:W-:Y:S02]  /*4720*/  @P2 SEL R18, R24, R18, P0 ;  /* 0x0000001218122207 */ /* 0x000fe40000000000 */
[----:B------:R-:W-:-:S11]  /*4730*/  @P2 SEL R19, R25, R19, P0 ;  /* 0x0000001319132207 */ /* 0x000fd60000000000 */
[----:B----4-:R-:W-:-:S04]  /*4740*/  @P1 ISETP.GE.U32.AND P0, PT, R18, R22, PT ;  /* 0x000000161200120c */ /* 0x010fc80003f06070 */
[----:B------:R-:W-:Y:S02]  /*4750*/  @P1 ISETP.GE.AND.EX P0, PT, R19, R23, PT, P0 ;  /* 0x000000171300120c */ /* 0x000fe40003f06300 */
[----:B------:R-:W-:-:S05]  /*4760*/  IADD3 R6, P2, PT, R4, 0xa000, RZ ;  /* 0x0000a00004067810 */ /* 0x000fca0007f5e0ff */
[----:B------:R-:W-:-:S06]  /*4770*/  IMAD.X R5, RZ, RZ, R5, P2 ;  /* 0x000000ffff057224 */ /* 0x000fcc00010e0605 */
[----:B------:R-:W-:Y:S01]  /*4780*/  @P1 DSETP.LT.OR P0, PT, |R16|, |R20|, !P0 ;  /* 0x400000141000122a */ /* 0x000fe20004701600 */
[----:B------:R-:W-:-:S05]  /*4790*/  IADD3 R3, P2, PT, R3, 0xa00, RZ ;  /* 0x00000a0003037810 */ /* 0x000fca0007f5e0ff */
[----:B------:R-:W-:Y:S02]  /*47a0*/  @P1 FSEL R4, R20, R16, P0 ;  /* 0x0000001014041208 */ /* 0x000fe40000000000 */
[----:B------:R-:W-:Y:S01]  /*47b0*/  @P1 FSEL R21, R21, R17, P0 ;  /* 0x0000001115151208 */ /* 0x000fe20000000000 */
[----:B------:R-:W-:Y:S01]  /*47c0*/  IMAD.X R2, RZ, RZ, R2, P2 ;  /* 0x000000ffff027224 */ /* 0x000fe200010e0602 */
[----:B------:R-:W-:Y:S01]  /*47d0*/  @P1 SEL R22, R18, R22, P0 ;  /* 0x0000001612161207 */ /* 0x000fe20000000000 */
[----:B------:R-:W-:Y:S01]  /*47e0*/  @P1 IMAD.MOV.U32 R16, RZ, RZ, R4 ;  /* 0x000000ffff101224 */ /* 0x000fe200078e0004 */
[----:B------:R-:W-:Y:S01]  /*47f0*/  @P1 SEL R23, R19, R23, P0 ;  /* 0x0000001713171207 */ /* 0x000fe20000000000 */
[----:B------:R-:W-:Y:S01]  /*4800*/  @P1 IMAD.MOV.U32 R17, RZ, RZ, R21 ;  /* 0x000000ffff111224 */ /* 0x000fe200078e0015 */
[----:B------:R-:W-:Y:S06]  /*4810*/  BRA.U UP1, `(.L_x_73) ;  /* 0xfffffff501f07547 */ /* 0x000fec000b83ffff */
.L_x_72:
[----:B------:R-:W-:Y:S05]  /*4820*/  BRA.U !UP0, `(.L_x_71) ;  /* 0x0000000508107547 */ /* 0x000fea000b800000 */
[----:B------:R-:W0:Y:S02]  /*4830*/  LDC.64 R4, c[0x0][0x380] ;  /* 0x0000e000ff047b82 */ /* 0x000e240000000a00 */
[----:B0-----:R-:W-:-:S03]  /*4840*/  IMAD.WIDE.U32 R4, R0, 0x10, R4 ;  /* 0x0000001000047825 */ /* 0x001fc600078e0004 */
[----:B------:R-:W-:-:S04]  /*4850*/  LEA R24, P0, R3, R4, 0x4 ;  /* 0x0000000403187211 */ /* 0x000fc800078020ff */
[----:B------:R-:W-:-:S05]  /*4860*/  LEA.HI.X R25, R3, R5, R2, 0x4, P0 ;  /* 0x0000000503197211 */ /* 0x000fca00000f2402 */
[----:B------:R-:W2:Y:S04]  /*4870*/  LDG.E.64.CONSTANT R20, desc[UR10][R24.64] ;  /* 0x0000000a18147981 */ /* 0x000ea8000c1e9b00 */
[----:B------:R-:W3:Y:S04]  /*4880*/  LDG.E.64.CONSTANT R18, desc[UR10][R24.64+0x8] ;  /* 0x0000080a18127981 */ /* 0x000ee8000c1e9b00 */
[----:B------:R-:W4:Y:S04]  /*4890*/  LDG.E.64.CONSTANT R14, desc[UR10][R24.64+0x1000] ;  /* 0x0010000a180e7981 */ /* 0x000f28000c1e9b00 */
[----:B------:R-:W5:Y:S04]  /*48a0*/  LDG.E.64.CONSTANT R12, desc[UR10][R24.64+0x1008] ;  /* 0x0010080a180c7981 */ /* 0x000f68000c1e9b00 */
        /* <DEDUP_REMOVED lines=16> */
[----:B------:R-:W-:-:S11]  /*49b0*/  @P2 SEL R19, R23, R19, P0 ;  /* 0x0000001317132207 */ /* 0x000fd60000000000 */
[----:B-----5:R-:W-:-:S04]  /*49c0*/  @P1 ISETP.GE.U32.AND P0, PT, R18, R12, PT ;  /* 0x0000000c1200120c */ /* 0x020fc80003f06070 */
        /* <DEDUP_REMOVED lines=27> */
[----:B------:R-:W-:Y:S02]  /*4b80*/  @P1 SEL R5, R9, R5, P0 ;  /* 0x0000000509051207 */ /* 0x000fe40000000000 */
[----:B------:R-:W-:-:S05]  /*4b90*/  IADD3 R3, P1, PT, R3, 0x500, RZ ;  /* 0x0000050003037810 */ /* 0x000fca0007f3e0ff */
[----:B------:R-:W-:Y:S01]  /*4ba0*/  IMAD.X R2, RZ, RZ, R2, P1 ;  /* 0x000000ffff027224 */ /* 0x000fe200008e0602 */
[----:B--2---:R-:W-:-:S14]  /*4bb0*/  DSETP.GEU.AND P2, PT, |R6|, |R16|, PT ;  /* 0x400000100600722a */ /* 0x004fdc0003f4e200 */
[----:B------:R-:W-:-:S04]  /*4bc0*/  @P2 ISETP.GE.U32.AND P0, PT, R4, R26, PT ;  /* 0x0000001a0400220c */ /* 0x000fc80003f06070 */
[----:B------:R-:W-:-:S13]  /*4bd0*/  @P2 ISETP.GE.AND.EX P0, PT, R5, R27, PT, P0 ;  /* 0x0000001b0500220c */ /* 0x000fda0003f06300 */
[----:B------:R-:W-:-:S06]  /*4be0*/  @P2 DSETP.LT.OR P0, PT, |R16|, |R6|, !P0 ;  /* 0x400000061000222a */ /* 0x000fcc0004701600 */
[----:B------:R-:W-:Y:S02]  /*4bf0*/  @P2 FSEL R6, R6, R16, P0 ;  /* 0x0000001006062208 */ /* 0x000fe40000000000 */
[----:B------:R-:W-:Y:S02]  /*4c00*/  @P2 FSEL R7, R7, R17, P0 ;  /* 0x0000001107072208 */ /* 0x000fe40000000000 */
[----:B------:R-:W-:Y:S02]  /*4c10*/  @P2 SEL R26, R4, R26, P0 ;  /* 0x0000001a041a2207 */ /* 0x000fe40000000000 */
[----:B------:R-:W-:Y:S01]  /*4c20*/  @P2 SEL R27, R5, R27, P0 ;  /* 0x0000001b051b2207 */ /* 0x000fe20000000000 */
[----:B------:R-:W-:Y:S02]  /*4c30*/  @P2 IMAD.MOV.U32 R16, RZ, RZ, R6 ;  /* 0x000000ffff102224 */ /* 0x000fe400078e0006 */
[----:B------:R-:W-:Y:S02]  /*4c40*/  @P2 IMAD.MOV.U32 R17, RZ, RZ, R7 ;  /* 0x000000ffff112224 */ /* 0x000fe400078e0007 */
[----:B------:R-:W-:-:S02]  /*4c50*/  IMAD.MOV.U32 R22, RZ, RZ, R26 ;  /* 0x000000ffff167224 */ /* 0x000fc400078e001a */
[----:B------:R-:W-:-:S07]  /*4c60*/  IMAD.MOV.U32 R23, RZ, RZ, R27 ;  /* 0x000000ffff177224 */ /* 0x000fce00078e001b */
.L_x_71:
[----:B------:R-:W0:Y:S02]  /*4c70*/  LDCU UR4, c[0x0][0x390] ;  /* 0x00007200ff0477ac */ /* 0x000e240008000800 */
[----:B0-----:R-:W-:Y:S02]  /*4c80*/  USHF.R.S32.HI UR5, URZ, 0x1f, UR4 ;  /* 0x0000001fff057899 */ /* 0x001fe40008011404 */
[----:B------:R-:W-:-:S04]  /*4c90*/  ISETP.GE.U32.AND P0, PT, R3, UR4, PT ;  /* 0x0000000403007c0c */ /* 0x000fc8000bf06070 */
[----:B------:R-:W-:-:S13]  /*4ca0*/  ISETP.GE.AND.EX P0, PT, R2, UR5, PT, P0 ;  /* 0x0000000502007c0c */ /* 0x000fda000bf06300 */
[----:B------:R-:W-:Y:S05]  /*4cb0*/  @P0 BRA `(.L_x_74) ;  /* 0x00000008009c0947 */ /* 0x000fea0003800000 */
[----:B------:R-:W-:Y:S01]  /*4cc0*/  IADD3 R21, PT, PT, -R3, UR4, RZ ;  /* 0x0000000403157c10 */ /* 0x000fe2000fffe1ff */
[----:B------:R-:W-:Y:S03]  /*4cd0*/  BSSY.RECONVERGENT B1, `(.L_x_74) ;  /* 0x00000a5000017945 */ /* 0x000fe60003800200 */
[----:B------:R-:W-:-:S13]  /*4ce0*/  ISETP.GE.AND P0, PT, R0, R21, PT ;  /* 0x000000150000720c */ /* 0x000fda0003f06270 */
[----:B------:R-:W-:Y:S05]  /*4cf0*/  @P0 BRA `(.L_x_75) ;  /* 0x0000000800880947 */ /* 0x000fea0003800000 */
[----:B------:R-:W-:Y:S01]  /*4d00*/  LOP3.LUT R12, RZ, R0, RZ, 0x33, !PT ;  /* 0x00000000ff0c7212 */ /* 0x000fe200078e33ff */
[----:B------:R-:W-:Y:S01]  /*4d10*/  BSSY.RECONVERGENT B2, `(.L_x_76) ;  /* 0x0000032000027945 */ /* 0x000fe20003800200 */
[----:B------:R-:W-:Y:S02]  /*4d20*/  IMAD.MOV.U32 R20, RZ, RZ, R0 ;  /* 0x000000ffff147224 */ /* 0x000fe400078e0000 */
[----:B------:R-:W-:-:S04]  /*4d30*/  IADD3 R12, PT, PT, -R3, UR4, R12 ;  /* 0x00000004030c7c10 */ /* 0x000fc8000fffe10c */
[----:B------:R-:W-:-:S04]  /*4d40*/  LOP3.LUT R4, R12, 0x300, RZ, 0xc0, !PT ;  /* 0x000003000c047812 */ /* 0x000fc800078ec0ff */
[----:B------:R-:W-:-:S13]  /*4d50*/  ISETP.NE.AND P0, PT, R4, 0x300, PT ;  /* 0x000003000400780c */ /* 0x000fda0003f05270 */
[----:B------:R-:W-:Y:S05]  /*4d60*/  @!P0 BRA `(.L_x_77) ;  /* 0x0000000000b08947 */ /* 0x000fea0003800000 */
[----:B------:R-:W0:Y:S01]  /*4d70*/  LDCU.64 UR6, c[0x0][0x380] ;  /* 0x00007000ff0677ac */ /* 0x000e220008000a00 */
[----:B------:R-:W-:Y:S01]  /*4d80*/  IADD3 R5, P0, PT, R0, R3, RZ ;  /* 0x0000000300057210 */ /* 0x000fe20007f1e0ff */
[----:B------:R-:W-:Y:S01]  /*4d90*/  IMAD.MOV.U32 R20, RZ, RZ, R0 ;  /* 0x000000ffff147224 */ /* 0x000fe200078e0000 */
[----:B------:R-:W-:-:S03]  /*4da0*/  LEA.HI R4, R12, 0x1, RZ, 0x18 ;  /* 0x000000010c047811 */ /* 0x000fc600078fc0ff */
[----:B------:R-:W-:Y:S01]  /*4db0*/  IMAD.X R6, RZ, RZ, R2, P0 ;  /* 0x000000ffff067224 */ /* 0x000fe200000e0602 */
[----:B------:R-:W-:-:S05]  /*4dc0*/  LOP3.LUT R4, R4, 0x3, RZ, 0xc0, !PT ;  /* 0x0000000304047812 */ /* 0x000fca00078ec0ff */
[----:B------:R-:W-:Y:S01]  /*4dd0*/  IMAD.MOV R13, RZ, RZ, -R4 ;  /* 0x000000ffff0d7224 */ /* 0x000fe200078e0a04 */
[----:B0-----:R-:W-:-:S04]  /*4de0*/  LEA R14, P1, R5, UR6, 0x4 ;  /* 0x00000006050e7c11 */ /* 0x001fc8000f8220ff */
[----:B------:R-:W-:-:S09]  /*4df0*/  LEA.HI.X R5, R5, UR7, R6, 0x4, P1 ;  /* 0x0000000705057c11 */ /* 0x000fd200088f2406 */
.L_x_80:
[----:B------:R-:W-:-:S05]  /*4e00*/  IMAD.MOV.U32 R4, RZ, RZ, R14 ;  /* 0x000000ffff047224 */ /* 0x000fca00078e000e */
[----:B------:R-:W2:Y:S04]  /*4e10*/  LDG.E.64.CONSTANT R8, desc[UR10][R4.64] ;  /* 0x0000000a04087981 */ /* 0x000ea8000c1e9b00 */
[----:B------:R-:W3:Y:S01]  /*4e20*/  LDG.E.64.CONSTANT R6, desc[UR10][R4.64+0x8] ;  /* 0x0000080a04067981 */ /* 0x000ee2000c1e9b00 */
[----:B------:R-:W-:Y:S01]  /*4e30*/  VIADD R13, R13, 0x1 ;  /* 0x000000010d0d7836 */ /* 0x000fe20000000000 */
[----:B------:R-:W-:Y:S01]  /*4e40*/  BSSY.RECONVERGENT B3, `(.L_x_78) ;  /* 0x000001b000037945 */ /* 0x000fe20003800200 */
[----:B------:R-:W-:Y:S01]  /*4e50*/  IMAD.MOV.U32 R15, RZ, RZ, R22 ;  /* 0x000000ffff0f7224 */ /* 0x000fe200078e0016 */
        /* <DEDUP_REMOVED lines=25> */
.L_x_79:
[----:B------:R-:W-:Y:S05]  /*4ff0*/  BSYNC.RECONVERGENT B3 ;  /* 0x0000000000037941 */ /* 0x000fea0003800200 */
.L_x_78:
[----:B------:R-:W-:Y:S02]  /*5000*/  IMAD.X R5, RZ, RZ, R5, P3 ;  /* 0x000000ffff057224 */ /* 0x000fe400018e0605 */
[----:B------:R-:W-:Y:S01]  /*5010*/  VIADD R20, R20, 0x100 ;  /* 0x0000010014147836 */ /* 0x000fe20000000000 */
[----:B------:R-:W-:Y:S06]  /*5020*/  @P2 BRA `(.L_x_80) ;  /* 0xfffffffc00742947 */ /* 0x000fec000383ffff */
.L_x_77:
[----:B------:R-:W-:Y:S05]  /*5030*/  BSYNC.RECONVERGENT B2 ;  /* 0x0000000000027941 */ /* 0x000fea0003800200 */
.L_x_76:
[----:B------:R-:W-:-:S13]  /*5040*/  ISETP.GE.U32.AND P0, PT, R12, 0x300, PT ;  /* 0x000003000c00780c */ /* 0x000fda0003f06070 */
[----:B------:R-:W-:Y:S05]  /*5050*/  @!P0 BRA `(.L_x_75) ;  /* 0x0000000400b08947 */ /* 0x000fea0003800000 */
[----:B------:R-:W0:Y:S01]  /*5060*/  LDCU.64 UR6, c[0x0][0x380] ;  /* 0x00007000ff0677ac */ /* 0x000e220008000a00 */
[----:B------:R-:W-:-:S05]  /*5070*/  IADD3 R3, P0, PT, R20, R3, RZ ;  /* 0x0000000314037210 */ /* 0x000fca0007f1e0ff */
[----:B------:R-:W-:Y:S01]  /*5080*/  IMAD.X R2, RZ, RZ, R2, P0 ;  /* 0x000000ffff027224 */ /* 0x000fe200000e0602 */
[----:B0-----:R-:W-:-:S04]  /*5090*/  LEA R8, P1, R3, UR6, 0x4 ;  /* 0x0000000603087c11 */ /* 0x001fc8000f8220ff */
[----:B------:R-:W-:Y:S02]  /*50a0*/  IADD3 R8, P0, PT, R8, 0x3008, RZ ;  /* 0x0000300808087810 */ /* 0x000fe40007f1e0ff */
[----:B------:R-:W-:-:S05]  /*50b0*/  LEA.HI.X R9, R3, UR7, R2, 0x4, P1 ;  /* 0x0000000703097c11 */ /* 0x000fca00088f2402 */
[----:B------:R-:W-:-:S07]  /*50c0*/  IMAD.X R9, RZ, RZ, R9, P0 ;  /* 0x000000ffff097224 */ /* 0x000fce00000e0609 */
.L_x_89:
[----:B------:R-:W2:Y:S04]  /*50d0*/  LDG.E.64.CONSTANT R10, desc[UR10][R8.64+-0x3008] ;  /* 0xffcff80a080a7981 */ /* 0x000ea8000c1e9b00 */
[----:B------:R-:W3:Y:S04]  /*50e0*/  LDG.E.64.CONSTANT R12, desc[UR10][R8.64+-0x3000] ;  /* 0xffd0000a080c7981 */ /* 0x000ee8000c1e9b00 */
[----:B------:R0:W5:Y:S04]  /*50f0*/  LDG.E.64.CONSTANT R6, desc[UR10][R8.64+-0x2008] ;  /* 0xffdff80a08067981 */ /* 0x000168000c1e9b00 */
        /* <DEDUP_REMOVED lines=22> */
.L_x_82:
[----:B------:R-:W-:Y:S05]  /*5260*/  BSYNC.RECONVERGENT B2 ;  /* 0x0000000000027941 */ /* 0x000fea0003800200 */
.L_x_81:
        /* <DEDUP_REMOVED lines=25> */
.L_x_84:
[----:B------:R-:W-:Y:S05]  /*5400*/  BSYNC.RECONVERGENT B2 ;  /* 0x0000000000027941 */ /* 0x000fea0003800200 */
.L_x_83:
        /* <DEDUP_REMOVED lines=21> */
.L_x_86:
[----:B------:R-:W-:Y:S05]  /*5560*/  BSYNC.RECONVERGENT B2 ;  /* 0x0000000000027941 */ /* 0x000fea0003800200 */
.L_x_85:
        /* <DEDUP_REMOVED lines=21> */
.L_x_88:
[----:B------:R-:W-:Y:S05]  /*56c0*/  BSYNC.RECONVERGENT B2 ;  /* 0x0000000000027941 */ /* 0x000fea0003800200 */
.L_x_87:
[----:B------:R-:W-:Y:S01]  /*56d0*/  VIADD R20, R20, 0x400 ;  /* 0x0000040014147836 */ /* 0x000fe20000000000 */
[----:B------:R-:W-:-:S04]  /*56e0*/  IADD3 R8, P1, PT, R8, 0x4000, RZ ;  /* 0x0000400008087810 */ /* 0x000fc80007f3e0ff */
[----:B------:R-:W-:Y:S01]  /*56f0*/  ISETP.GE.AND P0, PT, R20, R21, PT ;  /* 0x000000151400720c */ /* 0x000fe20003f06270 */
[----:B------:R-:W-:-:S12]  /*5700*/  IMAD.X R9, RZ, RZ, R9, P1 ;  /* 0x000000ffff097224 */ /* 0x000fd800008e0609 */
[----:B------:R-:W-:Y:S05]  /*5710*/  @!P0 BRA `(.L_x_89) ;  /* 0xfffffff8006c8947 */ /* 0x000fea000383ffff */
.L_x_75:
[----:B------:R-:W-:Y:S05]  /*5720*/  BSYNC.RECONVERGENT B1 ;  /* 0x0000000000017941 */ /* 0x000fea0003800200 */
.L_x_74:
[----:B------:R-:W0:Y:S01]  /*5730*/  S2R R8, SR_LANEID ;  /* 0x0000000000087919 */ /* 0x000e220000000000 */
[----:B------:R-:W-:Y:S01]  /*5740*/  BSSY.RECONVERGENT B1, `(.L_x_90) ;  /* 0x000001f000017945 */ /* 0x000fe20003800200 */
[----:B------:R-:W-:Y:S01]  /*5750*/  IMAD.MOV.U32 R11, RZ, RZ, R22 ;  /* 0x000000ffff0b7224 */ /* 0x000fe200078e0016 */
[----:B------:R1:W2:Y:S01]  /*5760*/  SHFL.DOWN PT, R4, R16, 0x1, 0x1f ;  /* 0x08201f0010047f89 */ /* 0x0002a200000e0000 */
[----:B------:R-:W-:Y:S02]  /*5770*/  IMAD.MOV.U32 R12, RZ, RZ, R23 ;  /* 0x000000ffff0c7224 */ /* 0x000fe400078e0017 */
[----:B------:R-:W-:Y:S01]  /*5780*/  IMAD.MOV.U32 R2, RZ, RZ, R16 ;  /* 0x000000ffff027224 */ /* 0x000fe200078e0010 */
[----:B------:R1:W3:Y:S01]  /*5790*/  SHFL.DOWN PT, R5, R17, 0x1, 0x1f ;  /* 0x08201f0011057f89 */ /* 0x0002e200000e0000 */
        /* <DEDUP_REMOVED lines=25> */
.L_x_91:
[----:B------:R-:W-:Y:S05]  /*5930*/  BSYNC.RECONVERGENT B1 ;  /* 0x0000000000017941 */ /* 0x000fea0003800200 */
.L_x_90:
        /* <DEDUP_REMOVED lines=31> */
.L_x_93:
[----:B------:R-:W-:Y:S05]  /*5b30*/  BSYNC.RECONVERGENT B1 ;  /* 0x0000000000017941 */ /* 0x000fea0003800200 */
.L_x_92:
[----:B------:R-:W-:Y:S01]  /*5b40*/  ISETP.GT.AND P0, PT, R8, 0x1b, PT ;  /* 0x0000001b0800780c */ /* 0x000fe20003f04270 */
[----:B-1----:R1:W1:Y:S01]  /*5b50*/  SHFL.DOWN PT, R6, R4, 0x4, 0x1f ;  /* 0x08801f0004067f89 */ /* 0x00226200000e0000 */
[----:B------:R-:W-:Y:S01]  /*5b60*/  BSSY.RECONVERGENT B1, `(.L_x_94) ;  /* 0x000001d000017945 */ /* 0x000fe20003800200 */
[----:B0-----:R-:W-:Y:S02]  /*5b70*/  IMAD.MOV.U32 R11, RZ, RZ, R9 ;  /* 0x000000ffff0b7224 */ /* 0x001fe400078e0009 */
[----:B--2---:R0:W2:Y:S01]  /*5b80*/  SHFL.DOWN PT, R7, R5, 0x4, 0x1f ;  /* 0x08801f0005077f89 */ /* 0x0040a200000e0000 */
[----:B------:R-:W-:Y:S02]  /*5b90*/  IMAD.MOV.U32 R12, RZ, RZ, R10 ;  /* 0x000000ffff0c7224 */ /* 0x000fe400078e000a */
[----:B------:R-:W-:Y:S01]  /*5ba0*/  IMAD.MOV.U32 R2, RZ, RZ, R4 ;  /* 0x000000ffff027224 */ /* 0x000fe200078e0004 */
[----:B---3--:R0:W3:Y:S01]  /*5bb0*/  SHFL.DOWN PT, R14, R9, 0x4, 0x1f ;  /* 0x08801f00090e7f89 */ /* 0x0080e200000e0000 */
[----:B------:R-:W-:-:S03]  /*5bc0*/  IMAD.MOV.U32 R3, RZ, RZ, R5 ;  /* 0x000000ffff037224 */ /* 0x000fc600078e0005 */
[----:B----4-:R0:W4:Y:S01]  /*5bd0*/  SHFL.DOWN PT, R13, R10, 0x4, 0x1f ;  /* 0x08801f000a0d7f89 */ /* 0x01012200000e0000 */
        /* <DEDUP_REMOVED lines=21> */
.L_x_95:
[----:B------:R-:W-:Y:S05]  /*5d30*/  BSYNC.RECONVERGENT B1 ;  /* 0x0000000000017941 */ /* 0x000fea0003800200 */
.L_x_94:
        /* <DEDUP_REMOVED lines=31> */
.L_x_97:
[----:B------:R-:W-:Y:S05]  /*5f30*/  BSYNC.RECONVERGENT B1 ;  /* 0x0000000000017941 */ /* 0x000fea0003800200 */
.L_x_96:
[----:B------:R-:W-:Y:S01]  /*5f40*/  ISETP.GT.AND P0, PT, R8, 0xf, PT ;  /* 0x0000000f0800780c */ /* 0x000fe20003f04270 */
[----:B-1----:R1:W1:Y:S01]  /*5f50*/  SHFL.DOWN PT, R6, R4, 0x10, 0x1f ;  /* 0x0a001f0004067f89 */ /* 0x00226200000e0000 */
[----:B------:R-:W-:Y:S01]  /*5f60*/  BSSY.RECONVERGENT B1, `(.L_x_98) ;  /* 0x000001d000017945 */ /* 0x000fe20003800200 */
[----:B---3--:R-:W-:Y:S02]  /*5f70*/  IMAD.MOV.U32 R14, RZ, RZ, R9 ;  /* 0x000000ffff0e7224 */ /* 0x008fe400078e0009 */
[----:B--2---:R2:W3:Y:S01]  /*5f80*/  SHFL.DOWN PT, R7, R5, 0x10, 0x1f ;  /* 0x0a001f0005077f89 */ /* 0x0044e200000e0000 */
[----:B------:R-:W-:Y:S02]  /*5f90*/  IMAD.MOV.U32 R15, RZ, RZ, R10 ;  /* 0x000000ffff0f7224 */ /* 0x000fe400078e000a */
[----:B------:R-:W-:Y:S01]  /*5fa0*/  IMAD.MOV.U32 R2, RZ, RZ, R4 ;  /* 0x000000ffff027224 */ /* 0x000fe200078e0004 */
[----:B0-----:R2:W0:Y:S01]  /*5fb0*/  SHFL.DOWN PT, R12, R9, 0x10, 0x1f ;  /* 0x0a001f00090c7f89 */ /* 0x00142200000e0000 */
[----:B------:R-:W-:-:S03]  /*5fc0*/  IMAD.MOV.U32 R3, RZ, RZ, R5 ;  /* 0x000000ffff037224 */ /* 0x000fc600078e0005 */
[----:B------:R2:W0:Y:S01]  /*5fd0*/  SHFL.DOWN PT, R11, R10, 0x10, 0x1f ;  /* 0x0a001f000a0b7f89 */ /* 0x00042200000e0000 */
[----:B------:R-:W-:Y:S05]  /*5fe0*/  @P0 BRA `(.L_x_99) ;  /* 0x0000000000500947 */ /* 0x000fea0003800000 */
[----:B-1-3--:R-:W-:Y:S01]  /*5ff0*/  DSETP.GEU.AND P0, PT, |R4|, |R6|, PT ;  /* 0x400000060400722a */ /* 0x00afe20003f0e200 */
        /* <DEDUP_REMOVED lines=19> */
.L_x_99:
[----:B------:R-:W-:Y:S05]  /*6130*/  BSYNC.RECONVERGENT B1 ;  /* 0x0000000000017941 */ /* 0x000fea0003800200 */
.L_x_98:
[----:B------:R-:W-:Y:S01]  /*6140*/  ISETP.NE.AND P0, PT, R8, RZ, PT ;  /* 0x000000ff0800720c */ /* 0x000fe20003f05270 */
[----:B------:R-:W-:-:S12]  /*6150*/  BSSY.RECONVERGENT B1, `(.L_x_100) ;  /* 0x000000a000017945 */ /* 0x000fd80003800200 */
[----:B------:R-:W-:Y:S05]  /*6160*/  @P0 BRA `(.L_x_101) ;  /* 0x0000000000200947 */ /* 0x000fea0003800000 */
[----:B-1----:R-:W1:Y:S01]  /*6170*/  S2R R6, SR_CgaCtaId ;  /* 0x0000000000067919 */ /* 0x002e620000008800 */
[----:B--2---:R-:W-:Y:S02]  /*6180*/  MOV R5, 0x400 ;  /* 0x0000040000057802 */ /* 0x004fe40000000f00 */
[----:B------:R-:W-:-:S04]  /*6190*/  SHF.R.U32.HI R4, RZ, 0x1, R0 ;  /* 0x00000001ff047819 */ /* 0x000fc80000011600 */
[----:B------:R-:W-:Y:S02]  /*61a0*/  LOP3.LUT R4, R4, 0x1f0, RZ, 0xc0, !PT ;  /* 0x000001f004047812 */ /* 0x000fe400078ec0ff */
[----:B-1----:R-:W-:-:S05]  /*61b0*/  LEA R5, R6, R5, 0x18 ;  /* 0x0000000506057211 */ /* 0x002fca00078ec0ff */
[----:B------:R-:W-:-:S05]  /*61c0*/  IMAD.IADD R5, R4, 0x1, R5 ;  /* 0x0000000104057824 */ /* 0x000fca00078e0205 */
[----:B------:R1:W-:Y:S04]  /*61d0*/  STS.64 [R5+0x10], R14 ;  /* 0x0000100e05007388 */ /* 0x0003e80000000a00 */
[----:B------:R1:W-:Y:S02]  /*61e0*/  STS.64 [R5+0x8], R2 ;  /* 0x0000080205007388 */ /* 0x0003e40000000a00 */
.L_x_101:
[----:B------:R-:W-:Y:S05]  /*61f0*/  BSYNC.RECONVERGENT B1 ;  /* 0x0000000000017941 */ /* 0x000fea0003800200 */
.L_x_100:
[----:B------:R-:W-:Y:S01]  /*6200*/  BAR.SYNC.DEFER_BLOCKING 0x0 ;  /* 0x0000000000007b1d */ /* 0x000fe20000010000 */
[----:B------:R-:W-:-:S13]  /*6210*/  ISETP.NE.AND P1, PT, R0, RZ, PT ;  /* 0x000000ff0000720c */ /* 0x000fda0003f25270 */
[----:B------:R-:W-:Y:S05]  /*6220*/  @P1 BRA `(.L_x_34) ;  /* 0x00000008008c1947 */ /* 0x000fea0003800000 */
[----:B-12---:R-:W1:Y:S01]  /*6230*/  S2R R5, SR_CgaCtaId ;  /* 0x0000000000057919 */ /* 0x006e620000008800 */
[----:B------:R-:W-:Y:S01]  /*6240*/  MOV R0, 0x400 ;  /* 0x0000040000007802 */ /* 0x000fe20000000f00 */
[----:B------:R-:W-:Y:S03]  /*6250*/  BSSY.RECONVERGENT B1, `(.L_x_102) ;  /* 0x000001a000017945 */ /* 0x000fe60003800200 */
[----:B-1----:R-:W-:-:S05]  /*6260*/  LEA R0, R5, R0, 0x18 ;  /* 0x0000000005007211 */ /* 0x002fca00078ec0ff */
[----:B------:R-:W1:Y:S04]  /*6270*/  LDS.64 R16, [R0+0x18] ;  /* 0x0000180000107984 */ /* 0x000e680000000a00 */
[----:B---3--:R-:W2:Y:S04]  /*6280*/  LDS.128 R4, [R0+0x20] ;  /* 0x0000200000047984 */ /* 0x008ea80000000c00 */
[----:B0---4-:R0:W3:Y:S04]  /*6290*/  LDS.64 R12, [R0+0x80] ;  /* 0x00008000000c7984 */ /* 0x0110e80000000a00 */
[----:B------:R0:W4:Y:S01]  /*62a0*/  LDS.128 R8, [R0+0x30] ;  /* 0x0000300000087984 */ /* 0x0001220000000c00 */
[----:B-1----:R-:W-:Y:S01]  /*62b0*/  DSETP.GEU.AND P0, PT, |R2|, |R16|, PT ;  /* 0x400000100200722a */ /* 0x002fe20003f0e200 */
[----:B------:R-:W-:-:S02]  /*62c0*/  IMAD.MOV.U32 R24, RZ, RZ, R16 ;  /* 0x000000ffff187224 */ /* 0x000fc400078e0010 */
[----:B------:R-:W-:Y:S02]  /*62d0*/  IMAD.MOV.U32 R25, RZ, RZ, R17 ;  /* 0x000000ffff197224 */ /* 0x000fe400078e0011 */
[----:B--2---:R-:W-:Y:S02]  /*62e0*/  IMAD.MOV.U32 R27, RZ, RZ, R4 ;  /* 0x000000ffff1b7224 */ /* 0x004fe400078e0004 */
[----:B------:R-:W-:-:S07]  /*62f0*/  IMAD.MOV.U32 R29, RZ, RZ, R5 ;  /* 0x000000ffff1d7224 */ /* 0x000fce00078e0005 */
[----:B0--34-:R-:W-:Y:S05]  /*6300*/  @!P0 BRA `(.L_x_103) ;  /* 0x0000000000388947 */ /* 0x019fea0003800000 */
        /* <DEDUP_REMOVED lines=14> */
.L_x_103:
[----:B------:R-:W-:Y:S05]  /*63f0*/  BSYNC.RECONVERGENT B1 ;  /* 0x0000000000017941 */ /* 0x000fea0003800200 */
.L_x_102:
        /* <DEDUP_REMOVED lines=23> */
.L_x_105:
[----:B------:R-:W-:Y:S05]  /*6570*/  BSYNC.RECONVERGENT B1 ;  /* 0x0000000000017941 */ /* 0x000fea0003800200 */
.L_x_104:
        /* <DEDUP_REMOVED lines=21> */
.L_x_107:
[----:B------:R-:W-:Y:S05]  /*66d0*/  BSYNC.RECONVERGENT B1 ;  /* 0x0000000000017941 */ /* 0x000fea0003800200 */
.L_x_106:
        /* <DEDUP_REMOVED lines=23> */
.L_x_109:
[----:B------:R-:W-:Y:S05]  /*6850*/  BSYNC.RECONVERGENT B1 ;  /* 0x0000000000017941 */ /* 0x000fea0003800200 */
.L_x_108:
        /* <DEDUP_REMOVED lines=21> */
.L_x_111:
[----:B------:R-:W-:Y:S05]  /*69b0*/  BSYNC.RECONVERGENT B1 ;  /* 0x0000000000017941 */ /* 0x000fea0003800200 */
.L_x_110:
        /* <DEDUP_REMOVED lines=21> */
.L_x_113:
[----:B------:R-:W-:Y:S05]  /*6b10*/  BSYNC.RECONVERGENT B1 ;  /* 0x0000000000017941 */ /* 0x000fea0003800200 */
.L_x_112:
        /* <DEDUP_REMOVED lines=20> */
.L_x_34:
[----:B------:R-:W-:Y:S05]  /*6c60*/  BSYNC.RECONVERGENT B0 ;  /* 0x0000000000007941 */ /* 0x000fea0003800200 */
.L_x_1:
[----:B------:R-:W-:Y:S05]  /*6c70*/  @P1 EXIT ;  /* 0x000000000000194d */ /* 0x000fea0003800000 */
[----:B012---:R-:W0:Y:S02]  /*6c80*/  LDC.64 R4, c[0x0][0x388] ;  /* 0x0000e200ff047b82 */ /* 0x007e240000000a00 */
[----:B0-----:R-:W-:Y:S04]  /*6c90*/  STG.E.64 desc[UR10][R4.64], R2 ;  /* 0x0000000204007986 */ /* 0x001fe8000c101b0a */
[----:B------:R-:W-:Y:S01]  /*6ca0*/  STG.E.64 desc[UR10][R4.64+0x8], R14 ;  /* 0x0000080e04007986 */ /* 0x000fe2000c101b0a */
[----:B------:R-:W-:Y:S05]  /*6cb0*/  EXIT ;  /* 0x000000000000794d */ /* 0x000fea0003800000 */
.L_x_114:
        /* <DEDUP_REMOVED lines=12> */
.L_x_757:


//--------------------- .text._ZN6thrust24THRUST_300001_SM_1000_NS8cuda_cub4core6detail13_kernel_agentINS1_8__reduce10DrainAgentIlEEJN3cub18CUB_300001_SM_10009GridQueueIyEElEEEvDpT0_ --------------------------
	.section	.text._ZN6thrust24THRUST_300001_SM_1000_NS8cuda_cub4core6detail13_kernel_agentINS1_8__reduce10DrainAgentIlEEJN3cub18CUB_300001_SM_10009GridQueueIyEElEEEvDpT0_,"ax",@progbits
	.align	128
        .global         _ZN6thrust24THRUST_300001_SM_1000_NS8cuda_cub4core6detail13_kernel_agentINS1_8__reduce10DrainAgentIlEEJN3cub18CUB_300001_SM_10009GridQueueIyEElEEEvDpT0_
        .type           _ZN6thrust24THRUST_300001_SM_1000_NS8cuda_cub4core6detail13_kernel_agentINS1_8__reduce10DrainAgentIlEEJN3cub18CUB_300001_SM_10009GridQueueIyEElEEEvDpT0_,@function
        .size           _ZN6thrust24THRUST_300001_SM_1000_NS8cuda_cub4core6detail13_kernel_agentINS1_8__reduce10DrainAgentIlEEJN3cub18CUB_300001_SM_10009GridQueueIyEElEEEvDpT0_,(.L_x_758 - _ZN6thrust24THRUST_300001_SM_1000_NS8cuda_cub4core6detail13_kernel_agentINS1_8__reduce10DrainAgentIlEEJN3cub18CUB_300001_SM_10009GridQueueIyEElEEEvDpT0_)
        .other          _ZN6thrust24THRUST_300001_SM_1000_NS8cuda_cub4core6detail13_kernel_agentINS1_8__reduce10DrainAgentIlEEJN3cub18CUB_300001_SM_10009GridQueueIyEElEEEvDpT0_,@"STO_CUDA_ENTRY STV_DEFAULT"
_ZN6thrust24THRUST_300001_SM_1000_NS8cuda_cub4core6detail13_kernel_agentINS1_8__reduce10DrainAgentIlEEJN3cub18CUB_300001_SM_10009GridQueueIyEElEEEvDpT0_:
.text._ZN6thrust24THRUST_300001_SM_1000_NS8cuda_cub4core6detail13_kernel_agentINS1_8__reduce10DrainAgentIlEEJN3cub18CUB_300001_SM_10009GridQueueIyEElEEEvDpT0_:
[----:B------:R-:W-:Y:S08]  /*0000*/  LDC R1, c[0x0][0x37c] ;  /* 0x0000df00ff017b82 */ /* 0x000ff00000000800 */
[----:B------:R-:W0:Y:S01]  /*0010*/  LDC.64 R2, c[0x0][0x380] ;  /* 0x0000e000ff027b82 */ /* 0x000e220000000a00 */
[----:B------:R-:W0:Y:S07]  /*0020*/  LDCU.64 UR4, c[0x0][0x358] ;  /* 0x00006b00ff0477ac */ /* 0x000e2e0008000a00 */
[----:B------:R-:W1:Y:S01]  /*0030*/  LDC.64 R4, c[0x0][0x388] ;  /* 0x0000e200ff047b82 */ /* 0x000e620000000a00 */
[----:B0-----:R-:W-:Y:S04]  /*0040*/  STG.E.64 desc[UR4][R2.64+0x8], RZ ;  /* 0x000008ff02007986 */ /* 0x001fe8000c101b04 */
[----:B-1----:R-:W-:Y:S01]  /*0050*/  STG.E.64 desc[UR4][R2.64], R4 ;  /* 0x0000000402007986 */ /* 0x002fe2000c101b04 */
[----:B------:R-:W-:Y:S05]  /*0060*/  EXIT ;  /* 0x000000000000794d */ /* 0x000fea0003800000 */
.L_x_115:
        /* <DEDUP_REMOVED lines=9> */
.L_x_758:


//--------------------- .text._ZN6thrust24THRUST_300001_SM_1000_NS8cuda_cub4core6detail13_kernel_agentINS1_8__reduce11ReduceAgentINS0_12zip_iteratorIN4cuda3std3__45tupleIJNS0_10device_ptrIdEENS0_17counting_iteratorIlNS0_11use_defaultESF_SF_EEEEEEEPNSB_IJdlEEESJ_lNS1_9__extrema9arg_max_fIdl10ComparatorEEEEJSI_SK_lN3cub18CUB_300001_SM_100013GridEvenShareIlEENSR_9GridQueueIyEESO_EEEvDpT0_ --------------------------
	.section	.text._ZN6thrust24THRUST_300001_SM_1000_NS8cuda_cub4core6detail13_kernel_agentINS1_8__reduce11ReduceAgentINS0_12zip_iteratorIN4cuda3std3__45tupleIJNS0_10device_ptrIdEENS0_17counting_iteratorIlNS0_11use_defaultESF_SF_EEEEEEEPNSB_IJdlEEESJ_lNS1_9__extrema9arg_max_fIdl10ComparatorEEEEJSI_SK_lN3cub18CUB_300001_SM_100013GridEvenShareIlEENSR_9GridQueueIyEESO_EEEvDpT0_,"ax",@progbits
	.align	128
        .global         _ZN6thrust24THRUST_300001_SM_1000_NS8cuda_cub4core6detail13_kernel_agentINS1_8__reduce11ReduceAgentINS0_12zip_iteratorIN4cuda3std3__45tupleIJNS0_10device_ptrIdEENS0_17counting_iteratorIlNS0_11use_defaultESF_SF_EEEEEEEPNSB_IJdlEEESJ_lNS1_9__extrema9arg_max_fIdl10ComparatorEEEEJSI_SK_lN3cub18CUB_300001_SM_100013GridEvenShareIlEENSR_9GridQueueIyEESO_EEEvDpT0_
        .type           _ZN6thrust24THRUST_300001_SM_1000_NS8cuda_cub4core6detail13_kernel_agentINS1_8__reduce11ReduceAgentINS0_12zip_iteratorIN4cuda3std3__45tupleIJNS0_10device_ptrIdEENS0_17counting_iteratorIlNS0_11use_defaultESF_SF_EEEEEEEPNSB_IJdlEEESJ_lNS1_9__extrema9arg_max_fIdl10ComparatorEEEEJSI_SK_lN3cub18CUB_300001_SM_100013GridEvenShareIlEENSR_9GridQueueIyEESO_EEEvDpT0_,@function
        .size           _ZN6thrust24THRUST_300001_SM_1000_NS8cuda_cub4core6detail13_kernel_agentINS1_8__reduce11ReduceAgentINS0_12zip_iteratorIN4cuda3std3__45tupleIJNS0_10device_ptrIdEENS0_17counting_iteratorIlNS0_11use_defaultESF_SF_EEEEEEEPNSB_IJdlEEESJ_lNS1_9__extrema9arg_max_fIdl10ComparatorEEEEJSI_SK_lN3cub18CUB_300001_SM_100013GridEvenShareIlEENSR_9GridQueueIyEESO_EEEvDpT0_,(.L_x_759 - _ZN6thrust24THRUST_300001_SM_1000_NS8cuda_cub4core6detail13_kernel_agentINS1_8__reduce11ReduceAgentINS0_12zip_iteratorIN4cuda3std3__45tupleIJNS0_10device_ptrIdEENS0_17counting_iteratorIlNS0_11use_defaultESF_SF_EEEEEEEPNSB_IJdlEEESJ_lNS1_9__extrema9arg_max_fIdl10ComparatorEEEEJSI_SK_lN3cub18CUB_300001_SM_100013GridEvenShareIlEENSR_9GridQueueIyEESO_EEEvDpT0_)
        .other          _ZN6thrust24THRUST_300001_SM_1000_NS8cuda_cub4core6detail13_kernel_agentINS1_8__reduce11ReduceAgentINS0_12zip_iteratorIN4cuda3std3__45tupleIJNS0_10device_ptrIdEENS0_17counting_iteratorIlNS0_11use_defaultESF_SF_EEEEEEEPNSB_IJdlEEESJ_lNS1_9__extrema9arg_max_fIdl10ComparatorEEEEJSI_SK_lN3cub18CUB_300001_SM_100013GridEvenShareIlEENSR_9GridQueueIyEESO_EEEvDpT0_,@"STO_CUDA_ENTRY STV_DEFAULT"
_ZN6thrust24THRUST_300001_SM_1000_NS8cuda_cub4core6detail13_kernel_agentINS1_8__reduce11ReduceAgentINS0_12zip_iteratorIN4cuda3std3__45tupleIJNS0_10device_ptrIdEENS0_17counting_iteratorIlNS0_11use_defaultESF_SF_EEEEEEEPNSB_IJdlEEESJ_lNS1_9__extrema9arg_max_fIdl10ComparatorEEEEJSI_SK_lN3cub18CUB_300001_SM_100013GridEvenShareIlEENSR_9GridQueueIyEESO_EEEvDpT0_:
.text._ZN6thrust24THRUST_300001_SM_1000_NS8cuda_cub4core6detail13_kernel_agentINS1_8__reduce11ReduceAgentINS0_12zip_iteratorIN4cuda3std3__45tupleIJNS0_10device_ptrIdEENS0_17counting_iteratorIlNS0_11use_defaultESF_SF_EEEEEEEPNSB_IJdlEEESJ_lNS1_9__extrema9arg_max_fIdl10ComparatorEEEEJSI_SK_lN3cub18CUB_300001_SM_100013GridEvenShareIlEENSR_9GridQueueIyEESO_EEEvDpT0_:
[----:B------:R-:W-:Y:S01]  /*0000*/  LDC R1, c[0x0][0x37c] ;  /* 0x0000df00ff017b82 */ /* 0x000fe20000000800 */
[----:B------:R-:W0:Y:S01]  /*0010*/  S2R R0, SR_CTAID.X ;  /* 0x0000000000007919 */ /* 0x000e220000002500 */
[----:B------:R-:W1:Y:S01]  /*0020*/  LDCU.64 UR4, c[0x0][0x398] ;  /* 0x00007300ff0477ac */ /* 0x000e620008000a00 */
[----:B------:R-:W-:Y:S01]  /*0030*/  BSSY.RECONVERGENT B0, `(.L_x_116) ;  /* 0x0000689000007945 */ /* 0x000fe20003800200 */
[----:B------:R-:W2:Y:S01]  /*0040*/  LDCU UR6, c[0x0][0x370] ;  /* 0x00006e00ff0677ac */ /* 0x000ea20008000800 */
[----:B------:R-:W3:Y:S01]  /*0050*/  LDCU.64 UR10, c[0x0][0x358] ;  /* 0x00006b00ff0a77ac */ /* 0x000ee20008000a00 */
[----:B-1----:R-:W-:Y:S02]  /*0060*/  IMAD.U32 R25, RZ, RZ, UR4 ;  /* 0x00000004ff197e24 */ /* 0x002fe4000f8e00ff */
[----:B------:R-:W-:Y:S01]  /*0070*/  IMAD.U32 R16, RZ, RZ, UR5 ;  /* 0x00000005ff107e24 */ /* 0x000fe2000f8e00ff */
[----:B--2---:R-:W-:Y:S01]  /*0080*/  UIMAD UR6, UR6, 0x500, URZ ;  /* 0x00000500060678a4 */ /* 0x004fe2000f8e02ff */
[----:B0-----:R-:W-:-:S05]  /*0090*/  IMAD R8, R0, 0x500, RZ ;  /* 0x0000050000087824 */ /* 0x001fca00078e02ff */
[----:B------:R-:W-:-:S04]  /*00a0*/  IADD3 R2, P1, PT, R8, 0x500, RZ ;  /* 0x0000050008027810 */ /* 0x000fc80007f3e0ff */
[----:B------:R-:W-:Y:S01]  /*00b0*/  ISETP.GT.U32.AND P0, PT, R2, R25, PT ;  /* 0x000000190200720c */ /* 0x000fe20003f04070 */
[----:B------:R-:W-:-:S05]  /*00c0*/  IMAD.X R3, RZ, RZ, RZ, P1 ;  /* 0x000000ffff037224 */ /* 0x000fca00008e06ff */
[----:B------:R-:W-:-:S13]  /*00d0*/  ISETP.GT.AND.EX P0, PT, R3, R16, PT, P0 ;  /* 0x000000100300720c */ /* 0x000fda0003f04300 */
[----:B---3--:R-:W-:Y:S05]  /*00e0*/  @!P0 BRA `(.L_x_117) ;  /* 0x0000003800e48947 */ /* 0x008fea0003800000 */
[----:B------:R-:W0:Y:S01]  /*00f0*/  S2R R10, SR_TID.X ;  /* 0x00000000000a7919 */ /* 0x000e220000002100 */
[----:B------:R-:W-:Y:S01]  /*0100*/  IMAD.IADD R9, R25, 0x1, -R8 ;  /* 0x0000000119097824 */ /* 0x000fe200078e0a08 */
[----:B------:R-:W-:Y:S01]  /*0110*/  BSSY.RECONVERGENT B1, `(.L_x_118) ;  /* 0x000000f000017945 */ /* 0x000fe20003800200 */
[----:B------:R-:W-:Y:S02]  /*0120*/  CS2R R20, SRZ ;  /* 0x0000000000147805 */ /* 0x000fe4000001ff00 */
[----:B------:R-:W-:Y:S02]  /*0130*/  CS2R R14, SRZ ;  /* 0x00000000000e7805 */ /* 0x000fe4000001ff00 */
[----:B0-----:R-:W-:Y:S01]  /*0140*/  ISETP.GE.AND P0, PT, R10, R9, PT ;  /* 0x000000090a00720c */ /* 0x001fe20003f06270 */
[----:B------:R-:W-:-:S12]  /*0150*/  IMAD.MOV.U32 R6, RZ, RZ, R10 ;  /* 0x000000ffff067224 */ /* 0x000fd800078e000a */
[----:B------:R-:W-:Y:S05]  /*0160*/  @P0 BRA `(.L_x_119) ;  /* 0x0000000000240947 */ /* 0x000fea0003800000 */
[----:B------:R-:W0:Y:S01]  /*0170*/  LDCU.128 UR4, c[0x0][0x380] ;  /* 0x00007000ff0477ac */ /* 0x000e220008000c00 */
[----:B------:R-:W-:-:S05]  /*0180*/  IADD3 R21, P0, PT, R8, R10, RZ ;  /* 0x0000000a08157210 */ /* 0x000fca0007f1e0ff */
[----:B------:R-:W-:Y:S01]  /*0190*/  IMAD.X R20, RZ, RZ, RZ, P0 ;  /* 0x000000ffff147224 */ /* 0x000fe200000e06ff */
[----:B0-----:R-:W-:-:S04]  /*01a0*/  LEA R14, P1, R21, UR4, 0x3 ;  /* 0x00000004150e7c11 */ /* 0x001fc8000f8218ff */
[----:B------:R-:W-:-:S06]  /*01b0*/  LEA.HI.X R15, R21, UR5, R20, 0x3, P1 ;  /* 0x00000005150f7c11 */ /* 0x000fcc00088f1c14 */
[----:B------:R-:W5:Y:S01]  /*01c0*/  LDG.E.64 R14, desc[UR10][R14.64] ;  /* 0x0000000a0e0e7981 */ /* 0x000f62000c1e1b00 */
[----:B------:R-:W-:Y:S01]  /*01d0*/  IADD3 R21, P0, PT, R21, UR6, RZ ;  /* 0x0000000615157c10 */ /* 0x000fe2000ff1e0ff */
[----:B------:R-:W-:-:S03]  /*01e0*/  VIADD R6, R10, 0x100 ;  /* 0x000001000a067836 */ /* 0x000fc60000000000 */
[----:B------:R-:W-:-:S09]  /*01f0*/  IADD3.X R20, PT, PT, R20, UR7, RZ, P0, !PT ;  /* 0x0000000714147c10 */ /* 0x000fd200087fe4ff */
.L_x_119:
[----:B------:R-:W-:Y:S05]  /*0200*/  BSYNC.RECONVERGENT B1 ;  /* 0x0000000000017941 */ /* 0x000fea0003800200 */
.L_x_118:
[----:B------:R-:W-:Y:S01]  /*0210*/  ISETP.GE.AND P0, PT, R6, R9, PT ;  /* 0x000000090600720c */ /* 0x000fe20003f06270 */
[----:B------:R-:W-:-:S12]  /*0220*/  BSSY.RECONVERGENT B1, `(.L_x_120) ;  /* 0x00000af000017945 */ /* 0x000fd80003800200 */
[----:B------:R-:W-:Y:S05]  /*0230*/  @P0 BRA `(.L_x_121) ;  /* 0x0000000800b40947 */ /* 0x000fea0003800000 */
[----:B------:R-:W-:Y:S01]  /*0240*/  LOP3.LUT R2, RZ, R6, RZ, 0x33, !PT ;  /* 0x00000006ff027212 */ /* 0x000fe200078e33ff */
[----:B------:R-:W-:Y:S03]  /*0250*/  BSSY.RECONVERGENT B2, `(.L_x_122) ;  /* 0x0000034000027945 */ /* 0x000fe60003800200 */
[----:B------:R-:W-:-:S04]  /*0260*/  IADD3 R25, PT, PT, -R8, R25, R2 ;  /* 0x0000001908197210 */ /* 0x000fc80007ffe102 */
[----:B------:R-:W-:-:S04]  /*0270*/  LOP3.LUT R2, R25, 0x300, RZ, 0xc0, !PT ;  /* 0x0000030019027812 */ /* 0x000fc800078ec0ff */
[----:B------:R-:W-:-:S13]  /*0280*/  ISETP.NE.AND P0, PT, R2, 0x300, PT ;  /* 0x000003000200780c */ /* 0x000fda0003f05270 */
[----:B------:R-:W-:Y:S05]  /*0290*/  @!P0 BRA `(.L_x_123) ;  /* 0x0000000000bc8947 */ /* 0x000fea0003800000 */
[----:B------:R-:W0:Y:S01]  /*02a0*/  LDCU.128 UR4, c[0x0][0x380] ;  /* 0x00007000ff0477ac */ /* 0x000e220008000c00 */
[----:B------:R-:W-:Y:S02]  /*02b0*/  IADD3 R12, P0, PT, R8, R6, RZ ;  /* 0x00000006080c7210 */ /* 0x000fe40007f1e0ff */
[----:B------:R-:W-:-:S03]  /*02c0*/  LEA.HI R2, R25, 0x1, RZ, 0x18 ;  /* 0x0000000119027811 */ /* 0x000fc600078fc0ff */
[----:B------:R-:W-:Y:S01]  /*02d0*/  IMAD.X R3, RZ, RZ, RZ, P0 ;  /* 0x000000ffff037224 */ /* 0x000fe200000e06ff */
[----:B------:R-:W-:-:S05]  /*02e0*/  LOP3.LUT R2, R2, 0x3, RZ, 0xc0, !PT ;  /* 0x0000000302027812 */ /* 0x000fca00078ec0ff */
[----:B------:R-:W-:Y:S01]  /*02f0*/  IMAD.MOV R7, RZ, RZ, -R2 ;  /* 0x000000ffff077224 */ /* 0x000fe200078e0a02 */
[C---:B0-----:R-:W-:Y:S02]  /*0300*/  IADD3 R13, P1, PT, R12.reuse, UR6, RZ ;  /* 0x000000060c0d7c10 */ /* 0x041fe4000ff3e0ff */
[C---:B------:R-:W-:Y:S02]  /*0310*/  LEA R11, P2, R12.reuse, UR4, 0x3 ;  /* 0x000000040c0b7c11 */ /* 0x040fe4000f8418ff */
[----:B------:R-:W-:Y:S02]  /*0320*/  IADD3.X R16, PT, PT, R3, UR7, RZ, P1, !PT ;  /* 0x0000000703107c10 */ /* 0x000fe40008ffe4ff */
[----:B------:R-:W-:-:S09]  /*0330*/  LEA.HI.X R12, R12, UR5, R3, 0x3, P2 ;  /* 0x000000050c0c7c11 */ /* 0x000fd200090f1c03 */
.L_x_126:
[----:B------:R-:W-:Y:S02]  /*0340*/  IMAD.MOV.U32 R2, RZ, RZ, R11 ;  /* 0x000000ffff027224 */ /* 0x000fe400078e000b */
[----:B------:R-:W-:-:S06]  /*0350*/  IMAD.MOV.U32 R3, RZ, RZ, R12 ;  /* 0x000000ffff037224 */ /* 0x000fcc00078e000c */
[----:B------:R-:W2:Y:S01]  /*0360*/  LDG.E.64 R2, desc[UR10][R2.64] ;  /* 0x0000000a02027981 */ /* 0x000ea2000c1e1b00 */
[----:B------:R-:W-:Y:S01]  /*0370*/  VIADD R7, R7, 0x1 ;  /* 0x0000000107077836 */ /* 0x000fe20000000000 */
[----:B------:R-:W-:Y:S01]  /*0380*/  BSSY.RECONVERGENT B3, `(.L_x_124) ;  /* 0x000001b000037945 */ /* 0x000fe20003800200 */
[----:B------:R-:W-:Y:S01]  /*0390*/  IMAD.MOV.U32 R18, RZ, RZ, R21 ;  /* 0x000000ffff127224 */ /* 0x000fe200078e0015 */
[----:B------:R-:W-:Y:S01]  /*03a0*/  IADD3 R11, P3, PT, R11, 0x800, RZ ;  /* 0x000008000b0b7810 */ /* 0x000fe20007f7e0ff */
[----:B------:R-:W-:Y:S01]  /*03b0*/  IMAD.MOV.U32 R17, RZ, RZ, R20 ;  /* 0x000000ffff117224 */ /* 0x000fe200078e0014 */
[----:B------:R-:W-:Y:S01]  /*03c0*/  ISETP.NE.AND P2, PT, R7, RZ, PT ;  /* 0x000000ff0700720c */ /* 0x000fe20003f45270 */
[----:B-----5:R-:W-:Y:S02]  /*03d0*/  IMAD.MOV.U32 R4, RZ, RZ, R14 ;  /* 0x000000ffff047224 */ /* 0x020fe400078e000e */
[----:B------:R-:W-:Y:S02]  /*03e0*/  IMAD.MOV.U32 R5, RZ, RZ, R15 ;  /* 0x000000ffff057224 */ /* 0x000fe400078e000f */
[----:B------:R-:W-:-:S02]  /*03f0*/  IMAD.MOV.U32 R21, RZ, RZ, R13 ;  /* 0x000000ffff157224 */ /* 0x000fc400078e000d */
[----:B------:R-:W-:Y:S01]  /*0400*/  IMAD.MOV.U32 R20, RZ, RZ, R16 ;  /* 0x000000ffff147224 */ /* 0x000fe200078e0010 */
[----:B--2---:R-:W-:Y:S01]  /*0410*/  DSETP.GEU.AND P0, PT, |R14|, |R2|, PT ;  /* 0x400000020e00722a */ /* 0x004fe20003f0e200 */
[----:B------:R-:W-:Y:S02]  /*0420*/  IMAD.MOV.U32 R14, RZ, RZ, R2 ;  /* 0x000000ffff0e7224 */ /* 0x000fe400078e0002 */
[----:B------:R-:W-:-:S11]  /*0430*/  IMAD.MOV.U32 R15, RZ, RZ, R3 ;  /* 0x000000ffff0f7224 */ /* 0x000fd600078e0003 */
        /* <DEDUP_REMOVED lines=15> */
.L_x_125:
[----:B------:R-:W-:Y:S05]  /*0530*/  BSYNC.RECONVERGENT B3 ;  /* 0x0000000000037941 */ /* 0x000fea0003800200 */
.L_x_124:
[----:B------:R-:W-:Y:S01]  /*0540*/  IADD3 R13, P0, PT, R13, 0x100, RZ ;  /* 0x000001000d0d7810 */ /* 0x000fe20007f1e0ff */
[----:B------:R-:W-:Y:S02]  /*0550*/  VIADD R6, R6, 0x100 ;  /* 0x0000010006067836 */ /* 0x000fe40000000000 */
[----:B------:R-:W-:Y:S02]  /*0560*/  IMAD.X R12, RZ, RZ, R12, P3 ;  /* 0x000000ffff0c7224 */ /* 0x000fe400018e060c */
[----:B------:R-:W-:Y:S01]  /*0570*/  IMAD.X R16, RZ, RZ, R16, P0 ;  /* 0x000000ffff107224 */ /* 0x000fe200000e0610 */
[----:B------:R-:W-:Y:S07]  /*0580*/  @P2 BRA `(.L_x_126) ;  /* 0xfffffffc006c2947 */ /* 0x000fee000383ffff */
.L_x_123:
[----:B------:R-:W-:Y:S05]  /*0590*/  BSYNC.RECONVERGENT B2 ;  /* 0x0000000000027941 */ /* 0x000fea0003800200 */
.L_x_122:
[----:B------:R-:W-:-:S13]  /*05a0*/  ISETP.GE.U32.AND P0, PT, R25, 0x300, PT ;  /* 0x000003001900780c */ /* 0x000fda0003f06070 */
[----:B------:R-:W-:Y:S05]  /*05b0*/  @!P0 BRA `(.L_x_121) ;  /* 0x0000000400d48947 */ /* 0x000fea0003800000 */
[----:B------:R-:W0:Y:S01]  /*05c0*/  LDC.64 R4, c[0x0][0x380] ;  /* 0x0000e000ff047b82 */ /* 0x000e220000000a00 */
[----:B------:R-:W-:-:S07]  /*05d0*/  VIADD R11, R6, 0x200 ;  /* 0x00000200060b7836 */ /* 0x000fce0000000000 */
[----:B------:R-:W1:Y:S02]  /*05e0*/  LDC.64 R2, c[0x0][0x388] ;  /* 0x0000e200ff027b82 */ /* 0x000e640000000a00 */
.L_x_135:
[----:B------:R-:W-:-:S05]  /*05f0*/  VIADD R7, R11, 0xfffffe00 ;  /* 0xfffffe000b077836 */ /* 0x000fca0000000000 */
[----:B------:R-:W-:-:S04]  /*0600*/  IADD3 R13, P0, PT, R8, R7, RZ ;  /* 0x00000007080d7210 */ /* 0x000fc80007f1e0ff */
[----:B------:R-:W-:Y:S02]  /*0610*/  LEA.HI.X.SX32 R12, R7, RZ, 0x1, P0 ;  /* 0x000000ff070c7211 */ /* 0x000fe400000f0eff */
[----:B0-----:R-:W-:-:S04]  /*0620*/  LEA R16, P0, R13, R4, 0x3 ;  /* 0x000000040d107211 */ /* 0x001fc800078018ff */
[----:B------:R-:W-:-:S05]  /*0630*/  LEA.HI.X R17, R13, R5, R12, 0x3, P0 ;  /* 0x000000050d117211 */ /* 0x000fca00000f1c0c */
[----:B------:R-:W2:Y:S04]  /*0640*/  LDG.E.64 R18, desc[UR10][R16.64] ;  /* 0x0000000a10127981 */ /* 0x000ea8000c1e1b00 */
[----:B-----5:R0:W5:Y:S01]  /*0650*/  LDG.E.64 R6, desc[UR10][R16.64+0x800] ;  /* 0x0008000a10067981 */ /* 0x020162000c1e1b00 */
[----:B-1----:R-:W-:Y:S01]  /*0660*/  IADD3 R24, P1, PT, R13, R2, RZ ;  /* 0x000000020d187210 */ /* 0x002fe20007f3e0ff */
[----:B------:R-:W-:Y:S04]  /*0670*/  BSSY.RECONVERGENT B2, `(.L_x_127) ;  /* 0x0000016000027945 */ /* 0x000fe80003800200 */
[----:B------:R-:W-:-:S02]  /*0680*/  IMAD.X R25, R12, 0x1, R3, P1 ;  /* 0x000000010c197824 */ /* 0x000fc400008e0603 */
[----:B------:R-:W-:Y:S02]  /*0690*/  IMAD.MOV.U32 R23, RZ, RZ, R24 ;  /* 0x000000ffff177224 */ /* 0x000fe400078e0018 */
[----:B------:R-:W-:Y:S01]  /*06a0*/  IMAD.MOV.U32 R22, RZ, RZ, R25 ;  /* 0x000000ffff167224 */ /* 0x000fe200078e0019 */
[----:B--2---:R-:W-:Y:S01]  /*06b0*/  DSETP.GEU.AND P0, PT, |R14|, |R18|, PT ;  /* 0x400000120e00722a */ /* 0x004fe20003f0e200 */
[----:B------:R-:W-:Y:S02]  /*06c0*/  IMAD.MOV.U32 R12, RZ, RZ, R18 ;  /* 0x000000ffff0c7224 */ /* 0x000fe400078e0012 */
[----:B------:R-:W-:-:S11]  /*06d0*/  IMAD.MOV.U32 R13, RZ, RZ, R19 ;  /* 0x000000ffff0d7224 */ /* 0x000fd600078e0013 */
        /* <DEDUP_REMOVED lines=15> */
.L_x_128:
[----:B------:R-:W-:Y:S05]  /*07d0*/  BSYNC.RECONVERGENT B2 ;  /* 0x0000000000027941 */ /* 0x000fea0003800200 */
.L_x_127:
[----:B------:R0:W5:Y:S04]  /*07e0*/  LDG.E.64 R14, desc[UR10][R16.64+0x1000] ;  /* 0x0010000a100e7981 */ /* 0x000168000c1e1b00 */
[----:B------:R0:W5:Y:S02]  /*07f0*/  LDG.E.64 R18, desc[UR10][R16.64+0x1800] ;  /* 0x0018000a10127981 */ /* 0x000164000c1e1b00 */
[----:B-----5:R-:W-:Y:S01]  /*0800*/  DSETP.GEU.AND P0, PT, |R12|, |R6|, PT ;  /* 0x400000060c00722a */ /* 0x020fe20003f0e200 */
[----:B------:R-:W-:Y:S01]  /*0810*/  VIADD R21, R11, 0xffffff00 ;  /* 0xffffff000b157836 */ /* 0x000fe20000000000 */
[----:B------:R-:W-:Y:S04]  /*0820*/  BSSY.RECONVERGENT B2, `(.L_x_129) ;  /* 0x0000017000027945 */ /* 0x000fe80003800200 */
[----:B------:R-:W-:-:S02]  /*0830*/  SHF.R.S32.HI R20, RZ, 0x1f, R21 ;  /* 0x0000001fff147819 */ /* 0x000fc40000011415 */
[----:B------:R-:W-:Y:S01]  /*0840*/  IADD3 R26, P1, P2, R21, R2, R8 ;  /* 0x00000002151a7210 */ /* 0x000fe20007a3e008 */
[----:B------:R-:W-:-:S03]  /*0850*/  IMAD.MOV.U32 R21, RZ, RZ, R7 ;  /* 0x000000ffff157224 */ /* 0x000fc600078e0007 */
[----:B------:R-:W-:Y:S01]  /*0860*/  IADD3.X R27, PT, PT, R20, R3, RZ, P1, P2 ;  /* 0x00000003141b7210 */ /* 0x000fe20000fe44ff */
[----:B------:R-:W-:Y:S02]  /*0870*/  IMAD.MOV.U32 R24, RZ, RZ, R26 ;  /* 0x000000ffff187224 */ /* 0x000fe400078e001a */
[----:B------:R-:W-:Y:S02]  /*0880*/  IMAD.MOV.U32 R20, RZ, RZ, R6 ;  /* 0x000000ffff147224 */ /* 0x000fe400078e0006 */
[----:B------:R-:W-:Y:S01]  /*0890*/  IMAD.MOV.U32 R25, RZ, RZ, R27 ;  /* 0x000000ffff197224 */ /* 0x000fe200078e001b */
[----:B0-----:R-:W-:Y:S06]  /*08a0*/  @!P0 BRA `(.L_x_130) ;  /* 0x0000000000388947 */ /* 0x001fec0003800000 */
        /* <DEDUP_REMOVED lines=14> */
.L_x_130:
[----:B------:R-:W-:Y:S05]  /*0990*/  BSYNC.RECONVERGENT B2 ;  /* 0x0000000000027941 */ /* 0x000fea0003800200 */
.L_x_129:
[----:B------:R-:W-:Y:S01]  /*09a0*/  DSETP.GEU.AND P0, PT, |R20|, |R14|, PT ;  /* 0x4000000e1400722a */ /* 0x000fe20003f0e200 */
[----:B------:R-:W-:Y:S01]  /*09b0*/  SHF.R.S32.HI R6, RZ, 0x1f, R11 ;  /* 0x0000001fff067819 */ /* 0x000fe2000001140b */
[----:B------:R-:W-:Y:S01]  /*09c0*/  BSSY.RECONVERGENT B2, `(.L_x_131) ;  /* 0x0000017000027945 */ /* 0x000fe20003800200 */
[C---:B------:R-:W-:Y:S01]  /*09d0*/  IADD3 R23, P1, P2, R11.reuse, R2, R8 ;  /* 0x000000020b177210 */ /* 0x040fe20007a3e008 */
[----:B------:R-:W-:Y:S02]  /*09e0*/  VIADD R17, R11, 0x100 ;  /* 0x000001000b117836 */ /* 0x000fe40000000000 */
[----:B------:R-:W-:Y:S01]  /*09f0*/  IMAD.MOV.U32 R7, RZ, RZ, R15 ;  /* 0x000000ffff077224 */ /* 0x000fe200078e000f */
[----:B------:R-:W-:Y:S01]  /*0a00*/  IADD3.X R16, PT, PT, R6, R3, RZ, P1, P2 ;  /* 0x0000000306107210 */ /* 0x000fe20000fe44ff */
[----:B------:R-:W-:Y:S02]  /*0a10*/  IMAD.MOV.U32 R12, RZ, RZ, R23 ;  /* 0x000000ffff0c7224 */ /* 0x000fe400078e0017 */
[----:B------:R-:W-:-:S02]  /*0a20*/  IMAD.MOV.U32 R6, RZ, RZ, R14 ;  /* 0x000000ffff067224 */ /* 0x000fc400078e000e */
[----:B------:R-:W-:Y:S02]  /*0a30*/  IMAD.MOV.U32 R13, RZ, RZ, R16 ;  /* 0x000000ffff0d7224 */ /* 0x000fe400078e0010 */
        /* <DEDUP_REMOVED lines=15> */
.L_x_132:
[----:B------:R-:W-:Y:S05]  /*0b30*/  BSYNC.RECONVERGENT B2 ;  /* 0x0000000000027941 */ /* 0x000fea0003800200 */
.L_x_131:
[----:B------:R-:W-:Y:S01]  /*0b40*/  DSETP.GEU.AND P0, PT, |R6|, |R18|, PT ;  /* 0x400000120600722a */ /* 0x000fe20003f0e200 */
[----:B------:R-:W-:Y:S01]  /*0b50*/  SHF.R.S32.HI R14, RZ, 0x1f, R17 ;  /* 0x0000001fff0e7819 */ /* 0x000fe20000011411 */
[----:B------:R-:W-:Y:S01]  /*0b60*/  BSSY.RECONVERGENT B2, `(.L_x_133) ;  /* 0x0000016000027945 */ /* 0x000fe20003800200 */
[----:B------:R-:W-:Y:S01]  /*0b70*/  IADD3 R17, P1, P2, R17, R2, R8 ;  /* 0x0000000211117210 */ /* 0x000fe20007a3e008 */
[----:B------:R-:W-:-:S03]  /*0b80*/  IMAD.MOV.U32 R15, RZ, RZ, R19 ;  /* 0x000000ffff0f7224 */ /* 0x000fc600078e0013 */
[----:B------:R-:W-:Y:S01]  /*0b90*/  IADD3.X R16, PT, PT, R14, R3, RZ, P1, P2 ;  /* 0x000000030e107210 */ /* 0x000fe20000fe44ff */
[----:B------:R-:W-:Y:S02]  /*0ba0*/  IMAD.MOV.U32 R21, RZ, RZ, R17 ;  /* 0x000000ffff157224 */ /* 0x000fe400078e0011 */
[----:B------:R-:W-:Y:S02]  /*0bb0*/  IMAD.MOV.U32 R14, RZ, RZ, R18 ;  /* 0x000000ffff0e7224 */ /* 0x000fe400078e0012 */
        /* <DEDUP_REMOVED lines=16> */
.L_x_134:
[----:B------:R-:W-:Y:S05]  /*0cc0*/  BSYNC.RECONVERGENT B2 ;  /* 0x0000000000027941 */ /* 0x000fea0003800200 */
.L_x_133:
[C---:B------:R-:W-:Y:S02]  /*0cd0*/  VIADD R6, R11.reuse, 0x200 ;  /* 0x000002000b067836 */ /* 0x040fe40000000000 */
[----:B------:R-:W-:-:S03]  /*0ce0*/  VIADD R11, R11, 0x400 ;  /* 0x000004000b0b7836 */ /* 0x000fc60000000000 */
[----:B------:R-:W-:-:S13]  /*0cf0*/  ISETP.GE.AND P0, PT, R6, R9, PT ;  /* 0x000000090600720c */ /* 0x000fda0003f06270 */
[----:B------:R-:W-:Y:S05]  /*0d00*/  @!P0 BRA `(.L_x_135) ;  /* 0xfffffff800388947 */ /* 0x000fea000383ffff */
.L_x_121:
[----:B------:R-:W-:Y:S05]  /*0d10*/  BSYNC.RECONVERGENT B1 ;  /* 0x0000000000017941 */ /* 0x000fea0003800200 */
.L_x_120:
[----:B------:R-:W-:-:S13]  /*0d20*/  ISETP.GE.AND P0, PT, R9, 0x100, PT ;  /* 0x000001000900780c */ /* 0x000fda0003f06270 */
[----:B------:R-:W-:Y:S05]  /*0d30*/  @!P0 BRA `(.L_x_136) ;  /* 0x0000001400508947 */ /* 0x000fea0003800000 */
[----:B------:R-:W0:Y:S01]  /*0d40*/  S2R R11, SR_LANEID ;  /* 0x00000000000b7919 */ /* 0x000e220000000000 */
[----:B------:R-:W-:Y:S01]  /*0d50*/  BSSY.RECONVERGENT B1, `(.L_x_137) ;  /* 0x000001f000017945 */ /* 0x000fe20003800200 */
[----:B------:R-:W-:Y:S01]  /*0d60*/  IMAD.MOV.U32 R12, RZ, RZ, R21 ;  /* 0x000000ffff0c7224 */ /* 0x000fe200078e0015 */
[----:B-----5:R1:W2:Y:S01]  /*0d70*/  SHFL.DOWN PT, R4, R14, 0x1, 0x1f ;  /* 0x08201f000e047f89 */ /* 0x0202a200000e0000 */
        /* <DEDUP_REMOVED lines=9> */
[----:B------:R-:W-:Y:S01]  /*0e10*/  IMAD.MOV.U32 R12, RZ, RZ, R6 ;  /* 0x000000ffff0c7224 */ /* 0x000fe200078e0006 */
[----:B------:R-:W-:Y:S01]  /*0e20*/  MOV R13, R7 ;  /* 0x00000007000d7202 */ /* 0x000fe20000000f00 */
[----:B------:R-:W-:Y:S02]  /*0e30*/  IMAD.MOV.U32 R2, RZ, RZ, R4 ;  /* 0x000000ffff027224 */ /* 0x000fe400078e0004 */
[----:B------:R-:W-:-:S09]  /*0e40*/  IMAD.MOV.U32 R3, RZ, RZ, R5 ;  /* 0x000000ffff037224 */ /* 0x000fd200078e0005 */
        /* <DEDUP_REMOVED lines=15> */
.L_x_138:
[----:B------:R-:W-:Y:S05]  /*0f40*/  BSYNC.RECONVERGENT B1 ;  /* 0x0000000000017941 */ /* 0x000fea0003800200 */
.L_x_137:
        /* <DEDUP_REMOVED lines=31> */
.L_x_140:
[----:B------:R-:W-:Y:S05]  /*1140*/  BSYNC.RECONVERGENT B1 ;  /* 0x0000000000017941 */ /* 0x000fea0003800200 */
.L_x_139:
[----:B------:R-:W-:Y:S01]  /*1150*/  ISETP.GT.AND P0, PT, R11, 0x1b, PT ;  /* 0x0000001b0b00780c */ /* 0x000fe20003f04270 */
[----:B-1----:R1:W1:Y:S01]  /*1160*/  SHFL.DOWN PT, R6, R4, 0x4, 0x1f ;  /* 0x08801f0004067f89 */ /* 0x00226200000e0000 */
[----:B------:R-:W-:Y:S01]  /*1170*/  BSSY.RECONVERGENT B1, `(.L_x_141) ;  /* 0x000001d000017945 */ /* 0x000fe20003800200 */
[----:B----4-:R-:W-:Y:S02]  /*1180*/  IMAD.MOV.U32 R14, RZ, RZ, R8 ;  /* 0x000000ffff0e7224 */ /* 0x010fe400078e0008 */
[----:B--2---:R2:W4:Y:S01]  /*1190*/  SHFL.DOWN PT, R7, R5, 0x4, 0x1f ;  /* 0x08801f0005077f89 */ /* 0x00452200000e0000 */
[----:B---3--:R-:W-:Y:S02]  /*11a0*/  IMAD.MOV.U32 R15, RZ, RZ, R9 ;  /* 0x000000ffff0f7224 */ /* 0x008fe400078e0009 */
[----:B0-----:R-:W-:Y:S01]  /*11b0*/  IMAD.MOV.U32 R2, RZ, RZ, R4 ;  /* 0x000000ffff027224 */ /* 0x001fe200078e0004 */
[----:B------:R2:W0:Y:S01]  /*11c0*/  SHFL.DOWN PT, R13, R8, 0x4, 0x1f ;  /* 0x08801f00080d7f89 */ /* 0x00042200000e0000 */
[----:B------:R-:W-:-:S03]  /*11d0*/  IMAD.MOV.U32 R3, RZ, RZ, R5 ;  /* 0x000000ffff037224 */ /* 0x000fc600078e0005 */
[----:B------:R2:W3:Y:S01]  /*11e0*/  SHFL.DOWN PT, R12, R9, 0x4, 0x1f ;  /* 0x08801f00090c7f89 */ /* 0x0004e200000e0000 */
[----:B------:R-:W-:Y:S05]  /*11f0*/  @P0 BRA `(.L_x_142) ;  /* 0x0000000000500947 */ /* 0x000fea0003800000 */
[----:B-1--4-:R-:W-:Y:S01]  /*1200*/  DSETP.GEU.AND P0, PT, |R4|, |R6|, PT ;  /* 0x400000060400722a */ /* 0x012fe20003f0e200 */
[----:B0-----:R-:W-:Y:S02]  /*1210*/  IMAD.MOV.U32 R14, RZ, RZ, R13 ;  /* 0x000000ffff0e7224 */ /* 0x001fe400078e000d */
        /* <DEDUP_REMOVED lines=18> */
.L_x_142:
[----:B------:R-:W-:Y:S05]  /*1340*/  BSYNC.RECONVERGENT B1 ;  /* 0x0000000000017941 */ /* 0x000fea0003800200 */
.L_x_141:
[----:B------:R-:W-:Y:S01]  /*1350*/  ISETP.GT.AND P0, PT, R11, 0x17, PT ;  /* 0x000000170b00780c */ /* 0x000fe20003f04270 */
[----:B-1----:R1:W1:Y:S01]  /*1360*/  SHFL.DOWN PT, R4, R2, 0x8, 0x1f ;  /* 0x09001f0002047f89 */ /* 0x00226200000e0000 */
[----:B------:R-:W-:Y:S01]  /*1370*/  BSSY.RECONVERGENT B1, `(.L_x_143) ;  /* 0x000001d000017945 */ /* 0x000fe20003800200 */
[----:B---3--:R-:W-:Y:S02]  /*1380*/  IMAD.MOV.U32 R12, RZ, RZ, R14 ;  /* 0x000000ffff0c7224 */ /* 0x008fe400078e000e */
[----:B--2---:R2:W3:Y:S01]  /*1390*/  SHFL.DOWN PT, R5, R3, 0x8, 0x1f ;  /* 0x09001f0003057f89 */ /* 0x0044e200000e0000 */
[----:B0-----:R-:W-:Y:S02]  /*13a0*/  IMAD.MOV.U32 R13, RZ, RZ, R15 ;  /* 0x000000ffff0d7224 */ /* 0x001fe400078e000f */
[----:B------:R-:W-:Y:S01]  /*13b0*/  IMAD.MOV.U32 R8, RZ, RZ, R2 ;  /* 0x000000ffff087224 */ /* 0x000fe200078e0002 */
[----:B----4-:R2:W0:Y:S01]  /*13c0*/  SHFL.DOWN PT, R7, R14, 0x8, 0x1f ;  /* 0x09001f000e077f89 */ /* 0x01042200000e0000 */
[----:B------:R-:W-:-:S03]  /*13d0*/  IMAD.MOV.U32 R9, RZ, RZ, R3 ;  /* 0x000000ffff097224 */ /* 0x000fc600078e0003 */
[----:B------:R2:W4:Y:S01]  /*13e0*/  SHFL.DOWN PT, R6, R15, 0x8, 0x1f ;  /* 0x09001f000f067f89 */ /* 0x00052200000e0000 */
[----:B------:R-:W-:Y:S05]  /*13f0*/  @P0 BRA `(.L_x_144) ;  /* 0x0000000000500947 */ /* 0x000fea0003800000 */
[----:B-1-3--:R-:W-:Y:S01]  /*1400*/  DSETP.GEU.AND P0, PT, |R2|, |R4|, PT ;  /* 0x400000040200722a */ /* 0x00afe20003f0e200 */
[----:B0-----:R-:W-:Y:S02]  /*1410*/  IMAD.MOV.U32 R12, RZ, RZ, R7 ;  /* 0x000000ffff0c7224 */ /* 0x001fe400078e0007 */
        /* <DEDUP_REMOVED lines=18> */
.L_x_144:
[----:B------:R-:W-:Y:S05]  /*1540*/  BSYNC.RECONVERGENT B1 ;  /* 0x0000000000017941 */ /* 0x000fea0003800200 */
.L_x_143:
[----:B------:R-:W-:Y:S01]  /*1550*/  ISETP.GT.AND P0, PT, R11, 0xf, PT ;  /* 0x0000000f0b00780c */ /* 0x000fe20003f04270 */
[----:B-1----:R1:W1:Y:S01]  /*1560*/  SHFL.DOWN PT, R2, R8, 0x10, 0x1f ;  /* 0x0a001f0008027f89 */ /* 0x00226200000e0000 */
[----:B------:R-:W-:Y:S01]  /*1570*/  BSSY.RECONVERGENT B1, `(.L_x_145) ;  /* 0x000001d000017945 */ /* 0x000fe20003800200 */
[----:B------:R-:W-:Y:S02]  /*1580*/  IMAD.MOV.U32 R4, RZ, RZ, R12 ;  /* 0x000000ffff047224 */ /* 0x000fe400078e000c */
[----:B--2---:R2:W1:Y:S01]  /*1590*/  SHFL.DOWN PT, R3, R9, 0x10, 0x1f ;  /* 0x0a001f0009037f89 */ /* 0x00446200000e0000 */
[----:B---3--:R-:W-:Y:S02]  /*15a0*/  IMAD.MOV.U32 R5, RZ, RZ, R13 ;  /* 0x000000ffff057224 */ /* 0x008fe400078e000d */
[----:B----4-:R-:W-:Y:S01]  /*15b0*/  IMAD.MOV.U32 R6, RZ, RZ, R8 ;  /* 0x000000ffff067224 */ /* 0x010fe200078e0008 */
[----:B------:R2:W3:Y:S01]  /*15c0*/  SHFL.DOWN PT, R15, R12, 0x10, 0x1f ;  /* 0x0a001f000c0f7f89 */ /* 0x0004e200000e0000 */
[----:B0-----:R-:W-:-:S03]  /*15d0*/  IMAD.MOV.U32 R7, RZ, RZ, R9 ;  /* 0x000000ffff077224 */ /* 0x001fc600078e0009 */
[----:B------:R2:W0:Y:S01]  /*15e0*/  SHFL.DOWN PT, R14, R13, 0x10, 0x1f ;  /* 0x0a001f000d0e7f89 */ /* 0x00042200000e0000 */
[----:B------:R-:W-:Y:S05]  /*15f0*/  @P0 BRA `(.L_x_146) ;  /* 0x0000000000500947 */ /* 0x000fea0003800000 */
[----:B-1----:R-:W-:Y:S01]  /*1600*/  DSETP.GEU.AND P0, PT, |R8|, |R2|, PT ;  /* 0x400000020800722a */ /* 0x002fe20003f0e200 */
[----:B---3--:R-:W-:Y:S02]  /*1610*/  IMAD.MOV.U32 R4, RZ, RZ, R15 ;  /* 0x000000ffff047224 */ /* 0x008fe400078e000f */
        /* <DEDUP_REMOVED lines=18> */
.L_x_146:
[----:B------:R-:W-:Y:S05]  /*1740*/  BSYNC.RECONVERGENT B1 ;  /* 0x0000000000017941 */ /* 0x000fea0003800200 */
.L_x_145:
        /* <DEDUP_REMOVED lines=11> */
.L_x_148:
[----:B------:R-:W-:Y:S05]  /*1800*/  BSYNC.RECONVERGENT B1 ;  /* 0x0000000000017941 */ /* 0x000fea0003800200 */
.L_x_147:
[----:B------:R-:W-:Y:S01]  /*1810*/  BAR.SYNC.DEFER_BLOCKING 0x0 ;  /* 0x0000000000007b1d */ /* 0x000fe20000010000 */
[----:B------:R-:W-:-:S13]  /*1820*/  ISETP.NE.AND P1, PT, R10, RZ, PT ;  /* 0x000000ff0a00720c */ /* 0x000fda0003f25270 */
[----:B------:R-:W-:Y:S05]  /*1830*/  @P1 BRA `(.L_x_149) ;  /* 0x0000005000201947 */ /* 0x000fea0003800000 */
[----:B-1--4-:R-:W1:Y:S01]  /*1840*/  S2R R3, SR_CgaCtaId ;  /* 0x0000000000037919 */ /* 0x012e620000008800 */
[----:B------:R-:W-:Y:S01]  /*1850*/  MOV R20, 0x400 ;  /* 0x0000040000147802 */ /* 0x000fe20000000f00 */
[----:B------:R-:W-:Y:S03]  /*1860*/  BSSY.RECONVERGENT B1, `(.L_x_150) ;  /* 0x000001a000017945 */ /* 0x000fe60003800200 */
[----:B-1----:R-:W-:-:S05]  /*1870*/  LEA R20, R3, R20, 0x18 ;  /* 0x0000001403147211 */ /* 0x002fca00078ec0ff */
[----:B------:R-:W1:Y:S04]  /*1880*/  LDS.64 R16, [R20+0x18] ;  /* 0x0000180014107984 */ /* 0x000e680000000a00 */
[----:B--2---:R-:W2:Y:S04]  /*1890*/  LDS.128 R8, [R20+0x20] ;  /* 0x0000200014087984 */ /* 0x004ea80000000c00 */
[----:B------:R4:W4:Y:S04]  /*18a0*/  LDS.64 R2, [R20+0x80] ;  /* 0x0000800014027984 */ /* 0x0009280000000a00 */
[----:B0--3--:R0:W3:Y:S01]  /*18b0*/  LDS.128 R12, [R20+0x30] ;  /* 0x00003000140c7984 */ /* 0x0090e20000000c00 */
[----:B-1----:R-:W-:Y:S01]  /*18c0*/  DSETP.GEU.AND P0, PT, |R6|, |R16|, PT ;  /* 0x400000100600722a */ /* 0x002fe20003f0e200 */
[----:B------:R-:W-:-:S02]  /*18d0*/  IMAD.MOV.U32 R22, RZ, RZ, R16 ;  /* 0x000000ffff167224 */ /* 0x000fc400078e0010 */
[----:B------:R-:W-:Y:S02]  /*18e0*/  IMAD.MOV.U32 R23, RZ, RZ, R17 ;  /* 0x000000ffff177224 */ /* 0x000fe400078e0011 */
[----:B--2---:R-:W-:Y:S02]  /*18f0*/  IMAD.MOV.U32 R24, RZ, RZ, R8 ;  /* 0x000000ffff187224 */ /* 0x004fe400078e0008 */
[----:B------:R-:W-:-:S07]  /*1900*/  IMAD.MOV.U32 R25, RZ, RZ, R9 ;  /* 0x000000ffff197224 */ /* 0x000fce00078e0009 */
[----:B0--34-:R-:W-:Y:S05]  /*1910*/  @!P0 BRA `(.L_x_151) ;  /* 0x0000000000388947 */ /* 0x019fea0003800000 */
[----:B------:R-:W-:Y:S01]  /*1920*/  DSETP.GEU.AND P0, PT, |R16|, |R6|, PT ;  /* 0x400000061000722a */ /* 0x000fe20003f0e200 */
[----:B------:R-:W-:Y:S01]  /*1930*/  IMAD.MOV.U32 R22, RZ, RZ, R6 ;  /* 0x000000ffff167224 */ /* 0x000fe200078e0006 */
[----:B------:R-:W-:Y:S01]  /*1940*/  MOV R25, R5 ;  /* 0x0000000500197202 */ /* 0x000fe20000000f00 */
[----:B------:R-:W-:Y:S02]  /*1950*/  IMAD.MOV.U32 R23, RZ, RZ, R7 ;  /* 0x000000ffff177224 */ /* 0x000fe400078e0007 */
[----:B------:R-:W-:-:S09]  /*1960*/  IMAD.MOV.U32 R24, RZ, RZ, R4 ;  /* 0x000000ffff187224 */ /* 0x000fd200078e0004 */
        /* <DEDUP_REMOVED lines=9> */
.L_x_151:
[----:B------:R-:W-:Y:S05]  /*1a00*/  BSYNC.RECONVERGENT B1 ;  /* 0x0000000000017941 */ /* 0x000fea0003800200 */
.L_x_150:
        /* <DEDUP_REMOVED lines=23> */
.L_x_153:
[----:B------:R-:W-:Y:S05]  /*1b80*/  BSYNC.RECONVERGENT B1 ;  /* 0x0000000000017941 */ /* 0x000fea0003800200 */
.L_x_152:
        /* <DEDUP_REMOVED lines=21> */
.L_x_155:
[----:B------:R-:W-:Y:S05]  /*1ce0*/  BSYNC.RECONVERGENT B1 ;  /* 0x0000000000017941 */ /* 0x000fea0003800200 */
.L_x_154:
        /* <DEDUP_REMOVED lines=23> */
.L_x_157:
[----:B------:R-:W-:Y:S05]  /*1e60*/  BSYNC.RECONVERGENT B1 ;  /* 0x0000000000017941 */ /* 0x000fea0003800200 */
.L_x_156:
        /* <DEDUP_REMOVED lines=21> */
.L_x_159:
[----:B------:R-:W-:Y:S05]  /*1fc0*/  BSYNC.RECONVERGENT B1 ;  /* 0x0000000000017941 */ /* 0x000fea0003800200 */
.L_x_158:
        /* <DEDUP_REMOVED lines=21> */
.L_x_161:
[----:B------:R-:W-:Y:S05]  /*2120*/  BSYNC.RECONVERGENT B1 ;  /* 0x0000000000017941 */ /* 0x000fea0003800200 */
.L_x_160:
        /* <DEDUP_REMOVED lines=21> */
.L_x_136:
[----:B------:R-:W0:Y:S01]  /*2280*/  S2R R2, SR_LANEID ;  /* 0x0000000000027919 */ /* 0x000e220000000000 */
[----:B------:R-:W-:Y:S01]  /*2290*/  LOP3.LUT R3, R10, 0x3e0, RZ, 0xc0, !PT ;  /* 0x000003e00a037812 */ /* 0x000fe200078ec0ff */
[----:B------:R-:W-:Y:S01]  /*22a0*/  BSSY.RECONVERGENT B1, `(.L_x_162) ;  /* 0x0000024000017945 */ /* 0x000fe20003800200 */
[----:B------:R-:W-:Y:S02]  /*22b0*/  IMAD.MOV.U32 R18, RZ, RZ, R21 ;  /* 0x000000ffff127224 */ /* 0x000fe400078e0015 */
[----:B------:R-:W-:Y:S01]  /*22c0*/  LOP3.LUT R6, RZ, R3, RZ, 0x33, !PT ;  /* 0x00000003ff067212 */ /* 0x000fe200078e33ff */
[----:B------:R-:W-:Y:S02]  /*22d0*/  VIADD R4, R3, 0x20 ;  /* 0x0000002003047836 */ /* 0x000fe40000000000 */
[----:B------:R-:W-:Y:S02]  /*22e0*/  IMAD.MOV.U32 R22, RZ, RZ, R20 ;  /* 0x000000ffff167224 */ /* 0x000fe400078e0014 */
[----:B------:R-:W-:Y:S01]  /*22f0*/  IMAD.IADD R3, R9, 0x1, R6 ;  /* 0x0000000109037824 */ /* 0x000fe200078e0206 */
[----:B------:R-:W-:Y:S01]  /*2300*/  ISETP.GT.AND P0, PT, R4, R9, PT ;  /* 0x000000090400720c */ /* 0x000fe20003f04270 */
[----:B-----5:R-:W-:-:S02]  /*2310*/  IMAD.MOV.U32 R4, RZ, RZ, R14 ;  /* 0x000000ffff047224 */ /* 0x020fc400078e000e */
[----:B------:R-:W-:Y:S01]  /*2320*/  IMAD.MOV.U32 R5, RZ, RZ, R15 ;  /* 0x000000ffff057224 */ /* 0x000fe200078e000f */
[----:B------:R-:W-:-:S05]  /*2330*/  SEL R3, R3, 0x1f, P0 ;  /* 0x0000001f03037807 */ /* 0x000fca0000000000 */
[----:B------:R1:W2:Y:S04]  /*2340*/  SHFL.DOWN PT, R6, R14, 0x1, R3 ;  /* 0x082000000e067989 */ /* 0x0002a800000e0003 */
[----:B------:R1:W3:Y:S04]  /*2350*/  SHFL.DOWN PT, R7, R15, 0x1, R3 ;  /* 0x082000000f077989 */ /* 0x0002e800000e0003 */
[----:B------:R1:W4:Y:S01]  /*2360*/  SHFL.DOWN PT, R8, R21, 0x1, R3 ;  /* 0x0820000015087989 */ /* 0x00032200000e0003 */
[----:B0-----:R-:W-:-:S03]  /*2370*/  ISETP.GE.AND P0, PT, R2, R3, PT ;  /* 0x000000030200720c */ /* 0x001fc60003f06270 */
[----:B------:R1:W0:Y:S10]  /*2380*/  SHFL.DOWN PT, R11, R20, 0x1, R3 ;  /* 0x08200000140b7989 */ /* 0x00023400000e0003 */
[----:B-12---:R-:W-:Y:S05]  /*2390*/  @P0 BRA `(.L_x_163) ;  /* 0x0000000000500947 */ /* 0x006fea0003800000 */
[----:B---3--:R-:W-:Y:S01]  /*23a0*/  DSETP.GEU.AND P0, PT, |R14|, |R6|, PT ;  /* 0x400000060e00722a */ /* 0x008fe20003f0e200 */
        /* <DEDUP_REMOVED lines=19> */
.L_x_163:
[----:B------:R-:W-:Y:S05]  /*24e0*/  BSYNC.RECONVERGENT B1 ;  /* 0x0000000000017941 */ /* 0x000fea0003800200 */
.L_x_162:
[----:B------:R-:W-:Y:S01]  /*24f0*/  IADD3 R6, PT, PT, R2, 0x2, RZ ;  /* 0x0000000202067810 */ /* 0x000fe20007ffe0ff */
[----:B------:R1:W2:Y:S01]  /*2500*/  SHFL.DOWN PT, R12, R4, 0x2, R3 ;  /* 0x08400000040c7989 */ /* 0x0002a200000e0003 */
[----:B------:R-:W-:Y:S01]  /*2510*/  BSSY.RECONVERGENT B1, `(.L_x_164) ;  /* 0x000001e000017945 */ /* 0x000fe20003800200 */
[----:B----4-:R-:W-:Y:S01]  /*2520*/  IMAD.MOV.U32 R8, RZ, RZ, R18 ;  /* 0x000000ffff087224 */ /* 0x010fe200078e0012 */
[----:B------:R-:W-:Y:S01]  /*2530*/  ISETP.GT.AND P0, PT, R6, R3, PT ;  /* 0x000000030600720c */ /* 0x000fe20003f04270 */
[----:B------:R1:W4:Y:S01]  /*2540*/  SHFL.DOWN PT, R13, R5, 0x2, R3 ;  /* 0x08400000050d7989 */ /* 0x00032200000e0003 */
[----:B------:R-:W-:Y:S02]  /*2550*/  IMAD.MOV.U32 R16, RZ, RZ, R22 ;  /* 0x000000ffff107224 */ /* 0x000fe400078e0016 */
[----:B------:R-:W-:Y:S01]  /*2560*/  IMAD.MOV.U32 R6, RZ, RZ, R4 ;  /* 0x000000ffff067224 */ /* 0x000fe200078e0004 */
[----:B0-----:R1:W0:Y:S01]  /*2570*/  SHFL.DOWN PT, R11, R18, 0x2, R3 ;  /* 0x08400000120b7989 */ /* 0x00122200000e0003 */
[----:B---3--:R-:W-:-:S03]  /*2580*/  IMAD.MOV.U32 R7, RZ, RZ, R5 ;  /* 0x000000ffff077224 */ /* 0x008fc600078e0005 */
[----:B------:R1:W3:Y:S04]  /*2590*/  SHFL.DOWN PT, R15, R22, 0x2, R3 ;  /* 0x08400000160f7989 */ /* 0x0002e800000e0003 */
[----:B------:R-:W-:Y:S05]  /*25a0*/  @P0 BRA `(.L_x_165) ;  /* 0x0000000000500947 */ /* 0x000fea0003800000 */
[----:B--2-4-:R-:W-:Y:S01]  /*25b0*/  DSETP.GEU.AND P0, PT, |R4|, |R12|, PT ;  /* 0x4000000c0400722a */ /* 0x014fe20003f0e200 */
        /* <DEDUP_REMOVED lines=19> */
.L_x_165:
[----:B------:R-:W-:Y:S05]  /*26f0*/  BSYNC.RECONVERGENT B1 ;  /* 0x0000000000017941 */ /* 0x000fea0003800200 */
.L_x_164:
[----:B-1----:R-:W-:Y:S01]  /*2700*/  VIADD R4, R2, 0x4 ;  /* 0x0000000402047836 */ /* 0x002fe20000000000 */
[----:B--2---:R1:W2:Y:S01]  /*2710*/  SHFL.DOWN PT, R12, R6, 0x4, R3 ;  /* 0x08800000060c7989 */ /* 0x0042a200000e0003 */
[----:B------:R-:W-:Y:S01]  /*2720*/  BSSY.RECONVERGENT B1, `(.L_x_166) ;  /* 0x000001e000017945 */ /* 0x000fe20003800200 */
[----:B------:R-:W-:Y:S02]  /*2730*/  IMAD.MOV.U32 R14, RZ, RZ, R8 ;  /* 0x000000ffff0e7224 */ /* 0x000fe400078e0008 */
[----:B------:R-:W-:Y:S01]  /*2740*/  ISETP.GT.AND P0, PT, R4, R3, PT ;  /* 0x000000030400720c */ /* 0x000fe20003f04270 */
[----:B----4-:R1:W4:Y:S01]  /*2750*/  SHFL.DOWN PT, R13, R7, 0x4, R3 ;  /* 0x08800000070d7989 */ /* 0x01032200000e0003 */
[----:B------:R-:W-:Y:S02]  /*2760*/  IMAD.MOV.U32 R18, RZ, RZ, R16 ;  /* 0x000000ffff127224 */ /* 0x000fe400078e0010 */
[----:B------:R-:W-:Y:S01]  /*2770*/  IMAD.MOV.U32 R4, RZ, RZ, R6 ;  /* 0x000000ffff047224 */ /* 0x000fe200078e0006 */
[----:B0-----:R1:W0:Y:S01]  /*2780*/  SHFL.DOWN PT, R11, R8, 0x4, R3 ;  /* 0x08800000080b7989 */ /* 0x00122200000e0003 */
[----:B------:R-:W-:-:S03]  /*2790*/  IMAD.MOV.U32 R5, RZ, RZ, R7 ;  /* 0x000000ffff057224 */ /* 0x000fc600078e0007 */
[----:B---3--:R1:W3:Y:S04]  /*27a0*/  SHFL.DOWN PT, R15, R16, 0x4, R3 ;  /* 0x08800000100f7989 */ /* 0x0082e800000e0003 */
        /* <DEDUP_REMOVED lines=21> */
.L_x_167:
[----:B------:R-:W-:Y:S05]  /*2900*/  BSYNC.RECONVERGENT B1 ;  /* 0x0000000000017941 */ /* 0x000fea0003800200 */
.L_x_166:
[----:B-1----:R-:W-:Y:S01]  /*2910*/  VIADD R8, R2, 0x8 ;  /* 0x0000000802087836 */ /* 0x002fe20000000000 */
[----:B------:R1:W1:Y:S01]  /*2920*/  SHFL.DOWN PT, R6, R4, 0x8, R3 ;  /* 0x0900000004067989 */ /* 0x00026200000e0003 */
[----:B------:R-:W-:Y:S01]  /*2930*/  BSSY.RECONVERGENT B1, `(.L_x_168) ;  /* 0x000001e000017945 */ /* 0x000fe20003800200 */
[----:B------:R-:W-:Y:S02]  /*2940*/  IMAD.MOV.U32 R16, RZ, RZ, R18 ;  /* 0x000000ffff107224 */ /* 0x000fe400078e0012 */
[----:B------:R-:W-:Y:S01]  /*2950*/  ISETP.GT.AND P0, PT, R8, R3, PT ;  /* 0x000000030800720c */ /* 0x000fe20003f04270 */
[----:B------:R1:W1:Y:S01]  /*2960*/  SHFL.DOWN PT, R7, R5, 0x8, R3 ;  /* 0x0900000005077989 */ /* 0x00026200000e0003 */
[----:B------:R-:W-:Y:S02]  /*2970*/  IMAD.MOV.U32 R8, RZ, RZ, R14 ;  /* 0x000000ffff087224 */ /* 0x000fe400078e000e */
[----:B--2---:R-:W-:Y:S01]  /*2980*/  IMAD.MOV.U32 R12, RZ, RZ, R4 ;  /* 0x000000ffff0c7224 */ /* 0x004fe200078e0004 */
[----:B0-----:R0:W2:Y:S01]  /*2990*/  SHFL.DOWN PT, R11, R14, 0x8, R3 ;  /* 0x090000000e0b7989 */ /* 0x0010a200000e0003 */
[----:B----4-:R-:W-:-:S03]  /*29a0*/  IMAD.MOV.U32 R13, RZ, RZ, R5 ;  /* 0x000000ffff0d7224 */ /* 0x010fc600078e0005 */
[----:B---3--:R0:W3:Y:S04]  /*29b0*/  SHFL.DOWN PT, R15, R18, 0x8, R3 ;  /* 0x09000000120f7989 */ /* 0x0080e800000e0003 */
[----:B------:R-:W-:Y:S05]  /*29c0*/  @P0 BRA `(.L_x_169) ;  /* 0x0000000000500947 */ /* 0x000fea0003800000 */
[----:B-1----:R-:W-:Y:S01]  /*29d0*/  DSETP.GEU.AND P0, PT, |R4|, |R6|, PT ;  /* 0x400000060400722a */ /* 0x002fe20003f0e200 */
[----:B--2---:R-:W-:Y:S02]  /*29e0*/  IMAD.MOV.U32 R8, RZ, RZ, R11 ;  /* 0x000000ffff087224 */ /* 0x004fe400078e000b */
        /* <DEDUP_REMOVED lines=18> */
.L_x_169:
[----:B------:R-:W-:Y:S05]  /*2b10*/  BSYNC.RECONVERGENT B1 ;  /* 0x0000000000017941 */ /* 0x000fea0003800200 */
.L_x_168:
[----:B-1----:R-:W-:Y:S01]  /*2b20*/  VIADD R4, R2, 0x10 ;  /* 0x0000001002047836 */ /* 0x002fe20000000000 */
[----:B0-----:R0:W1:Y:S01]  /*2b30*/  SHFL.DOWN PT, R14, R12, 0x10, R3 ;  /* 0x0a0000000c0e7989 */ /* 0x00106200000e0003 */
[----:B------:R-:W-:Y:S01]  /*2b40*/  BSSY.RECONVERGENT B1, `(.L_x_170) ;  /* 0x000001e000017945 */ /* 0x000fe20003800200 */
[----:B------:R-:W-:Y:S02]  /*2b50*/  IMAD.MOV.U32 R5, RZ, RZ, R16 ;  /* 0x000000ffff057224 */ /* 0x000fe400078e0010 */
[----:B------:R-:W-:Y:S01]  /*2b60*/  ISETP.GT.AND P0, PT, R4, R3, PT ;  /* 0x000000030400720c */ /* 0x000fe20003f04270 */
[----:B---3--:R0:W3:Y:S01]  /*2b70*/  SHFL.DOWN PT, R15, R13, 0x10, R3 ;  /* 0x0a0000000d0f7989 */ /* 0x0080e200000e0003 */
[----:B------:R-:W-:Y:S02]  /*2b80*/  IMAD.MOV.U32 R4, RZ, RZ, R8 ;  /* 0x000000ffff047224 */ /* 0x000fe400078e0008 */
[----:B------:R-:W-:Y:S01]  /*2b90*/  IMAD.MOV.U32 R6, RZ, RZ, R12 ;  /* 0x000000ffff067224 */ /* 0x000fe200078e000c */
[----:B--2---:R0:W2:Y:S01]  /*2ba0*/  SHFL.DOWN PT, R11, R8, 0x10, R3 ;  /* 0x0a000000080b7989 */ /* 0x0040a200000e0003 */
[----:B------:R-:W-:-:S03]  /*2bb0*/  IMAD.MOV.U32 R7, RZ, RZ, R13 ;  /* 0x000000ffff077224 */ /* 0x000fc600078e000d */
[----:B------:R0:W4:Y:S04]  /*2bc0*/  SHFL.DOWN PT, R17, R16, 0x10, R3 ;  /* 0x0a00000010117989 */ /* 0x00012800000e0003 */
[----:B------:R-:W-:Y:S05]  /*2bd0*/  @P0 BRA `(.L_x_171) ;  /* 0x0000000000500947 */ /* 0x000fea0003800000 */
[----:B-1-3--:R-:W-:Y:S01]  /*2be0*/  DSETP.GEU.AND P0, PT, |R12|, |R14|, PT ;  /* 0x4000000e0c00722a */ /* 0x00afe20003f0e200 */
        /* <DEDUP_REMOVED lines=19> */
.L_x_171:
[----:B------:R-:W-:Y:S05]  /*2d20*/  BSYNC.RECONVERGENT B1 ;  /* 0x0000000000017941 */ /* 0x000fea0003800200 */
.L_x_170:
[----:B------:R-:W-:Y:S01]  /*2d30*/  ISETP.NE.AND P0, PT, R2, RZ, PT ;  /* 0x000000ff0200720c */ /* 0x000fe20003f05270 */
[----:B------:R-:W-:-:S12]  /*2d40*/  BSSY.RECONVERGENT B1, `(.L_x_172) ;  /* 0x000000a000017945 */ /* 0x000fd80003800200 */
[----:B------:R-:W-:Y:S05]  /*2d50*/  @P0 BRA `(.L_x_173) ;  /* 0x0000000000200947 */ /* 0x000fea0003800000 */
[----:B0-----:R-:W0:Y:S01]  /*2d60*/  S2R R8, SR_CgaCtaId ;  /* 0x0000000000087919 */ /* 0x001e220000008800 */
[----:B------:R-:W-:Y:S02]  /*2d70*/  MOV R3, 0x400 ;  /* 0x0000040000037802 */ /* 0x000fe40000000f00 */
[----:B------:R-:W-:-:S04]  /*2d80*/  SHF.R.U32.HI R2, RZ, 0x1, R10 ;  /* 0x00000001ff027819 */ /* 0x000fc8000001160a */
[----:B------:R-:W-:Y:S02]  /*2d90*/  LOP3.LUT R2, R2, 0x1f0, RZ, 0xc0, !PT ;  /* 0x000001f002027812 */ /* 0x000fe400078ec0ff */
[----:B0-----:R-:W-:-:S05]  /*2da0*/  LEA R3, R8, R3, 0x18 ;  /* 0x0000000308037211 */ /* 0x001fca00078ec0ff */
[----:B------:R-:W-:-:S05]  /*2db0*/  IMAD.IADD R3, R2, 0x1, R3 ;  /* 0x0000000102037824 */ /* 0x000fca00078e0203 */
[----:B------:R0:W-:Y:S04]  /*2dc0*/  STS.64 [R3+0x10], R4 ;  /* 0x0000100403007388 */ /* 0x0001e80000000a00 */
[----:B------:R0:W-:Y:S02]  /*2dd0*/  STS.64 [R3+0x8], R6 ;  /* 0x0000080603007388 */ /* 0x0001e40000000a00 */
.L_x_173:
[----:B------:R-:W-:Y:S05]  /*2de0*/  BSYNC.RECONVERGENT B1 ;  /* 0x0000000000017941 */ /* 0x000fea0003800200 */
.L_x_172:
[----:B------:R-:W-:Y:S01]  /*2df0*/  BAR.SYNC.DEFER_BLOCKING 0x0 ;  /* 0x0000000000007b1d */ /* 0x000fe20000010000 */
[----:B------:R-:W-:-:S13]  /*2e00*/  ISETP.NE.AND P1, PT, R10, RZ, PT ;  /* 0x000000ff0a00720c */ /* 0x000fda0003f25270 */
[----:B------:R-:W-:Y:S05]  /*2e10*/  @P1 BRA `(.L_x_149) ;  /* 0x0000003800a81947 */ /* 0x000fea0003800000 */
[----:B------:R-:W-:Y:S01]  /*2e20*/  ISETP.GE.AND P0, PT, R9, 0x21, PT ;  /* 0x000000210900780c */ /* 0x000fe20003f06270 */
[----:B0-----:R-:W-:Y:S02]  /*2e30*/  IMAD.MOV.U32 R13, RZ, RZ, R4 ;  /* 0x000000ffff0d7224 */ /* 0x001fe400078e0004 */
[----:B------:R-:W-:Y:S02]  /*2e40*/  IMAD.MOV.U32 R8, RZ, RZ, R5 ;  /* 0x000000ffff087224 */ /* 0x000fe400078e0005 */
[----:B------:R-:W-:Y:S02]  /*2e50*/  IMAD.MOV.U32 R2, RZ, RZ, R6 ;  /* 0x000000ffff027224 */ /* 0x000fe400078e0006 */
[----:B------:R-:W-:-:S06]  /*2e60*/  IMAD.MOV.U32 R3, RZ, RZ, R7 ;  /* 0x000000ffff037224 */ /* 0x000fcc00078e0007 */
[----:B------:R-:W-:Y:S05]  /*2e70*/  @!P0 BRA `(.L_x_174) ;  /* 0x00000000006c8947 */ /* 0x000fea0003800000 */
[----:B------:R-:W0:Y:S01]  /*2e80*/  S2UR UR5, SR_CgaCtaId ;  /* 0x00000000000579c3 */ /* 0x000e220000008800 */
[----:B------:R-:W-:Y:S01]  /*2e90*/  UMOV UR4, 0x400 ;  /* 0x0000040000047882 */ /* 0x000fe20000000000 */
[----:B------:R-:W-:Y:S01]  /*2ea0*/  BSSY.RECONVERGENT B1, `(.L_x_174) ;  /* 0x0000018000017945 */ /* 0x000fe20003800200 */
[----:B0-----:R-:W-:-:S09]  /*2eb0*/  ULEA UR4, UR5, UR4, 0x18 ;  /* 0x0000000405047291 */ /* 0x001fd2000f8ec0ff */
[----:B--2---:R-:W0:Y:S04]  /*2ec0*/  LDS.64 R10, [UR4+0x18] ;  /* 0x00001804ff0a7984 */ /* 0x004e280008000a00 */
[----:B-1-3--:R-:W1:Y:S01]  /*2ed0*/  LDS.64 R14, [UR4+0x20] ;  /* 0x00002004ff0e7984 */ /* 0x00ae620008000a00 */
[----:B0-----:R-:W-:Y:S01]  /*2ee0*/  DSETP.GEU.AND P0, PT, |R6|, |R10|, PT ;  /* 0x4000000a0600722a */ /* 0x001fe20003f0e200 */
[----:B------:R-:W-:Y:S02]  /*2ef0*/  IMAD.MOV.U32 R2, RZ, RZ, R10 ;  /* 0x000000ffff027224 */ /* 0x000fe400078e000a */
[----:B------:R-:W-:Y:S02]  /*2f00*/  IMAD.MOV.U32 R3, RZ, RZ, R11 ;  /* 0x000000ffff037224 */ /* 0x000fe400078e000b */
[----:B-1----:R-:W-:-:S02]  /*2f10*/  IMAD.MOV.U32 R13, RZ, RZ, R14 ;  /* 0x000000ffff0d7224 */ /* 0x002fc400078e000e */
[----:B------:R-:W-:-:S07]  /*2f20*/  IMAD.MOV.U32 R8, RZ, RZ, R15 ;  /* 0x000000ffff087224 */ /* 0x000fce00078e000f */
[----:B------:R-:W-:Y:S05]  /*2f30*/  @!P0 BRA `(.L_x_175) ;  /* 0x0000000000388947 */ /* 0x000fea0003800000 */
        /* <DEDUP_REMOVED lines=14> */
.L_x_175:
[----:B------:R-:W-:Y:S05]  /*3020*/  BSYNC.RECONVERGENT B1 ;  /* 0x0000000000017941 */ /* 0x000fea0003800200 */
.L_x_174:
[----:B------:R-:W-:Y:S01]  /*3030*/  ISETP.GE.AND P0, PT, R9, 0x41, PT ;  /* 0x000000410900780c */ /* 0x000fe20003f06270 */
[----:B--2---:R-:W-:Y:S02]  /*3040*/  IMAD.MOV.U32 R11, RZ, RZ, R13 ;  /* 0x000000ffff0b7224 */ /* 0x004fe400078e000d */
        /* <DEDUP_REMOVED lines=8> */
[----:B------:R-:W0:Y:S04]  /*30d0*/  LDS.64 R6, [UR4+0x28] ;  /* 0x00002804ff067984 */ /* 0x000e280008000a00 */
        /* <DEDUP_REMOVED lines=21> */
.L_x_177:
[----:B------:R-:W-:Y:S05]  /*3230*/  BSYNC.RECONVERGENT B1 ;  /* 0x0000000000017941 */ /* 0x000fea0003800200 */
.L_x_176:
[----:B------:R-:W-:Y:S01]  /*3240*/  ISETP.GE.AND P0, PT, R9, 0x61, PT ;  /* 0x000000610900780c */ /* 0x000fe20003f06270 */
[----:B------:R-:W-:Y:S02]  /*3250*/  IMAD.MOV.U32 R13, RZ, RZ, R11 ;  /* 0x000000ffff0d7224 */ /* 0x000fe400078e000b */
        /* <DEDUP_REMOVED lines=30> */
.L_x_179:
[----:B------:R-:W-:Y:S05]  /*3440*/  BSYNC.RECONVERGENT B1 ;  /* 0x0000000000017941 */ /* 0x000fea0003800200 */
.L_x_178:
        /* <DEDUP_REMOVED lines=32> */
.L_x_181:
[----:B------:R-:W-:Y:S05]  /*3650*/  BSYNC.RECONVERGENT B1 ;  /* 0x0000000000017941 */ /* 0x000fea0003800200 */
.L_x_180:
        /* <DEDUP_REMOVED lines=32> */
.L_x_183:
[----:B------:R-:W-:Y:S05]  /*3860*/  BSYNC.RECONVERGENT B1 ;  /* 0x0000000000017941 */ /* 0x000fea0003800200 */
.L_x_182:
        /* <DEDUP_REMOVED lines=32> */
.L_x_185:
[----:B------:R-:W-:Y:S05]  /*3a70*/  BSYNC.RECONVERGENT B1 ;  /* 0x0000000000017941 */ /* 0x000fea0003800200 */
.L_x_184:
[----:B------:R-:W-:Y:S01]  /*3a80*/  ISETP.GE.AND P0, PT, R9, 0xe1, PT ;  /* 0x000000e10900780c */ /* 0x000fe20003f06270 */
[----:B------:R-:W-:Y:S01]  /*3a90*/  IMAD.MOV.U32 R5, RZ, RZ, R10 ;  /* 0x000000ffff057224 */ /* 0x000fe200078e000a */
[----:B------:R-:W-:Y:S01]  /*3aa0*/  MOV R4, R11 ;  /* 0x0000000b00047202 */ /* 0x000fe20000000f00 */
[----:B------:R-:W-:Y:S02]  /*3ab0*/  IMAD.MOV.U32 R6, RZ, RZ, R2 ;  /* 0x000000ffff067224 */ /* 0x000fe400078e0002 */
[----:B------:R-:W-:-:S08]  /*3ac0*/  IMAD.MOV.U32 R7, RZ, RZ, R3 ;  /* 0x000000ffff077224 */ /* 0x000fd000078e0003 */
[----:B------:R-:W-:Y:S05]  /*3ad0*/  @!P0 BRA `(.L_x_149) ;  /* 0x0000002c00788947 */ /* 0x000fea0003800000 */
[----:B------:R-:W0:Y:S01]  /*3ae0*/  S2UR UR5, SR_CgaCtaId ;  /* 0x00000000000579c3 */ /* 0x000e220000008800 */
[----:B------:R-:W-:Y:S02]  /*3af0*/  UMOV UR4, 0x400 ;  /* 0x0000040000047882 */ /* 0x000fe40000000000 */
[----:B0-----:R-:W-:-:S09]  /*3b00*/  ULEA UR4, UR5, UR4, 0x18 ;  /* 0x0000000405047291 */ /* 0x001fd2000f8ec0ff */
[----:B------:R-:W0:Y:S04]  /*3b10*/  LDS.64 R8, [UR4+0x78] ;  /* 0x00007804ff087984 */ /* 0x000e280008000a00 */
[----:B------:R-:W2:Y:S01]  /*3b20*/  LDS.64 R12, [UR4+0x80] ;  /* 0x00008004ff0c7984 */ /* 0x000ea20008000a00 */
[----:B0-----:R-:W-:Y:S01]  /*3b30*/  DSETP.GEU.AND P0, PT, |R2|, |R8|, PT ;  /* 0x400000080200722a */ /* 0x001fe20003f0e200 */
        /* <DEDUP_REMOVED lines=20> */
.L_x_117:
[----:B------:R-:W0:Y:S01]  /*3c80*/  S2R R3, SR_TID.X ;  /* 0x0000000000037919 */ /* 0x000e220000002100 */
[----:B------:R-:W1:Y:S02]  /*3c90*/  LDCU.128 UR12, c[0x0][0x380] ;  /* 0x00007000ff0c77ac */ /* 0x000e640008000c00 */
[----:B-1----:R-:W-:Y:S02]  /*3ca0*/  IMAD.U32 R2, RZ, RZ, UR12 ;  /* 0x0000000cff027e24 */ /* 0x002fe4000f8e00ff */
[----:B------:R-:W-:Y:S01]  /*3cb0*/  IMAD.U32 R4, RZ, RZ, UR13 ;  /* 0x0000000dff047e24 */ /* 0x000fe2000f8e00ff */
[----:B0-----:R-:W-:-:S05]  /*3cc0*/  IADD3 R5, P0, PT, R8, R3, RZ ;  /* 0x0000000308057210 */ /* 0x001fca0007f1e0ff */
[----:B------:R-:W-:Y:S01]  /*3cd0*/  IMAD.X R6, RZ, RZ, RZ, P0 ;  /* 0x000000ffff067224 */ /* 0x000fe200000e06ff */
[----:B------:R-:W-:-:S04]  /*3ce0*/  LEA R20, P0, R5, R2, 0x3 ;  /* 0x0000000205147211 */ /* 0x000fc800078018ff */
[----:B------:R-:W-:-:S05]  /*3cf0*/  LEA.HI.X R21, R5, R4, R6, 0x3, P0 ;  /* 0x0000000405157211 */ /* 0x000fca00000f1c06 */
[----:B------:R-:W2:Y:S04]  /*3d00*/  LDG.E.64 R6, desc[UR10][R20.64] ;  /* 0x0000000a14067981 */ /* 0x000ea8000c1e1b00 */
[----:B------:R-:W2:Y:S04]  /*3d10*/  LDG.E.64 R14, desc[UR10][R20.64+0x800] ;  /* 0x0008000a140e7981 */ /* 0x000ea8000c1e1b00 */
[----:B------:R-:W3:Y:S04]  /*3d20*/  LDG.E.64 R18, desc[UR10][R20.64+0x1000] ;  /* 0x0010000a14127981 */ /* 0x000ee8000c1e1b00 */
[----:B------:R-:W4:Y:S04]  /*3d30*/  LDG.E.64 R12, desc[UR10][R20.64+0x1800] ;  /* 0x0018000a140c7981 */ /* 0x000f28000c1e1b00 */
[----:B------:R-:W5:Y:S01]  /*3d40*/  LDG.E.64 R10, desc[UR10][R20.64+0x2000] ;  /* 0x0020000a140a7981 */ /* 0x000f62000c1e1b00 */
[----:B------:R-:W-:Y:S01]  /*3d50*/  IMAD.U32 R5, RZ, RZ, UR14 ;  /* 0x0000000eff057e24 */ /* 0x000fe2000f8e00ff */
[----:B------:R-:W-:Y:S01]  /*3d60*/  LOP3.LUT R9, R3, 0x400, RZ, 0xfc, !PT ;  /* 0x0000040003097812 */ /* 0x000fe200078efcff */
[----:B------:R-:W-:Y:S01]  /*3d70*/  BSSY.RECONVERGENT B1, `(.L_x_186) ;  /* 0x0000020000017945 */ /* 0x000fe20003800200 */
[----:B------:R-:W-:-:S04]  /*3d80*/  ISETP.LE.U32.AND P0, PT, R25, UR6, PT ;  /* 0x0000000619007c0c */ /* 0x000fc8000bf03070 */
[----:B------:R-:W-:Y:S01]  /*3d90*/  ISETP.GE.U32.AND.EX P0, PT, RZ, R16, PT, P0 ;  /* 0x00000010ff00720c */ /* 0x000fe20003f06100 */
[----:B--2---:R-:W-:-:S06]  /*3da0*/  DSETP.GEU.AND P2, PT, |R6|, |R14|, PT ;  /* 0x4000000e0600722a */ /* 0x004fcc0003f4e200 */
[----:B------:R-:W-:Y:S02]  /*3db0*/  FSEL R6, R6, R14, P2 ;  /* 0x0000000e06067208 */ /* 0x000fe40001000000 */
[----:B------:R-:W-:-:S06]  /*3dc0*/  FSEL R7, R7, R15, P2 ;  /* 0x0000000f07077208 */ /* 0x000fcc0001000000 */
[----:B---3--:R-:W-:-:S06]  /*3dd0*/  DSETP.GEU.AND P3, PT, |R6|, |R18|, PT ;  /* 0x400000120600722a */ /* 0x008fcc0003f6e200 */
[----:B------:R-:W-:Y:S01]  /*3de0*/  FSEL R14, R6, R18, P3 ;  /* 0x00000012060e7208 */ /* 0x000fe20001800000 */
[----:B------:R-:W-:Y:S01]  /*3df0*/  IMAD.U32 R6, RZ, RZ, UR15 ;  /* 0x0000000fff067e24 */ /* 0x000fe2000f8e00ff */
[----:B------:R-:W-:Y:S01]  /*3e00*/  FSEL R15, R7, R19, P3 ;  /* 0x00000013070f7208 */ /* 0x000fe20001800000 */
[----:B------:R-:W-:-:S05]  /*3e10*/  VIADD R18, R3, 0x100 ;  /* 0x0000010003127836 */ /* 0x000fca0000000000 */
[----:B----4-:R-:W-:-:S06]  /*3e20*/  DSETP.GEU.AND P1, PT, |R14|, |R12|, PT ;  /* 0x4000000c0e00722a */ /* 0x010fcc0003f2e200 */
[----:B------:R-:W-:Y:S01]  /*3e30*/  FSEL R12, R14, R12, P1 ;  /* 0x0000000c0e0c7208 */ /* 0x000fe20000800000 */
[----:B------:R-:W-:Y:S01]  /*3e40*/  VIADD R14, R3, 0x200 ;  /* 0x00000200030e7836 */ /* 0x000fe20000000000 */
[----:B------:R-:W-:Y:S02]  /*3e50*/  FSEL R13, R15, R13, P1 ;  /* 0x0000000d0f0d7208 */ /* 0x000fe40000800000 */
[----:B------:R-:W-:Y:S02]  /*3e60*/  IADD3 R15, P5, PT, R8, R5, RZ ;  /* 0x00000005080f7210 */ /* 0x000fe40007fbe0ff */
[----:B------:R-:W-:Y:S02]  /*3e70*/  @P3 SEL R14, R3, R18, P2 ;  /* 0x00000012030e3207 */ /* 0x000fe40001000000 */
[----:B-----5:R-:W-:Y:S01]  /*3e80*/  DSETP.GEU.AND P4, PT, |R12|, |R10|, PT ;  /* 0x4000000a0c00722a */ /* 0x020fe20003f8e200 */
[----:B------:R-:W-:Y:S01]  /*3e90*/  IMAD.X R17, RZ, RZ, R6, P5 ;  /* 0x000000ffff117224 */ /* 0x000fe200028e0606 */
[----:B------:R-:W-:Y:S01]  /*3ea0*/  IADD3 R7, P5, PT, R9, R15, RZ ;  /* 0x0000000f09077210 */ /* 0x000fe20007fbe0ff */
[----:B------:R-:W-:-:S04]  /*3eb0*/  @!P1 VIADD R14, R3, 0x300 ;  /* 0x00000300030e9836 */ /* 0x000fc80000000000 */
[----:B------:R-:W-:-:S07]  /*3ec0*/  IMAD.X R8, RZ, RZ, R17, P5 ;  /* 0x000000ffff087224 */ /* 0x000fce00028e0611 */
[----:B------:R-:W-:Y:S05]  /*3ed0*/  @!P4 BRA `(.L_x_187) ;  /* 0x000000000024c947 */ /* 0x000fea0003800000 */
[C---:B------:R-:W-:Y:S02]  /*3ee0*/  ISETP.GE.U32.AND P1, PT, R14.reuse, R9, PT ;  /* 0x000000090e00720c */ /* 0x040fe40003f26070 */
[----:B------:R-:W-:Y:S02]  /*3ef0*/  IADD3 R14, P2, PT, R14, R15, RZ ;  /* 0x0000000f0e0e7210 */ /* 0x000fe40007f5e0ff */
[----:B------:R-:W-:-:S03]  /*3f00*/  ISETP.GE.U32.AND.EX P1, PT, RZ, RZ, PT, P1 ;  /* 0x000000ffff00720c */ /* 0x000fc60003f26110 */
[----:B------:R-:W-:-:S10]  /*3f10*/  IMAD.X R9, RZ, RZ, R17, P2 ;  /* 0x000000ffff097224 */ /* 0x000fd400010e0611 */
[----:B------:R-:W-:-:S06]  /*3f20*/  DSETP.LT.OR P1, PT, |R10|, |R12|, !P1 ;  /* 0x4000000c0a00722a */ /* 0x000fcc0004f21600 */
[----:B------:R-:W-:Y:S02]  /*3f30*/  FSEL R10, R12, R10, P1 ;  /* 0x0000000a0c0a7208 */ /* 0x000fe40000800000 */
[----:B------:R-:W-:Y:S02]  /*3f40*/  FSEL R11, R13, R11, P1 ;  /* 0x0000000b0d0b7208 */ /* 0x000fe40000800000 */
[----:B------:R-:W-:Y:S02]  /*3f50*/  SEL R7, R14, R7, P1 ;  /* 0x000000070e077207 */ /* 0x000fe40000800000 */
[----:B------:R-:W-:-:S07]  /*3f60*/  SEL R8, R9, R8, P1 ;  /* 0x0000000809087207 */ /* 0x000fce0000800000 */
.L_x_187:
[----:B------:R-:W-:Y:S05]  /*3f70*/  BSYNC.RECONVERGENT B1 ;  /* 0x0000000000017941 */ /* 0x000fea0003800200 */
.L_x_186:
[----:B------:R-:W-:Y:S05]  /*3f80*/  @P0 BRA `(.L_x_188) ;  /* 0x0000001400000947 */ /* 0x000fea0003800000 */
[----:B------:R-:W0:Y:S01]  /*3f90*/  LDCU.64 UR8, c[0x0][0x3e8] ;  /* 0x00007d00ff0877ac */ /* 0x000e220008000a00 */
[----:B------:R-:W-:Y:S01]  /*3fa0*/  ISETP.NE.AND P0, PT, R3, RZ, PT ;  /* 0x000000ff0300720c */ /* 0x000fe20003f05270 */
[----:B------:R-:W-:Y:S01]  /*3fb0*/  BSSY.RECONVERGENT B1, `(.L_x_189) ;  /* 0x0000012000017945 */ /* 0x000fe20003800200 */
[----:B------:R-:W-:Y:S01]  /*3fc0*/  UMOV UR4, 0x8 ;  /* 0x0000000800047882 */ /* 0x000fe20000000000 */
[----:B------:R-:W-:Y:S02]  /*3fd0*/  UMOV UR5, 0x0 ;  /* 0x0000000000057882 */ /* 0x000fe40000000000 */
[----:B0-----:R-:W-:-:S04]  /*3fe0*/  UIMAD.WIDE.U32 UR4, UR8, 0x1, UR4 ;  /* 0x00000001080478a5 */ /* 0x001fc8000f8e0004 */
[----:B------:R-:W-:Y:S02]  /*3ff0*/  UIADD3 UR7, UPT, UPT, UR5, UR9, URZ ;  /* 0x0000000905077290 */ /* 0x000fe4000fffe0ff */
[----:B------:R-:W-:Y:S02]  /*4000*/  IMAD.U32 R13, RZ, RZ, UR5 ;  /* 0x00000005ff0d7e24 */ /* 0x000fe4000f8e00ff */
[----:B------:R-:W-:Y:S02]  /*4010*/  IMAD.U32 R12, RZ, RZ, UR4 ;  /* 0x00000004ff0c7e24 */ /* 0x000fe4000f8e00ff */
[----:B------:R-:W-:Y:S01]  /*4020*/  IMAD.U32 R13, RZ, RZ, UR7 ;  /* 0x00000007ff0d7e24 */ /* 0x000fe2000f8e00ff */
[----:B------:R-:W-:Y:S06]  /*4030*/  @P0 BRA `(.L_x_190) ;  /* 0x0000000000240947 */ /* 0x000fec0003800000 */
[----:B------:R-:W-:Y:S02]  /*4040*/  IMAD.MOV.U32 R18, RZ, RZ, 0x500 ;  /* 0x00000500ff127424 */ /* 0x000fe400078e00ff */
[----:B------:R-:W-:-:S05]  /*4050*/  IMAD.MOV.U32 R19, RZ, RZ, 0x0 ;  /* 0x00000000ff137424 */ /* 0x000fca00078e00ff */
[----:B------:R-:W2:Y:S01]  /*4060*/  ATOMG.E.ADD.64.STRONG.GPU PT, R14, desc[UR10][R12.64], R18 ;  /* 0x800000120c0e79a8 */ /* 0x000ea200081ef50a */
[----:B------:R-:W0:Y:S01]  /*4070*/  S2UR UR5, SR_CgaCtaId ;  /* 0x00000000000579c3 */ /* 0x000e220000008800 */
[----:B------:R-:W-:Y:S02]  /*4080*/  UMOV UR4, 0x400 ;  /* 0x0000040000047882 */ /* 0x000fe40000000000 */
[----:B0-----:R-:W-:Y:S01]  /*4090*/  ULEA UR4, UR5, UR4, 0x18 ;  /* 0x0000000405047291 */ /* 0x001fe2000f8ec0ff */
[----:B--2---:R-:W-:-:S05]  /*40a0*/  IADD3 R14, P0, PT, R14, UR6, RZ ;  /* 0x000000060e0e7c10 */ /* 0x004fca000ff1e0ff */
[----:B------:R-:W-:-:S05]  /*40b0*/  IMAD.X R15, RZ, RZ, R15, P0 ;  /* 0x000000ffff0f7224 */ /* 0x000fca00000e060f */
[----:B------:R0:W-:Y:S03]  /*40c0*/  STS.64 [UR4+0x98], R14 ;  /* 0x0000980eff007988 */ /* 0x0001e60008000a04 */
.L_x_190:
[----:B------:R-:W-:Y:S05]  /*40d0*/  BSYNC.RECONVERGENT B1 ;  /* 0x0000000000017941 */ /* 0x000fea0003800200 */
.L_x_189:
[----:B------:R-:W1:Y:S08]  /*40e0*/  S2UR UR5, SR_CgaCtaId ;  /* 0x00000000000579c3 */ /* 0x000e700000008800 */
[----:B------:R-:W-:Y:S06]  /*40f0*/  BAR.SYNC.DEFER_BLOCKING 0x0 ;  /* 0x0000000000007b1d */ /* 0x000fec0000010000 */
[----:B------:R-:W-:-:S02]  /*4100*/  UMOV UR4, 0x400 ;  /* 0x0000040000047882 */ /* 0x000fc40000000000 */
[----:B-1----:R-:W-:-:S06]  /*4110*/  ULEA UR4, UR5, UR4, 0x18 ;  /* 0x0000000405047291 */ /* 0x002fcc000f8ec0ff */
[----:B------:R-:W-:-:S05]  /*4120*/  IMAD.U32 R9, RZ, RZ, UR4 ;  /* 0x00000004ff097e24 */ /* 0x000fca000f8e00ff */
[----:B------:R-:W0:Y:S02]  /*4130*/  LDS.64 R18, [R9+0x98] ;  /* 0x0000980009127984 */ /* 0x000e240000000a00 */
[----:B0-----:R-:W-:-:S04]  /*4140*/  IADD3 R14, P1, PT, R18, 0x500, RZ ;  /* 0x00000500120e7810 */ /* 0x001fc80007f3e0ff */
[----:B------:R-:W-:Y:S01]  /*4150*/  ISETP.GT.U32.AND P0, PT, R14, R25, PT ;  /* 0x000000190e00720c */ /* 0x000fe20003f04070 */
[----:B------:R-:W-:-:S05]  /*4160*/  IMAD.X R15, RZ, RZ, R19, P1 ;  /* 0x000000ffff0f7224 */ /* 0x000fca00008e0613 */
[----:B------:R-:W-:-:S13]  /*4170*/  ISETP.GT.AND.EX P0, PT, R15, R16, PT, P0 ;  /* 0x000000100f00720c */ /* 0x000fda0003f04300 */
[----:B------:R-:W-:Y:S05]  /*4180*/  @P0 BRA `(.L_x_191) ;  /* 0x0000000400b40947 */ /* 0x000fea0003800000 */
[----:B------:R-:W-:Y:S01]  /*4190*/  BSSY.RECONVERGENT B1, `(.L_x_191) ;  /* 0x000006c000017945 */ /* 0x000fe20003800200 */
[----:B------:R-:W-:Y:S01]  /*41a0*/  IMAD.MOV.U32 R20, RZ, RZ, R10 ;  /* 0x000000ffff147224 */ /* 0x000fe200078e000a */
[----:B------:R-:W0:Y:S01]  /*41b0*/  LDCU.64 UR8, c[0x0][0x398] ;  /* 0x00007300ff0877ac */ /* 0x000e220008000a00 */
[----:B------:R-:W-:Y:S02]  /*41c0*/  IMAD.MOV.U32 R21, RZ, RZ, R11 ;  /* 0x000000ffff157224 */ /* 0x000fe400078e000b */
[----:B------:R-:W-:Y:S01]  /*41d0*/  IMAD.MOV.U32 R15, RZ, RZ, R7 ;  /* 0x000000ffff0f7224 */ /* 0x000fe200078e0007 */
[----:B------:R-:W1:Y:S01]  /*41e0*/  LDCU.128 UR12, c[0x0][0x380] ;  /* 0x00007000ff0c77ac */ /* 0x000e620008000c00 */
[----:B------:R-:W-:-:S07]  /*41f0*/  IMAD.MOV.U32 R14, RZ, RZ, R8 ;  /* 0x000000ffff0e7224 */ /* 0x000fce00078e0008 */
.L_x_194:
[----:B------:R-:W-:Y:S01]  /*4200*/  IADD3 R7, P0, PT, R3, R18, RZ ;  /* 0x0000001203077210 */ /* 0x000fe20007f1e0ff */
[----:B-1----:R-:W-:Y:S02]  /*4210*/  IMAD.U32 R2, RZ, RZ, UR12 ;  /* 0x0000000cff027e24 */ /* 0x002fe4000f8e00ff */
[----:B------:R-:W-:Y:S02]  /*4220*/  IMAD.U32 R4, RZ, RZ, UR13 ;  /* 0x0000000dff047e24 */ /* 0x000fe4000f8e00ff */
[----:B------:R-:W-:Y:S01]  /*4230*/  IMAD.X R25, RZ, RZ, R19, P0 ;  /* 0x000000ffff197224 */ /* 0x000fe200000e0613 */
[----:B------:R-:W-:-:S04]  /*4240*/  LEA R10, P0, R7, R2, 0x3 ;  /* 0x00000002070a7211 */ /* 0x000fc800078018ff */
[----:B------:R-:W-:-:S05]  /*4250*/  LEA.HI.X R11, R7, R4, R25, 0x3, P0 ;  /* 0x00000004070b7211 */ /* 0x000fca00000f1c19 */
[----:B------:R-:W2:Y:S04]  /*4260*/  LDG.E.64 R16, desc[UR10][R10.64] ;  /* 0x0000000a0a107981 */ /* 0x000ea8000c1e1b00 */
[----:B------:R-:W3:Y:S01]  /*4270*/  LDG.E.64 R18, desc[UR10][R10.64+0x800] ;  /* 0x0008000a0a127981 */ /* 0x000ee2000c1e1b00 */
[----:B------:R-:W-:Y:S02]  /*4280*/  IMAD.U32 R5, RZ, RZ, UR14 ;  /* 0x0000000eff057e24 */ /* 0x000fe4000f8e00ff */
[----:B------:R-:W-:-:S03]  /*4290*/  IMAD.U32 R6, RZ, RZ, UR15 ;  /* 0x0000000fff067e24 */ /* 0x000fc6000f8e00ff */
[----:B------:R-:W-:-:S04]  /*42a0*/  IADD3 R24, P0, PT, R7, R5, RZ ;  /* 0x0000000507187210 */ /* 0x000fc80007f1e0ff */
[----:B------:R-:W-:Y:S01]  /*42b0*/  IADD3 R27, P3, PT, R24, 0x100, RZ ;  /* 0x00000100181b7810 */ /* 0x000fe20007f7e0ff */
[----:B------:R-:W-:-:S04]  /*42c0*/  IMAD.X R25, R25, 0x1, R6, P0 ;  /* 0x0000000119197824 */ /* 0x000fc800000e0606 */
[----:B------:R-:W-:Y:S01]  /*42d0*/  IMAD.X R26, RZ, RZ, R25, P3 ;  /* 0x000000ffff1a7224 */ /* 0x000fe200018e0619 */
[----:B--2---:R-:W-:-:S14]  /*42e0*/  DSETP.GEU.AND P2, PT, |R20|, |R16|, PT ;  /* 0x400000101400722a */ /* 0x004fdc0003f4e200 */
[----:B------:R-:W-:-:S04]  /*42f0*/  @P2 ISETP.GE.U32.AND P0, PT, R15, R24, PT ;  /* 0x000000180f00220c */ /* 0x000fc80003f06070 */
[----:B------:R-:W-:-:S13]  /*4300*/  @P2 ISETP.GE.AND.EX P0, PT, R14, R25, PT, P0 ;  /* 0x000000190e00220c */ /* 0x000fda0003f06300 */
[----:B------:R-:W-:-:S06]  /*4310*/  @P2 DSETP.LT.OR P0, PT, |R16|, |R20|, !P0 ;  /* 0x400000141000222a */ /* 0x000fcc0004701600 */
[----:B------:R-:W-:Y:S02]  /*4320*/  @P2 FSEL R7, R20, R16, P0 ;  /* 0x0000001014072208 */ /* 0x000fe40000000000 */
[----:B------:R-:W-:Y:S02]  /*4330*/  @P2 FSEL R20, R21, R17, P0 ;  /* 0x0000001115142208 */ /* 0x000fe40000000000 */
[C---:B------:R-:W-:Y:S01]  /*4340*/  IADD3 R21, P5, PT, R24.reuse, 0x300, RZ ;  /* 0x0000030018157810 */ /* 0x040fe20007fbe0ff */
[----:B------:R-:W-:Y:S01]  /*4350*/  @P2 IMAD.MOV.U32 R16, RZ, RZ, R7 ;  /* 0x000000ffff102224 */ /* 0x000fe200078e0007 */
[C---:B------:R-:W-:Y:S01]  /*4360*/  IADD3 R7, P6, PT, R24.reuse, 0x400, RZ ;  /* 0x0000040018077810 */ /* 0x040fe20007fde0ff */
[----:B------:R-:W-:Y:S01]  /*4370*/  @P2 IMAD.MOV.U32 R17, RZ, RZ, R20 ;  /* 0x000000ffff112224 */ /* 0x000fe200078e0014 */
[----:B------:R-:W-:Y:S01]  /*4380*/  IADD3 R20, P4, PT, R24, 0x200, RZ ;  /* 0x0000020018147810 */ /* 0x000fe20007f9e0ff */
[--C-:B------:R-:W-:Y:S01]  /*4390*/  IMAD.X R23, RZ, RZ, R25.reuse, P5 ;  /* 0x000000ffff177224 */ /* 0x100fe200028e0619 */
[----:B------:R-:W-:Y:S01]  /*43a0*/  @P2 SEL R24, R15, R24, P0 ;  /* 0x000000180f182207 */ /* 0x000fe20000000000 */
[----:B------:R-:W-:-:S02]  /*43b0*/  IMAD.X R8, RZ, RZ, R25, P6 ;  /* 0x000000ffff087224 */ /* 0x000fc400030e0619 */
[----:B------:R-:W-:Y:S01]  /*43c0*/  IMAD.X R22, RZ, RZ, R25, P4 ;  /* 0x000000ffff167224 */ /* 0x000fe200020e0619 */
[----:B------:R-:W-:Y:S01]  /*43d0*/  @P2 SEL R25, R14, R25, P0 ;  /* 0x000000190e192207 */ /* 0x000fe20000000000 */
[----:B---3--:R-:W-:Y:S01]  /*43e0*/  DSETP.GEU.AND P1, PT, |R16|, |R18|, PT ;  /* 0x400000121000722a */ /* 0x008fe20003f2e200 */
[----:B------:R-:W2:-:S13]  /*43f0*/  LDG.E.64 R14, desc[UR10][R10.64+0x1000] ;  /* 0x0010000a0a0e7981 */ /* 0x000e9a000c1e1b00 */
[----:B------:R-:W-:-:S04]  /*4400*/  @P1 ISETP.GE.U32.AND P0, PT, R24, R27, PT ;  /* 0x0000001b1800120c */ /* 0x000fc80003f06070 */
[----:B------:R-:W-:-:S13]  /*4410*/  @P1 ISETP.GE.AND.EX P0, PT, R25, R26, PT, P0 ;  /* 0x0000001a1900120c */ /* 0x000fda0003f06300 */
[----:B------:R-:W-:-:S06]  /*4420*/  @P1 DSETP.LT.OR P0, PT, |R18|, |R16|, !P0 ;  /* 0x400000101200122a */ /* 0x000fcc0004701600 */
[----:B------:R-:W-:Y:S02]  /*4430*/  @P1 FSEL R28, R16, R18, P0 ;  /* 0x00000012101c1208 */ /* 0x000fe40000000000 */
[----:B------:R-:W-:Y:S02]  /*4440*/  @P1 FSEL R29, R17, R19, P0 ;  /* 0x00000013111d1208 */ /* 0x000fe40000000000 */
[----:B------:R-:W3:Y:S01]  /*4450*/  LDG.E.64 R16, desc[UR10][R10.64+0x1800] ;  /* 0x0018000a0a107981 */ /* 0x000ee2000c1e1b00 */
[----:B------:R-:W-:Y:S02]  /*4460*/  @P1 IMAD.MOV.U32 R18, RZ, RZ, R28 ;  /* 0x000000ffff121224 */ /* 0x000fe400078e001c */
[----:B------:R-:W-:Y:S01]  /*4470*/  @P1 IMAD.MOV.U32 R19, RZ, RZ, R29 ;  /* 0x000000ffff131224 */ /* 0x000fe200078e001d */
[----:B------:R-:W-:Y:S02]  /*4480*/  @P1 SEL R27, R24, R27, P0 ;  /* 0x0000001b181b1207 */ /* 0x000fe40000000000 */
[----:B------:R-:W-:Y:S01]  /*4490*/  @P1 SEL R26, R25, R26, P0 ;  /* 0x0000001a191a1207 */ /* 0x000fe20000000000 */
[----:B------:R-:W-:Y:S01]  /*44a0*/  BSSY.RECONVERGENT B2, `(.L_x_192) ;  /* 0x000001d000027945 */ /* 0x000fe20003800200 */
[----:B------:R-:W5:Y:S01]  /*44b0*/  LDG.E.64 R10, desc[UR10][R10.64+0x2000] ;  /* 0x0020000a0a0a7981 */ /* 0x000f62000c1e1b00 */
[----:B------:R-:W-:Y:S06]  /*44c0*/  BAR.SYNC.DEFER_BLOCKING 0x0 ;  /* 0x0000000000007b1d */ /* 0x000fec0000010000 */
[----:B--2---:R-:W-:-:S14]  /*44d0*/  DSETP.GEU.AND P2, PT, |R18|, |R14|, PT ;  /* 0x4000000e1200722a */ /* 0x004fdc0003f4e200 */
[----:B------:R-:W-:-:S04]  /*44e0*/  @P2 ISETP.GE.U32.AND P0, PT, R27, R20, PT ;  /* 0x000000141b00220c */ /* 0x000fc80003f06070 */
[----:B------:R-:W-:-:S13]  /*44f0*/  @P2 ISETP.GE.AND.EX P0, PT, R26, R22, PT, P0 ;  /* 0x000000161a00220c */ /* 0x000fda0003f06300 */
[----:B------:R-:W-:-:S06]  /*4500*/  @P2 DSETP.LT.OR P0, PT, |R14|, |R18|, !P0 ;  /* 0x400000120e00222a */ /* 0x000fcc0004701600 */
[----:B------:R-:W-:Y:S02]  /*4510*/  @P2 FSEL R18, R18, R14, P0 ;  /* 0x0000000e12122208 */ /* 0x000fe40000000000 */
[----:B------:R-:W-:-:S03]  /*4520*/  @P2 FSEL R19, R19, R15, P0 ;  /* 0x0000000f13132208 */ /* 0x000fc60000000000 */
[----:B------:R-:W-:Y:S02]  /*4530*/  @P2 IMAD.MOV.U32 R14, RZ, RZ, R18 ;  /* 0x000000ffff0e2224 */ /* 0x000fe400078e0012 */
[----:B------:R-:W-:-:S06]  /*4540*/  @P2 IMAD.MOV.U32 R15, RZ, RZ, R19 ;  /* 0x000000ffff0f2224 */ /* 0x000fcc00078e0013 */
[----:B---3--:R-:W-:Y:S01]  /*4550*/  DSETP.GEU.AND P1, PT, |R14|, |R16|, PT ;  /* 0x400000100e00722a */ /* 0x008fe20003f2e200 */
[----:B------:R-:W-:Y:S02]  /*4560*/  @P2 SEL R20, R27, R20, P0 ;  /* 0x000000141b142207 */ /* 0x000fe40000000000 */
[----:B------:R-:W-:Y:S02]  /*4570*/  @P2 SEL R22, R26, R22, P0 ;  /* 0x000000161a162207 */ /* 0x000fe40000000000 */
[----:B------:R-:W-:-:S09]  /*4580*/  ISETP.NE.AND P2, PT, R3, RZ, PT ;  /* 0x000000ff0300720c */ /* 0x000fd20003f45270 */
[----:B------:R-:W-:-:S04]  /*4590*/  @P1 ISETP.GE.U32.AND P0, PT, R20, R21, PT ;  /* 0x000000151400120c */ /* 0x000fc80003f06070 */
[----:B------:R-:W-:-:S13]  /*45a0*/  @P1 ISETP.GE.AND.EX P0, PT, R22, R23, PT, P0 ;  /* 0x000000171600120c */ /* 0x000fda0003f06300 */
[----:B------:R-:W-:Y:S01]  /*45b0*/  @P1 DSETP.LT.OR P0, PT, |R16|, |R14|, !P0 ;  /* 0x4000000e1000122a */ /* 0x000fe20004701600 */
[----:B------:R-:W-:-:S13]  /*45c0*/  @P2 BRA `(.L_x_193) ;  /* 0x0000000000282947 */ /* 0x000fda0003800000 */
[----:B------:R-:W-:Y:S02]  /*45d0*/  IMAD.MOV.U32 R24, RZ, RZ, 0x500 ;  /* 0x00000500ff187424 */ /* 0x000fe400078e00ff */
[----:B------:R-:W-:-:S06]  /*45e0*/  IMAD.MOV.U32 R25, RZ, RZ, 0x0 ;  /* 0x00000000ff197424 */ /* 0x000fcc00078e00ff */
[----:B------:R-:W2:Y:S01]  /*45f0*/  ATOMG.E.ADD.64.STRONG.GPU PT, R24, desc[UR10][R12.64], R24 ;  /* 0x800000180c1879a8 */ /* 0x000ea200081ef50a */
[----:B------:R-:W1:Y:S01]  /*4600*/  S2UR UR5, SR_CgaCtaId ;  /* 0x00000000000579c3 */ /* 0x000e620000008800 */
[----:B------:R-:W-:Y:S02]  /*4610*/  UMOV UR4, 0x400 ;  /* 0x0000040000047882 */ /* 0x000fe40000000000 */
[----:B-1----:R-:W-:-:S06]  /*4620*/  ULEA UR4, UR5, UR4, 0x18 ;  /* 0x0000000405047291 */ /* 0x002fcc000f8ec0ff */
[----:B------:R-:W-:Y:S01]  /*4630*/  IMAD.U32 R9, RZ, RZ, UR4 ;  /* 0x00000004ff097e24 */ /* 0x000fe2000f8e00ff */
[----:B--2---:R-:W-:-:S05]  /*4640*/  IADD3 R18, P2, PT, R24, UR6, RZ ;  /* 0x0000000618127c10 */ /* 0x004fca000ff5e0ff */
[----:B------:R-:W-:-:S05]  /*4650*/  IMAD.X R19, RZ, RZ, R25, P2 ;  /* 0x000000ffff137224 */ /* 0x000fca00010e0619 */
[----:B------:R1:W-:Y:S03]  /*4660*/  STS.64 [R9+0x98], R18 ;  /* 0x0000981209007388 */ /* 0x0003e60000000a00 */
.L_x_193:
[----:B0-----:R-:W-:Y:S05]  /*4670*/  BSYNC.RECONVERGENT B2 ;  /* 0x0000000000027941 */ /* 0x001fea0003800200 */
.L_x_192:
[----:B------:R-:W-:Y:S01]  /*4680*/  BAR.SYNC.DEFER_BLOCKING 0x0 ;  /* 0x0000000000007b1d */ /* 0x000fe20000010000 */
[----:B------:R-:W-:Y:S01]  /*4690*/  @P1 FSEL R14, R14, R16, P0 ;  /* 0x000000100e0e1208 */ /* 0x000fe20000000000 */
[----:B------:R-:W-:Y:S01]  /*46a0*/  IMAD.U32 R25, RZ, RZ, UR8 ;  /* 0x00000008ff197e24 */ /* 0x000fe2000f8e00ff */
[----:B------:R-:W-:Y:S02]  /*46b0*/  @P1 FSEL R15, R15, R17, P0 ;  /* 0x000000110f0f1208 */ /* 0x000fe40000000000 */
[----:B------:R-:W-:Y:S01]  /*46c0*/  @P1 SEL R21, R20, R21, P0 ;  /* 0x0000001514151207 */ /* 0x000fe20000000000 */
[----:B------:R-:W-:Y:S01]  /*46d0*/  @P1 IMAD.MOV.U32 R16, RZ, RZ, R14 ;  /* 0x000000ffff101224 */ /* 0x000fe200078e000e */
[----:B------:R-:W-:Y:S01]  /*46e0*/  @P1 SEL R23, R22, R23, P0 ;  /* 0x0000001716171207 */ /* 0x000fe20000000000 */
[----:B------:R-:W-:-:S06]  /*46f0*/  @P1 IMAD.MOV.U32 R17, RZ, RZ, R15 ;  /* 0x000000ffff111224 */ /* 0x000fcc00078e000f */
[----:B-----5:R-:W-:Y:S01]  /*4700*/  DSETP.GEU.AND P2, PT, |R16|, |R10|, PT ;  /* 0x4000000a1000722a */ /* 0x020fe20003f4e200 */
[----:B-1----:R-:W0:-:S13]  /*4710*/  LDS.64 R18, [R9+0x98] ;  /* 0x0000980009127984 */ /* 0x002e1a0000000a00 */
[----:B------:R-:W-:-:S04]  /*4720*/  @P2 ISETP.GE.U32.AND P0, PT, R21, R7, PT ;  /* 0x000000071500220c */ /* 0x000fc80003f06070 */
[----:B------:R-:W-:-:S13]  /*4730*/  @P2 ISETP.GE.AND.EX P0, PT, R23, R8, PT, P0 ;  /* 0x000000081700220c */ /* 0x000fda0003f06300 */
[----:B------:R-:W-:-:S06]  /*4740*/  @P2 DSETP.LT.OR P0, PT, |R10|, |R16|, !P0 ;  /* 0x400000100a00222a */ /* 0x000fcc0004701600 */
[----:B------:R-:W-:Y:S02]  /*4750*/  @P2 FSEL R17, R17, R11, P0 ;  /* 0x0000000b11112208 */ /* 0x000fe40000000000 */
[----:B------:R-:W-:Y:S02]  /*4760*/  @P2 SEL R7, R21, R7, P0 ;  /* 0x0000000715072207 */ /* 0x000fe40000000000 */
[----:B------:R-:W-:Y:S01]  /*4770*/  @P2 SEL R8, R23, R8, P0 ;  /* 0x0000000817082207 */ /* 0x000fe20000000000 */
[----:B------:R-:W-:-:S04]  /*4780*/  @P2 IMAD.MOV.U32 R11, RZ, RZ, R17 ;  /* 0x000000ffff0b2224 */ /* 0x000fc800078e0011 */
[----:B------:R-:W-:Y:S01]  /*4790*/  IMAD.MOV.U32 R21, RZ, RZ, R11 ;  /* 0x000000ffff157224 */ /* 0x000fe200078e000b */
[----:B0-----:R-:W-:-:S04]  /*47a0*/  IADD3 R14, P3, PT, R18, 0x500, RZ ;  /* 0x00000500120e7810 */ /* 0x001fc80007f7e0ff */
[----:B------:R-:W-:Y:S01]  /*47b0*/  ISETP.GT.U32.AND P1, PT, R14, R25, PT ;  /* 0x000000190e00720c */ /* 0x000fe20003f24070 */
[----:B------:R-:W-:Y:S01]  /*47c0*/  IMAD.X R15, RZ, RZ, R19, P3 ;  /* 0x000000ffff0f7224 */ /* 0x000fe200018e0613 */
[----:B------:R-:W-:Y:S01]  /*47d0*/  @P2 FSEL R14, R16, R10, P0 ;  /* 0x0000000a100e2208 */ /* 0x000fe20000000000 */
[----:B------:R-:W-:-:S04]  /*47e0*/  IMAD.U32 R16, RZ, RZ, UR9 ;  /* 0x00000009ff107e24 */ /* 0x000fc8000f8e00ff */
[----:B------:R-:W-:Y:S01]  /*47f0*/  @P2 IMAD.MOV.U32 R10, RZ, RZ, R14 ;  /* 0x000000ffff0a2224 */ /* 0x000fe200078e000e */
[----:B------:R-:W-:Y:S01]  /*4800*/  ISETP.GT.AND.EX P0, PT, R15, R16, PT, P1 ;  /* 0x000000100f00720c */ /* 0x000fe20003f04310 */
[----:B------:R-:W-:Y:S01]  /*4810*/  IMAD.MOV.U32 R14, RZ, RZ, R8 ;  /* 0x000000ffff0e7224 */ /* 0x000fe200078e0008 */
[----:B------:R-:W-:Y:S01]  /*4820*/  MOV R15, R7 ;  /* 0x00000007000f7202 */ /* 0x000fe20000000f00 */
[----:B------:R-:W-:-:S10]  /*4830*/  IMAD.MOV.U32 R20, RZ, RZ, R10 ;  /* 0x000000ffff147224 */ /* 0x000fd400078e000a */
[----:B------:R-:W-:Y:S05]  /*4840*/  @!P0 BRA `(.L_x_194) ;  /* 0xfffffff8006c8947 */ /* 0x000fea000383ffff */
[----:B------:R-:W-:Y:S05]  /*4850*/  BSYNC.RECONVERGENT B1 ;  /* 0x0000000000017941 */ /* 0x000fea0003800200 */
.L_x_191:
[----:B------:R-:W-:Y:S01]  /*4860*/  ISETP.GE.U32.AND P0, PT, R18, R25, PT ;  /* 0x000000191200720c */ /* 0x000fe20003f06070 */
[----:B------:R-:W-:Y:S03]  /*4870*/  BSSY.RECONVERGENT B1, `(.L_x_188) ;  /* 0x00000b1000017945 */ /* 0x000fe60003800200 */
[----:B------:R-:W-:-:S13]  /*4880*/  ISETP.GE.AND.EX P0, PT, R19, R16, PT, P0 ;  /* 0x000000101300720c */ /* 0x000fda0003f06300 */
[----:B------:R-:W-:Y:S05]  /*4890*/  @P0 BRA `(.L_x_195) ;  /* 0x0000000800b80947 */ /* 0x000fea0003800000 */
[----:B------:R-:W-:-:S05]  /*48a0*/  IMAD.IADD R20, R25, 0x1, -R18 ;  /* 0x0000000119147824 */ /* 0x000fca00078e0a12 */
[----:B------:R-:W-:-:S13]  /*48b0*/  ISETP.GE.AND P0, PT, R3, R20, PT ;  /* 0x000000140300720c */ /* 0x000fda0003f06270 */
[----:B------:R-:W-:Y:S05]  /*48c0*/  @P0 BRA `(.L_x_195) ;  /* 0x0000000800ac0947 */ /* 0x000fea0003800000 */
[----:B------:R-:W-:Y:S01]  /*48d0*/  LOP3.LUT R9, RZ, R3, RZ, 0x33, !PT ;  /* 0x00000003ff097212 */ /* 0x000fe200078e33ff */
[----:B------:R-:W-:Y:S03]  /*48e0*/  BSSY.RECONVERGENT B2, `(.L_x_196) ;  /* 0x0000035000027945 */ /* 0x000fe60003800200 */
[----:B------:R-:W-:-:S04]  /*48f0*/  IADD3 R25, PT, PT, -R18, R25, R9 ;  /* 0x0000001912197210 */ /* 0x000fc80007ffe109 */
[----:B------:R-:W-:-:S04]  /*4900*/  LOP3.LUT R9, R25, 0x300, RZ, 0xc0, !PT ;  /* 0x0000030019097812 */ /* 0x000fc800078ec0ff */
[----:B------:R-:W-:Y:S01]  /*4910*/  ISETP.NE.AND P0, PT, R9, 0x300, PT ;  /* 0x000003000900780c */ /* 0x000fe20003f05270 */
[----:B------:R-:W-:-:S12]  /*4920*/  IMAD.MOV.U32 R9, RZ, RZ, R3 ;  /* 0x000000ffff097224 */ /* 0x000fd800078e0003 */
[----:B------:R-:W-:Y:S05]  /*4930*/  @!P0 BRA `(.L_x_197) ;  /* 0x0000000000bc8947 */ /* 0x000fea0003800000 */
[----:B------:R-:W-:Y:S02]  /*4940*/  IADD3 R15, P0, PT, R3, R18, RZ ;  /* 0x00000012030f7210 */ /* 0x000fe40007f1e0ff */
[----:B------:R-:W-:Y:S02]  /*4950*/  LEA.HI R9, R25, 0x1, RZ, 0x18 ;  /* 0x0000000119097811 */ /* 0x000fe400078fc0ff */
[C---:B------:R-:W-:Y:S01]  /*4960*/  LEA R2, P1, R15.reuse, R2, 0x3 ;  /* 0x000000020f027211 */ /* 0x040fe200078218ff */
[----:B------:R-:W-:Y:S01]  /*4970*/  IMAD.X R13, RZ, RZ, R19, P0 ;  /* 0x000000ffff0d7224 */ /* 0x000fe200000e0613 */
[----:B------:R-:W-:Y:S02]  /*4980*/  IADD3 R14, P0, PT, R15, R5, RZ ;  /* 0x000000050f0e7210 */ /* 0x000fe40007f1e0ff */
[----:B------:R-:W-:Y:S01]  /*4990*/  LOP3.LUT R5, R9, 0x3, RZ, 0xc0, !PT ;  /* 0x0000000309057812 */ /* 0x000fe200078ec0ff */
[----:B------:R-:W-:Y:S01]  /*49a0*/  IMAD.MOV.U32 R9, RZ, RZ, R3 ;  /* 0x000000ffff097224 */ /* 0x000fe200078e0003 */
[----:B------:R-:W-:Y:S01]  /*49b0*/  LEA.HI.X R15, R15, R4, R13, 0x3, P1 ;  /* 0x000000040f0f7211 */ /* 0x000fe200008f1c0d */
[----:B------:R-:W-:-:S02]  /*49c0*/  IMAD.X R16, R13, 0x1, R6, P0 ;  /* 0x000000010d107824 */ /* 0x000fc400000e0606 */
[----:B------:R-:W-:-:S07]  /*49d0*/  IMAD.MOV R6, RZ, RZ, -R5 ;  /* 0x000000ffff067224 */ /* 0x000fce00078e0a05 */
.L_x_200:
        /* <DEDUP_REMOVED lines=9> */
[----:B------:R-:W-:Y:S02]  /*4a70*/  IMAD.MOV.U32 R4, RZ, RZ, R10 ;  /* 0x000000ffff047224 */ /* 0x000fe400078e000a */
        /* <DEDUP_REMOVED lines=21> */
.L_x_199:
[----:B------:R-:W-:Y:S05]  /*4bd0*/  BSYNC.RECONVERGENT B3 ;  /* 0x0000000000037941 */ /* 0x000fea0003800200 */
.L_x_198:
[----:B------:R-:W-:Y:S01]  /*4be0*/  IADD3 R14, P0, PT, R14, 0x100, RZ ;  /* 0x000001000e0e7810 */ /* 0x000fe20007f1e0ff */
[----:B------:R-:W-:Y:S02]  /*4bf0*/  VIADD R9, R9, 0x100 ;  /* 0x0000010009097836 */ /* 0x000fe40000000000 */
[----:B------:R-:W-:Y:S02]  /*4c00*/  IMAD.X R15, RZ, RZ, R15, P3 ;  /* 0x000000ffff0f7224 */ /* 0x000fe400018e060f */
[----:B------:R-:W-:Y:S01]  /*4c10*/  IMAD.X R16, RZ, RZ, R16, P0 ;  /* 0x000000ffff107224 */ /* 0x000fe200000e0610 */
[----:B------:R-:W-:Y:S07]  /*4c20*/  @P2 BRA `(.L_x_200) ;  /* 0xfffffffc006c2947 */ /* 0x000fee000383ffff */
.L_x_197:
[----:B------:R-:W-:Y:S05]  /*4c30*/  BSYNC.RECONVERGENT B2 ;  /* 0x0000000000027941 */ /* 0x000fea0003800200 */
.L_x_196:
[----:B------:R-:W-:-:S13]  /*4c40*/  ISETP.GE.U32.AND P0, PT, R25, 0x300, PT ;  /* 0x000003001900780c */ /* 0x000fda0003f06070 */
[----:B------:R-:W-:Y:S05]  /*4c50*/  @!P0 BRA `(.L_x_195) ;  /* 0x0000000400c88947 */ /* 0x000fea0003800000 */
[----:B------:R-:W0:Y:S01]  /*4c60*/  LDC.64 R16, c[0x0][0x380] ;  /* 0x0000e000ff107b82 */ /* 0x000e220000000a00 */
[----:B------:R-:W-:-:S07]  /*4c70*/  VIADD R21, R9, 0x200 ;  /* 0x0000020009157836 */ /* 0x000fce0000000000 */
[----:B------:R-:W1:Y:S02]  /*4c80*/  LDC.64 R14, c[0x0][0x388] ;  /* 0x0000e200ff0e7b82 */ /* 0x000e640000000a00 */
.L_x_209:
[----:B------:R-:W-:-:S05]  /*4c90*/  VIADD R5, R21, 0xfffffe00 ;  /* 0xfffffe0015057836 */ /* 0x000fca0000000000 */
[----:B------:R-:W-:-:S05]  /*4ca0*/  IADD3 R5, P0, PT, R5, R18, RZ ;  /* 0x0000001205057210 */ /* 0x000fca0007f1e0ff */
[----:B------:R-:W-:Y:S01]  /*4cb0*/  IMAD.X R2, RZ, RZ, R19, P0 ;  /* 0x000000ffff027224 */ /* 0x000fe200000e0613 */
[----:B0-----:R-:W-:-:S04]  /*4cc0*/  LEA R22, P0, R5, R16, 0x3 ;  /* 0x0000001005167211 */ /* 0x001fc800078018ff */
[----:B------:R-:W-:-:S05]  /*4cd0*/  LEA.HI.X R23, R5, R17, R2, 0x3, P0 ;  /* 0x0000001105177211 */ /* 0x000fca00000f1c02 */
[----:B------:R-:W2:Y:S04]  /*4ce0*/  LDG.E.64 R24, desc[UR10][R22.64] ;  /* 0x0000000a16187981 */ /* 0x000ea8000c1e1b00 */
[----:B------:R0:W5:Y:S01]  /*4cf0*/  LDG.E.64 R12, desc[UR10][R22.64+0x800] ;  /* 0x0008000a160c7981 */ /* 0x000162000c1e1b00 */
        /* <DEDUP_REMOVED lines=23> */
.L_x_202:
[----:B------:R-:W-:Y:S05]  /*4e70*/  BSYNC.RECONVERGENT B2 ;  /* 0x0000000000027941 */ /* 0x000fea0003800200 */
.L_x_201:
[----:B------:R0:W5:Y:S04]  /*4e80*/  LDG.E.64 R6, desc[UR10][R22.64+0x1000] ;  /* 0x0010000a16067981 */ /* 0x000168000c1e1b00 */
[----:B------:R0:W5:Y:S02]  /*4e90*/  LDG.E.64 R24, desc[UR10][R22.64+0x1800] ;  /* 0x0018000a16187981 */ /* 0x000164000c1e1b00 */
[----:B-----5:R-:W-:Y:S01]  /*4ea0*/  DSETP.GEU.AND P0, PT, |R4|, |R12|, PT ;  /* 0x4000000c0400722a */ /* 0x020fe20003f0e200 */
[----:B------:R-:W-:Y:S01]  /*4eb0*/  VIADD R11, R21, 0xffffff00 ;  /* 0xffffff00150b7836 */ /* 0x000fe20000000000 */
[----:B------:R-:W-:Y:S01]  /*4ec0*/  BSSY.RECONVERGENT B2, `(.L_x_203) ;  /* 0x0000016000027945 */ /* 0x000fe20003800200 */
[----:B------:R-:W-:-:S03]  /*4ed0*/  IMAD.MOV.U32 R10, RZ, RZ, R12 ;  /* 0x000000ffff0a7224 */ /* 0x000fc600078e000c */
[----:B------:R-:W-:Y:S01]  /*4ee0*/  IADD3 R28, P1, P2, R18, R14, R11 ;  /* 0x0000000e121c7210 */ /* 0x000fe20007a3e00b */
[----:B------:R-:W-:-:S03]  /*4ef0*/  IMAD.MOV.U32 R11, RZ, RZ, R13 ;  /* 0x000000ffff0b7224 */ /* 0x000fc600078e000d */
[----:B------:R-:W-:Y:S01]  /*4f00*/  IADD3.X R27, PT, PT, R19, R15, RZ, P1, P2 ;  /* 0x0000000f131b7210 */ /* 0x000fe20000fe44ff */
[----:B------:R-:W-:-:S04]  /*4f10*/  IMAD.MOV.U32 R8, RZ, RZ, R28 ;  /* 0x000000ffff087224 */ /* 0x000fc800078e001c */
        /* <DEDUP_REMOVED lines=16> */
.L_x_204:
[----:B------:R-:W-:Y:S05]  /*5020*/  BSYNC.RECONVERGENT B2 ;  /* 0x0000000000027941 */ /* 0x000fea0003800200 */
.L_x_203:
[----:B------:R-:W-:Y:S01]  /*5030*/  DSETP.GEU.AND P0, PT, |R10|, |R6|, PT ;  /* 0x400000060a00722a */ /* 0x000fe20003f0e200 */
[----:B------:R-:W-:Y:S01]  /*5040*/  IADD3 R23, P1, P2, R18, R14, R21 ;  /* 0x0000000e12177210 */ /* 0x000fe20007a3e015 */
[----:B------:R-:W-:Y:S01]  /*5050*/  BSSY.RECONVERGENT B2, `(.L_x_205) ;  /* 0x0000016000027945 */ /* 0x000fe20003800200 */
[----:B------:R-:W-:Y:S02]  /*5060*/  VIADD R13, R21, 0x100 ;  /* 0x00000100150d7836 */ /* 0x000fe40000000000 */
[----:B------:R-:W-:Y:S01]  /*5070*/  IADD3.X R27, PT, PT, R19, R15, RZ, P1, P2 ;  /* 0x0000000f131b7210 */ /* 0x000fe20000fe44ff */
[----:B------:R-:W-:Y:S02]  /*5080*/  IMAD.MOV.U32 R2, RZ, RZ, R23 ;  /* 0x000000ffff027224 */ /* 0x000fe400078e0017 */
        /* <DEDUP_REMOVED lines=18> */
.L_x_206:
[----:B------:R-:W-:Y:S05]  /*51b0*/  BSYNC.RECONVERGENT B2 ;  /* 0x0000000000027941 */ /* 0x000fea0003800200 */
.L_x_205:
[----:B------:R-:W-:Y:S01]  /*51c0*/  DSETP.GEU.AND P0, PT, |R4|, |R24|, PT ;  /* 0x400000180400722a */ /* 0x000fe20003f0e200 */
[----:B------:R-:W-:Y:S01]  /*51d0*/  IADD3 R13, P1, P2, R18, R14, R13 ;  /* 0x0000000e120d7210 */ /* 0x000fe20007a3e00d */
[----:B------:R-:W-:Y:S01]  /*51e0*/  BSSY.RECONVERGENT B2, `(.L_x_207) ;  /* 0x0000015000027945 */ /* 0x000fe20003800200 */
[----:B------:R-:W-:Y:S02]  /*51f0*/  IMAD.MOV.U32 R10, RZ, RZ, R24 ;  /* 0x000000ffff0a7224 */ /* 0x000fe400078e0018 */
[----:B------:R-:W-:Y:S01]  /*5200*/  IADD3.X R6, PT, PT, R19, R15, RZ, P1, P2 ;  /* 0x0000000f13067210 */ /* 0x000fe20000fe44ff */
[----:B------:R-:W-:Y:S02]  /*5210*/  IMAD.MOV.U32 R7, RZ, RZ, R13 ;  /* 0x000000ffff077224 */ /* 0x000fe400078e000d */
[----:B------:R-:W-:Y:S02]  /*5220*/  IMAD.MOV.U32 R11, RZ, RZ, R25 ;  /* 0x000000ffff0b7224 */ /* 0x000fe400078e0019 */
[----:B------:R-:W-:-:S04]  /*5230*/  IMAD.MOV.U32 R8, RZ, RZ, R6 ;  /* 0x000000ffff087224 */ /* 0x000fc800078e0006 */
[----:B------:R-:W-:Y:S05]  /*5240*/  @!P0 BRA `(.L_x_208) ;  /* 0x0000000000388947 */ /* 0x000fea0003800000 */
[----:B------:R-:W-:Y:S01]  /*5250*/  DSETP.GEU.AND P0, PT, |R24|, |R4|, PT ;  /* 0x400000041800722a */ /* 0x000fe20003f0e200 */
[----:B------:R-:W-:Y:S01]  /*5260*/  MOV R7, R2 ;  /* 0x0000000200077202 */ /* 0x000fe20000000f00 */
[----:B------:R-:W-:Y:S02]  /*5270*/  IMAD.MOV.U32 R8, RZ, RZ, R9 ;  /* 0x000000ffff087224 */ /* 0x000fe400078e0009 */
[----:B------:R-:W-:Y:S02]  /*5280*/  IMAD.MOV.U32 R10, RZ, RZ, R4 ;  /* 0x000000ffff0a7224 */ /* 0x000fe400078e0004 */
[----:B------:R-:W-:-:S08]  /*5290*/  IMAD.MOV.U32 R11, RZ, RZ, R5 ;  /* 0x000000ffff0b7224 */ /* 0x000fd000078e0005 */
        /* <DEDUP_REMOVED lines=9> */
.L_x_208:
[----:B------:R-:W-:Y:S05]  /*5330*/  BSYNC.RECONVERGENT B2 ;  /* 0x0000000000027941 */ /* 0x000fea0003800200 */
.L_x_207:
[C---:B------:R-:W-:Y:S02]  /*5340*/  VIADD R5, R21.reuse, 0x200 ;  /* 0x0000020015057836 */ /* 0x040fe40000000000 */
[----:B------:R-:W-:-:S03]  /*5350*/  VIADD R21, R21, 0x400 ;  /* 0x0000040015157836 */ /* 0x000fc60000000000 */
[----:B------:R-:W-:-:S13]  /*5360*/  ISETP.GE.AND P0, PT, R5, R20, PT ;  /* 0x000000140500720c */ /* 0x000fda0003f06270 */
[----:B------:R-:W-:Y:S05]  /*5370*/  @!P0 BRA `(.L_x_209) ;  /* 0xfffffff800448947 */ /* 0x000fea000383ffff */
.L_x_195:
[----:B------:R-:W-:Y:S05]  /*5380*/  BSYNC.RECONVERGENT B1 ;  /* 0x0000000000017941 */ /* 0x000fea0003800200 */
.L_x_188:
        /* <DEDUP_REMOVED lines=32> */
.L_x_211:
[----:B------:R-:W-:Y:S05]  /*5590*/  BSYNC.RECONVERGENT B1 ;  /* 0x0000000000017941 */ /* 0x000fea0003800200 */
.L_x_210:
        /* <DEDUP_REMOVED lines=31> */
.L_x_213:
[----:B------:R-:W-:Y:S05]  /*5790*/  BSYNC.RECONVERGENT B1 ;  /* 0x0000000000017941 */ /* 0x000fea0003800200 */
.L_x_212:
        /* <DEDUP_REMOVED lines=31> */
.L_x_215:
[----:B------:R-:W-:Y:S05]  /*5990*/  BSYNC.RECONVERGENT B1 ;  /* 0x0000000000017941 */ /* 0x000fea0003800200 */
.L_x_214:
[----:B------:R-:W-:Y:S01]  /*59a0*/  ISETP.GT.AND P0, PT, R2, 0x17, PT ;  /* 0x000000170200780c */ /* 0x000fe20003f04270 */
[----:B-1----:R1:W1:Y:S01]  /*59b0*/  SHFL.DOWN PT, R6, R4, 0x8, 0x1f ;  /* 0x09001f0004067f89 */ /* 0x00226200000e0000 */
[----:B------:R-:W-:Y:S01]  /*59c0*/  BSSY.RECONVERGENT B1, `(.L_x_216) ;  /* 0x000001d000017945 */ /* 0x000fe20003800200 */
[----:B--2---:R-:W-:Y:S02]  /*59d0*/  IMAD.MOV.U32 R12, RZ, RZ, R10 ;  /* 0x000000ffff0c7224 */ /* 0x004fe400078e000a */
[----:B------:R2:W1:Y:S01]  /*59e0*/  SHFL.DOWN PT, R7, R5, 0x8, 0x1f ;  /* 0x09001f0005077f89 */ /* 0x00046200000e0000 */
[----:B------:R-:W-:Y:S02]  /*59f0*/  IMAD.MOV.U32 R13, RZ, RZ, R11 ;  /* 0x000000ffff0d7224 */ /* 0x000fe400078e000b */
[----:B------:R-:W-:Y:S01]  /*5a00*/  IMAD.MOV.U32 R8, RZ, RZ, R4 ;  /* 0x000000ffff087224 */ /* 0x000fe200078e0004 */
[----:B0-----:R2:W0:Y:S01]  /*5a10*/  SHFL.DOWN PT, R15, R10, 0x8, 0x1f ;  /* 0x09001f000a0f7f89 */ /* 0x00142200000e0000 */
[----:B----4-:R-:W-:-:S03]  /*5a20*/  IMAD.MOV.U32 R9, RZ, RZ, R5 ;  /* 0x000000ffff097224 */ /* 0x010fc600078e0005 */
[----:B---3--:R2:W3:Y:S01]  /*5a30*/  SHFL.DOWN PT, R14, R11, 0x8, 0x1f ;  /* 0x09001f000b0e7f89 */ /* 0x0084e200000e0000 */
[----:B------:R-:W-:Y:S05]  /*5a40*/  @P0 BRA `(.L_x_217) ;  /* 0x0000000000500947 */ /* 0x000fea0003800000 */
[----:B-1----:R-:W-:Y:S01]  /*5a50*/  DSETP.GEU.AND P0, PT, |R4|, |R6|, PT ;  /* 0x400000060400722a */ /* 0x002fe20003f0e200 */
        /* <DEDUP_REMOVED lines=19> */
.L_x_217:
[----:B------:R-:W-:Y:S05]  /*5b90*/  BSYNC.RECONVERGENT B1 ;  /* 0x0000000000017941 */ /* 0x000fea0003800200 */
.L_x_216:
[----:B------:R-:W-:Y:S01]  /*5ba0*/  ISETP.GT.AND P0, PT, R2, 0xf, PT ;  /* 0x0000000f0200780c */ /* 0x000fe20003f04270 */
[----:B--2---:R2:W4:Y:S01]  /*5bb0*/  SHFL.DOWN PT, R10, R8, 0x10, 0x1f ;  /* 0x0a001f00080a7f89 */ /* 0x00452200000e0000 */
[----:B------:R-:W-:Y:S01]  /*5bc0*/  BSSY.RECONVERGENT B1, `(.L_x_218) ;  /* 0x000001d000017945 */ /* 0x000fe20003800200 */
[----:B-1----:R-:W-:Y:S02]  /*5bd0*/  IMAD.MOV.U32 R4, RZ, RZ, R12 ;  /* 0x000000ffff047224 */ /* 0x002fe400078e000c */
[----:B------:R2:W1:Y:S01]  /*5be0*/  SHFL.DOWN PT, R11, R9, 0x10, 0x1f ;  /* 0x0a001f00090b7f89 */ /* 0x00046200000e0000 */
[----:B------:R-:W-:Y:S02]  /*5bf0*/  IMAD.MOV.U32 R5, RZ, RZ, R13 ;  /* 0x000000ffff057224 */ /* 0x000fe400078e000d */
[----:B------:R-:W-:Y:S01]  /*5c00*/  IMAD.MOV.U32 R6, RZ, RZ, R8 ;  /* 0x000000ffff067224 */ /* 0x000fe200078e0008 */
[----:B0-----:R2:W0:Y:S01]  /*5c10*/  SHFL.DOWN PT, R15, R12, 0x10, 0x1f ;  /* 0x0a001f000c0f7f89 */ /* 0x00142200000e0000 */
[----:B------:R-:W-:-:S03]  /*5c20*/  IMAD.MOV.U32 R7, RZ, RZ, R9 ;  /* 0x000000ffff077224 */ /* 0x000fc600078e0009 */
[----:B---3--:R2:W3:Y:S01]  /*5c30*/  SHFL.DOWN PT, R14, R13, 0x10, 0x1f ;  /* 0x0a001f000d0e7f89 */ /* 0x0084e200000e0000 */
        /* <DEDUP_REMOVED lines=21> */
.L_x_219:
[----:B------:R-:W-:Y:S05]  /*5d90*/  BSYNC.RECONVERGENT B1 ;  /* 0x0000000000017941 */ /* 0x000fea0003800200 */
.L_x_218:
[----:B------:R-:W-:Y:S01]  /*5da0*/  ISETP.NE.AND P0, PT, R2, RZ, PT ;  /* 0x000000ff0200720c */ /* 0x000fe20003f05270 */
[----:B------:R-:W-:-:S12]  /*5db0*/  BSSY.RECONVERGENT B1, `(.L_x_220) ;  /* 0x000000a000017945 */ /* 0x000fd80003800200 */
[----:B------:R-:W-:Y:S05]  /*5dc0*/  @P0 BRA `(.L_x_221) ;  /* 0x0000000000200947 */ /* 0x000fea0003800000 */
[----:B--2---:R-:W2:Y:S01]  /*5dd0*/  S2R R9, SR_CgaCtaId ;  /* 0x0000000000097919 */ /* 0x004ea20000008800 */
[----:B------:R-:W-:Y:S02]  /*5de0*/  MOV R8, 0x400 ;  /* 0x0000040000087802 */ /* 0x000fe40000000f00 */
[----:B------:R-:W-:-:S04]  /*5df0*/  SHF.R.U32.HI R2, RZ, 0x1, R3 ;  /* 0x00000001ff027819 */ /* 0x000fc80000011603 */
[----:B------:R-:W-:Y:S02]  /*5e00*/  LOP3.LUT R2, R2, 0x1f0, RZ, 0xc0, !PT ;  /* 0x000001f002027812 */ /* 0x000fe400078ec0ff */
[----:B--2---:R-:W-:-:S05]  /*5e10*/  LEA R9, R9, R8, 0x18 ;  /* 0x0000000809097211 */ /* 0x004fca00078ec0ff */
[----:B------:R-:W-:-:S05]  /*5e20*/  IMAD.IADD R9, R2, 0x1, R9 ;  /* 0x0000000102097824 */ /* 0x000fca00078e0209 */
[----:B------:R2:W-:Y:S04]  /*5e30*/  STS.64 [R9+0x10], R4 ;  /* 0x0000100409007388 */ /* 0x0005e80000000a00 */
[----:B------:R2:W-:Y:S02]  /*5e40*/  STS.64 [R9+0x8], R6 ;  /* 0x0000080609007388 */ /* 0x0005e40000000a00 */
.L_x_221:
[----:B------:R-:W-:Y:S05]  /*5e50*/  BSYNC.RECONVERGENT B1 ;  /* 0x0000000000017941 */ /* 0x000fea0003800200 */
.L_x_220:
[----:B------:R-:W-:Y:S01]  /*5e60*/  BAR.SYNC.DEFER_BLOCKING 0x0 ;  /* 0x0000000000007b1d */ /* 0x000fe20000010000 */
[----:B------:R-:W-:-:S13]  /*5e70*/  ISETP.NE.AND P1, PT, R3, RZ, PT ;  /* 0x000000ff0300720c */ /* 0x000fda0003f25270 */
[----:B------:R-:W-:Y:S05]  /*5e80*/  @P1 BRA `(.L_x_149) ;  /* 0x00000008008c1947 */ /* 0x000fea0003800000 */
[----:B------:R-:W5:Y:S01]  /*5e90*/  S2R R3, SR_CgaCtaId ;  /* 0x0000000000037919 */ /* 0x000f620000008800 */
[----:B------:R-:W-:Y:S01]  /*5ea0*/  MOV R20, 0x400 ;  /* 0x0000040000147802 */ /* 0x000fe20000000f00 */
[----:B------:R-:W-:Y:S03]  /*5eb0*/  BSSY.RECONVERGENT B1, `(.L_x_222) ;  /* 0x000001a000017945 */ /* 0x000fe60003800200 */
[----:B-----5:R-:W-:-:S05]  /*5ec0*/  LEA R20, R3, R20, 0x18 ;  /* 0x0000001403147211 */ /* 0x020fca00078ec0ff */
[----:B------:R-:W5:Y:S04]  /*5ed0*/  LDS.64 R16, [R20+0x18] ;  /* 0x0000180014107984 */ /* 0x000f680000000a00 */
[----:B-12-4-:R-:W1:Y:S04]  /*5ee0*/  LDS.128 R8, [R20+0x20] ;  /* 0x0000200014087984 */ /* 0x016e680000000c00 */
[----:B------:R2:W4:Y:S04]  /*5ef0*/  LDS.64 R2, [R20+0x80] ;  /* 0x0000800014027984 */ /* 0x0005280000000a00 */
[----:B0--3--:R2:W0:Y:S01]  /*5f00*/  LDS.128 R12, [R20+0x30] ;  /* 0x00003000140c7984 */ /* 0x0094220000000c00 */
[----:B-----5:R-:W-:Y:S01]  /*5f10*/  DSETP.GEU.AND P0, PT, |R6|, |R16|, PT ;  /* 0x400000100600722a */ /* 0x020fe20003f0e200 */
[----:B------:R-:W-:-:S02]  /*5f20*/  IMAD.MOV.U32 R22, RZ, RZ, R16 ;  /* 0x000000ffff167224 */ /* 0x000fc400078e0010 */
[----:B------:R-:W-:Y:S02]  /*5f30*/  IMAD.MOV.U32 R23, RZ, RZ, R17 ;  /* 0x000000ffff177224 */ /* 0x000fe400078e0011 */
[----:B-1----:R-:W-:Y:S02]  /*5f40*/  IMAD.MOV.U32 R25, RZ, RZ, R8 ;  /* 0x000000ffff197224 */ /* 0x002fe400078e0008 */
[----:B------:R-:W-:-:S07]  /*5f50*/  IMAD.MOV.U32 R21, RZ, RZ, R9 ;  /* 0x000000ffff157224 */ /* 0x000fce00078e0009 */
[----:B0-2-4-:R-:W-:Y:S05]  /*5f60*/  @!P0 BRA `(.L_x_223) ;  /* 0x0000000000388947 */ /* 0x015fea0003800000 */
        /* <DEDUP_REMOVED lines=14> */
.L_x_223:
[----:B------:R-:W-:Y:S05]  /*6050*/  BSYNC.RECONVERGENT B1 ;  /* 0x0000000000017941 */ /* 0x000fea0003800200 */
.L_x_222:
        /* <DEDUP_REMOVED lines=23> */
.L_x_225:
[----:B------:R-:W-:Y:S05]  /*61d0*/  BSYNC.RECONVERGENT B1 ;  /* 0x0000000000017941 */ /* 0x000fea0003800200 */
.L_x_224:
        /* <DEDUP_REMOVED lines=21> */
.L_x_227:
[----:B------:R-:W-:Y:S05]  /*6330*/  BSYNC.RECONVERGENT B1 ;  /* 0x0000000000017941 */ /* 0x000fea0003800200 */
.L_x_226:
        /* <DEDUP_REMOVED lines=23> */
.L_x_229:
[----:B------:R-:W-:Y:S05]  /*64b0*/  BSYNC.RECONVERGENT B1 ;  /* 0x0000000000017941 */ /* 0x000fea0003800200 */
.L_x_228:
        /* <DEDUP_REMOVED lines=21> */
.L_x_231:
[----:B------:R-:W-:Y:S05]  /*6610*/  BSYNC.RECONVERGENT B1 ;  /* 0x0000000000017941 */ /* 0x000fea0003800200 */
.L_x_230:
        /* <DEDUP_REMOVED lines=21> */
.L_x_233:
[----:B------:R-:W-:Y:S05]  /*6770*/  BSYNC.RECONVERGENT B1 ;  /* 0x0000000000017941 */ /* 0x000fea0003800200 */
.L_x_232:
        /* <DEDUP_REMOVED lines=20> */
.L_x_149:
[----:B------:R-:W-:Y:S05]  /*68c0*/  BSYNC.RECONVERGENT B0 ;  /* 0x0000000000007941 */ /* 0x000fea0003800200 */
.L_x_116:
[----:B------:R-:W-:Y:S05]  /*68d0*/  @P1 EXIT ;  /* 0x000000000000194d */ /* 0x000fea0003800000 */
[----:B01--4-:R-:W0:Y:S02]  /*68e0*/  LDC.64 R2, c[0x0][0x390] ;  /* 0x0000e400ff027b82 */ /* 0x013e240000000a00 */
[----:B0-----:R-:W-:-:S05]  /*68f0*/  IMAD.WIDE.U32 R2, R0, 0x10, R2 ;  /* 0x0000001000027825 */ /* 0x001fca00078e0002 */
[----:B------:R-:W-:Y:S04]  /*6900*/  STG.E.64 desc[UR10][R2.64], R6 ;  /* 0x0000000602007986 */ /* 0x000fe8000c101b0a */
[----:B------:R-:W-:Y:S01]  /*6910*/  STG.E.64 desc[UR10][R2.64+0x8], R4 ;  /* 0x0000080402007986 */ /* 0x000fe2000c101b0a */
[----:B------:R-:W-:Y:S05]  /*6920*/  EXIT ;  /* 0x000000000000794d */ /* 0x000fea0003800000 */
.L_x_234:
        /* <DEDUP_REMOVED lines=13> */
.L_x_759:


//--------------------- .text._ZN6thrust24THRUST_300001_SM_1000_NS8cuda_cub4core6detail13_kernel_agentINS1_8__reduce11ReduceAgentINS0_12zip_iteratorIN4cuda3std3__45tupleIJNS0_10device_ptrIdEENS0_17counting_iteratorIlNS0_11use_defaultESF_SF_EEEEEEEPNSB_IJdlEEESJ_lNS1_9__extrema9arg_max_fIdl10ComparatorEEEEJSI_SK_lSO_EEEvDpT0_ --------------------------
	.section	.text._ZN6thrust24THRUST_300001_SM_1000_NS8cuda_cub4core6detail13_kernel_agentINS1_8__reduce11ReduceAgentINS0_12zip_iteratorIN4cuda3std3__45tupleIJNS0_10device_ptrIdEENS0_17counting_iteratorIlNS0_11use_defaultESF_SF_EEEEEEEPNSB_IJdlEEESJ_lNS1_9__extrema9arg_max_fIdl10ComparatorEEEEJSI_SK_lSO_EEEvDpT0_,"ax",@progbits
	.align	128
        .global         _ZN6thrust24THRUST_300001_SM_1000_NS8cuda_cub4core6detail13_kernel_agentINS1_8__reduce11ReduceAgentINS0_12zip_iteratorIN4cuda3std3__45tupleIJNS0_10device_ptrIdEENS0_17counting_iteratorIlNS0_11use_defaultESF_SF_EEEEEEEPNSB_IJdlEEESJ_lNS1_9__extrema9arg_max_fIdl10ComparatorEEEEJSI_SK_lSO_EEEvDpT0_
        .type           _ZN6thrust24THRUST_300001_SM_1000_NS8cuda_cub4core6detail13_kernel_agentINS1_8__reduce11ReduceAgentINS0_12zip_iteratorIN4cuda3std3__45tupleIJNS0_10device_ptrIdEENS0_17counting_iteratorIlNS0_11use_defaultESF_SF_EEEEEEEPNSB_IJdlEEESJ_lNS1_9__extrema9arg_max_fIdl10ComparatorEEEEJSI_SK_lSO_EEEvDpT0_,@function
        .size           _ZN6thrust24THRUST_300001_SM_1000_NS8cuda_cub4core6detail13_kernel_agentINS1_8__reduce11ReduceAgentINS0_12zip_iteratorIN4cuda3std3__45tupleIJNS0_10device_ptrIdEENS0_17counting_iteratorIlNS0_11use_defaultESF_SF_EEEEEEEPNSB_IJdlEEESJ_lNS1_9__extrema9arg_max_fIdl10ComparatorEEEEJSI_SK_lSO_EEEvDpT0_,(.L_x_760 - _ZN6thrust24THRUST_300001_SM_1000_NS8cuda_cub4core6detail13_kernel_agentINS1_8__reduce11ReduceAgentINS0_12zip_iteratorIN4cuda3std3__45tupleIJNS0_10device_ptrIdEENS0_17counting_iteratorIlNS0_11use_defaultESF_SF_EEEEEEEPNSB_IJdlEEESJ_lNS1_9__extrema9arg_max_fIdl10ComparatorEEEEJSI_SK_lSO_EEEvDpT0_)
        .other          _ZN6thrust24THRUST_300001_SM_1000_NS8cuda_cub4core6detail13_kernel_agentINS1_8__reduce11ReduceAgentINS0_12zip_iteratorIN4cuda3std3__45tupleIJNS0_10device_ptrIdEENS0_17counting_iteratorIlNS0_11use_defaultESF_SF_EEEEEEEPNSB_IJdlEEESJ_lNS1_9__extrema9arg_max_fIdl10ComparatorEEEEJSI_SK_lSO_EEEvDpT0_,@"STO_CUDA_ENTRY STV_DEFAULT"
_ZN6thrust24THRUST_300001_SM_1000_NS8cuda_cub4core6detail13_kernel_agentINS1_8__reduce11ReduceAgentINS0_12zip_iteratorIN4cuda3std3__45tupleIJNS0_10device_ptrIdEENS0_17counting_iteratorIlNS0_11use_defaultESF_SF_EEEEEEEPNSB_IJdlEEESJ_lNS1_9__extrema9arg_max_fIdl10ComparatorEEEEJSI_SK_lSO_EEEvDpT0_:
.text._ZN6thrust24THRUST_300001_SM_1000_NS8cuda_cub4core6detail13_kernel_agentINS1_8__reduce11ReduceAgentINS0_12zip_iteratorIN4cuda3std3__45tupleIJNS0_10device_ptrIdEENS0_17counting_iteratorIlNS0_11use_defaultESF_SF_EEEEEEEPNSB_IJdlEEESJ_lNS1_9__extrema9arg_max_fIdl10ComparatorEEEEJSI_SK_lSO_EEEvDpT0_:
[----:B------:R-:W-:Y:S01]  /*0000*/  LDC R1, c[0x0][0x37c] ;  /* 0x0000df00ff017b82 */ /* 0x000fe20000000800 */
[----:B------:R-:W0:Y:S02]  /*0010*/  LDCU.64 UR4, c[0x0][0x398] ;  /* 0x00007300ff0477ac */ /* 0x000e240008000a00 */
[----:B0-----:R-:W-:-:S04]  /*0020*/  ISETP.NE.U32.AND P0, PT, RZ, UR4, PT ;  /* 0x00000004ff007c0c */ /* 0x001fc8000bf05070 */
[----:B------:R-:W-:-:S13]  /*0030*/  ISETP.NE.AND.EX P0, PT, RZ, UR5, PT, P0 ;  /* 0x00000005ff007c0c */ /* 0x000fda000bf05300 */
[----:B------:R-:W-:Y:S05]  /*0040*/  @!P0 EXIT ;  /* 0x000000000000894d */ /* 0x000fea0003800000 */
[----:B------:R-:W-:Y:S01]  /*0050*/  UISETP.GT.U32.AND UP0, UPT, UR4, 0x4ff, UPT ;  /* 0x000004ff0400788c */ /* 0x000fe2000bf04070 */
[----:B------:R-:W-:Y:S01]  /*0060*/  BSSY.RECONVERGENT B0, `(.L_x_235) ;  /* 0x000063e000007945 */ /* 0x000fe20003800200 */
[----:B------:R-:W0:Y:S02]  /*0070*/  LDCU.64 UR8, c[0x0][0x358] ;  /* 0x00006b00ff0877ac */ /* 0x000e240008000a00 */
[----:B------:R-:W-:-:S09]  /*0080*/  UISETP.GT.AND.EX UP0, UPT, UR5, URZ, UPT, UP0 ;  /* 0x000000ff0500728c */ /* 0x000fd2000bf04300 */
        /* <DEDUP_REMOVED lines=9> */
[----:B------:R-:W1:Y:S01]  /*0120*/  LDC.64 R2, c[0x0][0x380] ;  /* 0x0000e000ff027b82 */ /* 0x000e620000000a00 */
[----:B------:R-:W2:Y:S01]  /*0130*/  LDCU.64 UR6, c[0x0][0x388] ;  /* 0x00007100ff0677ac */ /* 0x000ea20008000a00 */
[----:B-1----:R-:W-:-:S06]  /*0140*/  IMAD.WIDE.U32 R2, R0, 0x8, R2 ;  /* 0x0000000800027825 */ /* 0x002fcc00078e0002 */
[----:B0-----:R-:W5:Y:S01]  /*0150*/  LDG.E.64 R2, desc[UR8][R2.64] ;  /* 0x0000000802027981 */ /* 0x001f62000c1e1b00 */
[C---:B--2---:R-:W-:Y:S01]  /*0160*/  IADD3 R9, P0, PT, R0.reuse, UR6, RZ ;  /* 0x0000000600097c10 */ /* 0x044fe2000ff1e0ff */
[----:B------:R-:W-:-:S04]  /*0170*/  VIADD R10, R0, 0x100 ;  /* 0x00000100000a7836 */ /* 0x000fc80000000000 */
[----:B------:R-:W-:-:S08]  /*0180*/  IMAD.X R8, RZ, RZ, UR7, P0 ;  /* 0x00000007ff087e24 */ /* 0x000fd000080e06ff */
.L_x_238:
[----:B0-----:R-:W-:Y:S05]  /*0190*/  BSYNC.RECONVERGENT B1 ;  /* 0x0000000000017941 */ /* 0x001fea0003800200 */
.L_x_237:
[----:B------:R-:W-:Y:S01]  /*01a0*/  ISETP.GE.AND P0, PT, R10, UR4, PT ;  /* 0x000000040a007c0c */ /* 0x000fe2000bf06270 */
[----:B------:R-:W-:-:S12]  /*01b0*/  BSSY.RECONVERGENT B1, `(.L_x_239) ;  /* 0x00000a9000017945 */ /* 0x000fd80003800200 */
[----:B------:R-:W-:Y:S05]  /*01c0*/  @P0 BRA `(.L_x_240) ;  /* 0x00000008009c0947 */ /* 0x000fea0003800000 */
[----:B------:R-:W-:Y:S01]  /*01d0*/  LOP3.LUT R4, RZ, R10, RZ, 0x33, !PT ;  /* 0x0000000aff047212 */ /* 0x000fe200078e33ff */
[----:B------:R-:W-:Y:S04]  /*01e0*/  BSSY.RECONVERGENT B2, `(.L_x_241) ;  /* 0x0000034000027945 */ /* 0x000fe80003800200 */
[----:B------:R-:W-:-:S05]  /*01f0*/  VIADD R16, R4, UR4 ;  /* 0x0000000404107c36 */ /* 0x000fca0008000000 */
[----:B------:R-:W-:-:S04]  /*0200*/  LOP3.LUT R4, R16, 0x300, RZ, 0xc0, !PT ;  /* 0x0000030010047812 */ /* 0x000fc800078ec0ff */
[----:B------:R-:W-:-:S13]  /*0210*/  ISETP.NE.AND P0, PT, R4, 0x300, PT ;  /* 0x000003000400780c */ /* 0x000fda0003f05270 */
[----:B------:R-:W-:Y:S05]  /*0220*/  @!P0 BRA `(.L_x_242) ;  /* 0x0000000000bc8947 */ /* 0x000fea0003800000 */
[----:B------:R-:W0:Y:S01]  /*0230*/  LDC.64 R4, c[0x0][0x380] ;  /* 0x0000e000ff047b82 */ /* 0x000e220000000a00 */
[----:B------:R-:W1:Y:S01]  /*0240*/  LDCU.64 UR6, c[0x0][0x388] ;  /* 0x00007100ff0677ac */ /* 0x000e620008000a00 */
[----:B------:R-:W-:-:S04]  /*0250*/  LEA.HI R6, R16, 0x1, RZ, 0x18 ;  /* 0x0000000110067811 */ /* 0x000fc800078fc0ff */
[----:B------:R-:W-:-:S05]  /*0260*/  LOP3.LUT R6, R6, 0x3, RZ, 0xc0, !PT ;  /* 0x0000000306067812 */ /* 0x000fca00078ec0ff */
[----:B------:R-:W-:Y:S01]  /*0270*/  IMAD.MOV R11, RZ, RZ, -R6 ;  /* 0x000000ffff0b7224 */ /* 0x000fe200078e0a06 */
[C---:B-1----:R-:W-:Y:S01]  /*0280*/  IADD3 R14, P0, PT, R10.reuse, UR6, RZ ;  /* 0x000000060a0e7c10 */ /* 0x042fe2000ff1e0ff */
[----:B0-----:R-:W-:-:S04]  /*0290*/  IMAD.WIDE.U32 R4, R10, 0x8, R4 ;  /* 0x000000080a047825 */ /* 0x001fc800078e0004 */
[----:B------:R-:W-:Y:S02]  /*02a0*/  IMAD.MOV.U32 R12, RZ, RZ, R4 ;  /* 0x000000ffff0c7224 */ /* 0x000fe400078e0004 */
[----:B------:R-:W-:Y:S02]  /*02b0*/  IMAD.MOV.U32 R13, RZ, RZ, R5 ;  /* 0x000000ffff0d7224 */ /* 0x000fe400078e0005 */
[----:B------:R-:W-:-:S07]  /*02c0*/  IMAD.X R15, RZ, RZ, UR7, P0 ;  /* 0x00000007ff0f7e24 */ /* 0x000fce00080e06ff */
.L_x_245:
        /* <DEDUP_REMOVED lines=31> */
.L_x_244:
[----:B------:R-:W-:Y:S05]  /*04c0*/  BSYNC.RECONVERGENT B3 ;  /* 0x0000000000037941 */ /* 0x000fea0003800200 */
.L_x_243:
[----:B------:R-:W-:Y:S01]  /*04d0*/  IADD3 R14, P0, PT, R14, 0x100, RZ ;  /* 0x000001000e0e7810 */ /* 0x000fe20007f1e0ff */
[----:B------:R-:W-:Y:S02]  /*04e0*/  VIADD R10, R10, 0x100 ;  /* 0x000001000a0a7836 */ /* 0x000fe40000000000 */
[----:B------:R-:W-:Y:S02]  /*04f0*/  IMAD.X R13, RZ, RZ, R13, P3 ;  /* 0x000000ffff0d7224 */ /* 0x000fe400018e060d */
[----:B------:R-:W-:Y:S01]  /*0500*/  IMAD.X R15, RZ, RZ, R15, P0 ;  /* 0x000000ffff0f7224 */ /* 0x000fe200000e060f */
[----:B------:R-:W-:Y:S07]  /*0510*/  @P2 BRA `(.L_x_245) ;  /* 0xfffffffc006c2947 */ /* 0x000fee000383ffff */
.L_x_242:
[----:B------:R-:W-:Y:S05]  /*0520*/  BSYNC.RECONVERGENT B2 ;  /* 0x0000000000027941 */ /* 0x000fea0003800200 */
.L_x_241:
[----:B------:R-:W-:-:S13]  /*0530*/  ISETP.GE.U32.AND P0, PT, R16, 0x300, PT ;  /* 0x000003001000780c */ /* 0x000fda0003f06070 */
[----:B------:R-:W-:Y:S05]  /*0540*/  @!P0 BRA `(.L_x_240) ;  /* 0x0000000400bc8947 */ /* 0x000fea0003800000 */
[----:B------:R-:W0:Y:S01]  /*0550*/  LDC.64 R4, c[0x0][0x380] ;  /* 0x0000e000ff047b82 */ /* 0x000e220000000a00 */
[----:B------:R-:W-:-:S07]  /*0560*/  VIADD R20, R10, 0x200 ;  /* 0x000002000a147836 */ /* 0x000fce0000000000 */
[----:B------:R-:W1:Y:S02]  /*0570*/  LDC.64 R6, c[0x0][0x388] ;  /* 0x0000e200ff067b82 */ /* 0x000e640000000a00 */
.L_x_254:
[----:B------:R-:W-:-:S04]  /*0580*/  VIADD R17, R20, 0xfffffe00 ;  /* 0xfffffe0014117836 */ /* 0x000fc80000000000 */
[----:B0-----:R-:W-:-:S05]  /*0590*/  IMAD.WIDE R24, R17, 0x8, R4 ;  /* 0x0000000811187825 */ /* 0x001fca00078e0204 */
[----:B------:R-:W2:Y:S04]  /*05a0*/  LDG.E.64 R18, desc[UR8][R24.64] ;  /* 0x0000000818127981 */ /* 0x000ea8000c1e1b00 */
[----:B-----5:R0:W5:Y:S04]  /*05b0*/  LDG.E.64 R14, desc[UR8][R24.64+0x800] ;  /* 0x00080008180e7981 */ /* 0x020168000c1e1b00 */
[----:B------:R0:W5:Y:S04]  /*05c0*/  LDG.E.64 R12, desc[UR8][R24.64+0x1000] ;  /* 0x00100008180c7981 */ /* 0x000168000c1e1b00 */
[----:B------:R0:W5:Y:S01]  /*05d0*/  LDG.E.64 R10, desc[UR8][R24.64+0x1800] ;  /* 0x00180008180a7981 */ /* 0x000162000c1e1b00 */
[----:B-1----:R-:W-:Y:S01]  /*05e0*/  IADD3 R26, P1, PT, R17, R6, RZ ;  /* 0x00000006111a7210 */ /* 0x002fe20007f3e0ff */
[----:B------:R-:W-:Y:S01]  /*05f0*/  BSSY.RECONVERGENT B2, `(.L_x_246) ;  /* 0x0000017000027945 */ /* 0x000fe20003800200 */
[----:B------:R-:W-:-:S02]  /*0600*/  VIADD R23, R20, 0xffffff00 ;  /* 0xffffff0014177836 */ /* 0x000fc40000000000 */
[----:B------:R-:W-:Y:S01]  /*0610*/  LEA.HI.X.SX32 R27, R17, R7, 0x1, P1 ;  /* 0x00000007111b7211 */ /* 0x000fe200008f0eff */
[----:B------:R-:W-:-:S04]  /*0620*/  IMAD.MOV.U32 R22, RZ, RZ, R26 ;  /* 0x000000ffff167224 */ /* 0x000fc800078e001a */
        /* <DEDUP_REMOVED lines=19> */
.L_x_247:
[----:B------:R-:W-:Y:S05]  /*0760*/  BSYNC.RECONVERGENT B2 ;  /* 0x0000000000027941 */ /* 0x000fea0003800200 */
.L_x_246:
[----:B-----5:R-:W-:Y:S01]  /*0770*/  DSETP.GEU.AND P0, PT, |R16|, |R14|, PT ;  /* 0x4000000e1000722a */ /* 0x020fe20003f0e200 */
[C---:B------:R-:W-:Y:S01]  /*0780*/  IADD3 R19, P1, PT, R23.reuse, R6, RZ ;  /* 0x0000000617137210 */ /* 0x040fe20007f3e0ff */
[----:B------:R-:W-:Y:S01]  /*0790*/  BSSY.RECONVERGENT B2, `(.L_x_248) ;  /* 0x0000015000027945 */ /* 0x000fe20003800200 */
[----:B------:R-:W-:Y:S02]  /*07a0*/  IMAD.MOV.U32 R2, RZ, RZ, R14 ;  /* 0x000000ffff027224 */ /* 0x000fe400078e000e */
[----:B------:R-:W-:Y:S01]  /*07b0*/  LEA.HI.X.SX32 R18, R23, R7, 0x1, P1 ;  /* 0x0000000717127211 */ /* 0x000fe200008f0eff */
[----:B------:R-:W-:Y:S02]  /*07c0*/  IMAD.MOV.U32 R9, RZ, RZ, R19 ;  /* 0x000000ffff097224 */ /* 0x000fe400078e0013 */
[----:B------:R-:W-:Y:S01]  /*07d0*/  IMAD.MOV.U32 R3, RZ, RZ, R15 ;  /* 0x000000ffff037224 */ /* 0x000fe200078e000f */
[----:B------:R-:W-:-:S05]  /*07e0*/  MOV R8, R18 ;  /* 0x0000001200087202 */ /* 0x000fca0000000f00 */
        /* <DEDUP_REMOVED lines=15> */
.L_x_249:
[----:B------:R-:W-:Y:S05]  /*08e0*/  BSYNC.RECONVERGENT B2 ;  /* 0x0000000000027941 */ /* 0x000fea0003800200 */
.L_x_248:
[----:B------:R-:W-:Y:S01]  /*08f0*/  DSETP.GEU.AND P0, PT, |R2|, |R12|, PT ;  /* 0x4000000c0200722a */ /* 0x000fe20003f0e200 */
[CC--:B------:R-:W-:Y:S01]  /*0900*/  IADD3 R22, P1, PT, R20.reuse, R6.reuse, RZ ;  /* 0x0000000614167210 */ /* 0x0c0fe20007f3e0ff */
[C---:B------:R-:W-:Y:S01]  /*0910*/  VIADD R16, R20.reuse, 0x100 ;  /* 0x0000010014107836 */ /* 0x040fe20000000000 */
[----:B------:R-:W-:Y:S01]  /*0920*/  BSSY.RECONVERGENT B2, `(.L_x_250) ;  /* 0x0000016000027945 */ /* 0x000fe20003800200 */
[----:B------:R-:W-:Y:S01]  /*0930*/  IMAD.MOV.U32 R14, RZ, RZ, R12 ;  /* 0x000000ffff0e7224 */ /* 0x000fe200078e000c */
[----:B------:R-:W-:Y:S01]  /*0940*/  LEA.HI.X.SX32 R19, R20, R7, 0x1, P1 ;  /* 0x0000000714137211 */ /* 0x000fe200008f0eff */
[----:B------:R-:W-:Y:S01]  /*0950*/  IMAD.MOV.U32 R17, RZ, RZ, R22 ;  /* 0x000000ffff117224 */ /* 0x000fe200078e0016 */
[----:B------:R-:W-:Y:S01]  /*0960*/  IADD3 R24, P2, PT, R16, R6, RZ ;  /* 0x0000000610187210 */ /* 0x000fe20007f5e0ff */
[----:B------:R-:W-:Y:S02]  /*0970*/  IMAD.MOV.U32 R15, RZ, RZ, R13 ;  /* 0x000000ffff0f7224 */ /* 0x000fe400078e000d */
[----:B------:R-:W-:-:S04]  /*0980*/  IMAD.MOV.U32 R18, RZ, RZ, R19 ;  /* 0x000000ffff127224 */ /* 0x000fc800078e0013 */
[----:B------:R-:W-:Y:S06]  /*0990*/  @!P0 BRA `(.L_x_251) ;  /* 0x0000000000388947 */ /* 0x000fec0003800000 */
        /* <DEDUP_REMOVED lines=14> */
.L_x_251:
[----:B------:R-:W-:Y:S05]  /*0a80*/  BSYNC.RECONVERGENT B2 ;  /* 0x0000000000027941 */ /* 0x000fea0003800200 */
.L_x_250:
[----:B------:R-:W-:Y:S01]  /*0a90*/  DSETP.GEU.AND P0, PT, |R14|, |R10|, PT ;  /* 0x4000000a0e00722a */ /* 0x000fe20003f0e200 */
[----:B------:R-:W-:Y:S01]  /*0aa0*/  LEA.HI.X.SX32 R13, R16, R7, 0x1, P2 ;  /* 0x00000007100d7211 */ /* 0x000fe200010f0eff */
[----:B------:R-:W-:Y:S01]  /*0ab0*/  BSSY.RECONVERGENT B2, `(.L_x_252) ;  /* 0x0000014000027945 */ /* 0x000fe20003800200 */
[----:B------:R-:W-:Y:S02]  /*0ac0*/  IMAD.MOV.U32 R9, RZ, RZ, R24 ;  /* 0x000000ffff097224 */ /* 0x000fe400078e0018 */
[----:B------:R-:W-:Y:S02]  /*0ad0*/  IMAD.MOV.U32 R2, RZ, RZ, R10 ;  /* 0x000000ffff027224 */ /* 0x000fe400078e000a */
[----:B------:R-:W-:Y:S02]  /*0ae0*/  IMAD.MOV.U32 R8, RZ, RZ, R13 ;  /* 0x000000ffff087224 */ /* 0x000fe400078e000d */
[----:B------:R-:W-:-:S05]  /*0af0*/  IMAD.MOV.U32 R3, RZ, RZ, R11 ;  /* 0x000000ffff037224 */ /* 0x000fca00078e000b */
        /* <DEDUP_REMOVED lines=15> */
.L_x_253:
[----:B------:R-:W-:Y:S05]  /*0bf0*/  BSYNC.RECONVERGENT B2 ;  /* 0x0000000000027941 */ /* 0x000fea0003800200 */
.L_x_252:
[C---:B------:R-:W-:Y:S02]  /*0c00*/  VIADD R10, R20.reuse, 0x200 ;  /* 0x00000200140a7836 */ /* 0x040fe40000000000 */
[----:B------:R-:W-:-:S03]  /*0c10*/  VIADD R20, R20, 0x400 ;  /* 0x0000040014147836 */ /* 0x000fc60000000000 */
[----:B------:R-:W-:-:S13]  /*0c20*/  ISETP.GE.AND P0, PT, R10, UR5, PT ;  /* 0x000000050a007c0c */ /* 0x000fda000bf06270 */
[----:B------:R-:W-:Y:S05]  /*0c30*/  @!P0 BRA `(.L_x_254) ;  /* 0xfffffff800508947 */ /* 0x000fea000383ffff */
.L_x_240:
[----:B------:R-:W-:Y:S05]  /*0c40*/  BSYNC.RECONVERGENT B1 ;  /* 0x0000000000017941 */ /* 0x000fea0003800200 */
.L_x_239:
[----:B------:R-:W0:Y:S02]  /*0c50*/  LDCU UR6, c[0x0][0x398] ;  /* 0x00007300ff0677ac */ /* 0x000e240008000800 */
[----:B0-----:R-:W-:-:S09]  /*0c60*/  UISETP.GE.AND UP0, UPT, UR6, 0x100, UPT ;  /* 0x000001000600788c */ /* 0x001fd2000bf06270 */
[----:B------:R-:W-:Y:S05]  /*0c70*/  BRA.U !UP0, `(.L_x_255) ;  /* 0x0000001508507547 */ /* 0x000fea000b800000 */
        /* <DEDUP_REMOVED lines=32> */
.L_x_257:
[----:B------:R-:W-:Y:S05]  /*0e80*/  BSYNC.RECONVERGENT B1 ;  /* 0x0000000000017941 */ /* 0x000fea0003800200 */
.L_x_256:
        /* <DEDUP_REMOVED lines=31> */
.L_x_259:
[----:B------:R-:W-:Y:S05]  /*1080*/  BSYNC.RECONVERGENT B1 ;  /* 0x0000000000017941 */ /* 0x000fea0003800200 */
.L_x_258:
[----:B------:R-:W-:Y:S01]  /*1090*/  ISETP.GT.AND P0, PT, R10, 0x1b, PT ;  /* 0x0000001b0a00780c */ /* 0x000fe20003f04270 */
[----:B-1----:R1:W1:Y:S01]  /*10a0*/  SHFL.DOWN PT, R6, R2, 0x4, 0x1f ;  /* 0x08801f0002067f89 */ /* 0x00226200000e0000 */
[----:B------:R-:W-:Y:S01]  /*10b0*/  BSSY.RECONVERGENT B1, `(.L_x_260) ;  /* 0x000001d000017945 */ /* 0x000fe20003800200 */
[----:B0-----:R-:W-:Y:S02]  /*10c0*/  IMAD.MOV.U32 R11, RZ, RZ, R8 ;  /* 0x000000ffff0b7224 */ /* 0x001fe400078e0008 */
[----:B--2---:R0:W2:Y:S01]  /*10d0*/  SHFL.DOWN PT, R7, R3, 0x4, 0x1f ;  /* 0x08801f0003077f89 */ /* 0x0040a200000e0000 */
[----:B------:R-:W-:Y:S02]  /*10e0*/  IMAD.MOV.U32 R12, RZ, RZ, R9 ;  /* 0x000000ffff0c7224 */ /* 0x000fe400078e0009 */
[----:B------:R-:W-:Y:S01]  /*10f0*/  IMAD.MOV.U32 R4, RZ, RZ, R2 ;  /* 0x000000ffff047224 */ /* 0x000fe200078e0002 */
[----:B----4-:R0:W4:Y:S01]  /*1100*/  SHFL.DOWN PT, R13, R8, 0x4, 0x1f ;  /* 0x08801f00080d7f89 */ /* 0x01012200000e0000 */
[----:B------:R-:W-:-:S03]  /*1110*/  IMAD.MOV.U32 R5, RZ, RZ, R3 ;  /* 0x000000ffff057224 */ /* 0x000fc600078e0003 */
[----:B---3--:R0:W3:Y:S01]  /*1120*/  SHFL.DOWN PT, R14, R9, 0x4, 0x1f ;  /* 0x08801f00090e7f89 */ /* 0x0080e200000e0000 */
[----:B------:R-:W-:Y:S05]  /*1130*/  @P0 BRA `(.L_x_261) ;  /* 0x0000000000500947 */ /* 0x000fea0003800000 */
[----:B-12---:R-:W-:Y:S01]  /*1140*/  DSETP.GEU.AND P0, PT, |R2|, |R6|, PT ;  /* 0x400000060200722a */ /* 0x006fe20003f0e200 */
[----:B----4-:R-:W-:Y:S02]  /*1150*/  IMAD.MOV.U32 R11, RZ, RZ, R13 ;  /* 0x000000ffff0b7224 */ /* 0x010fe400078e000d */
        /* <DEDUP_REMOVED lines=18> */
.L_x_261:
[----:B------:R-:W-:Y:S05]  /*1280*/  BSYNC.RECONVERGENT B1 ;  /* 0x0000000000017941 */ /* 0x000fea0003800200 */
.L_x_260:
        /* <DEDUP_REMOVED lines=31> */
.L_x_263:
[----:B------:R-:W-:Y:S05]  /*1480*/  BSYNC.RECONVERGENT B1 ;  /* 0x0000000000017941 */ /* 0x000fea0003800200 */
.L_x_262:
[----:B------:R-:W-:Y:S01]  /*1490*/  ISETP.GT.AND P0, PT, R10, 0xf, PT ;  /* 0x0000000f0a00780c */ /* 0x000fe20003f04270 */
[----:B-1----:R1:W1:Y:S01]  /*14a0*/  SHFL.DOWN PT, R4, R2, 0x10, 0x1f ;  /* 0x0a001f0002047f89 */ /* 0x00226200000e0000 */
[----:B------:R-:W-:Y:S01]  /*14b0*/  BSSY.RECONVERGENT B1, `(.L_x_264) ;  /* 0x000001d000017945 */ /* 0x000fe20003800200 */
[----:B---3--:R-:W-:Y:S01]  /*14c0*/  MOV R14, R8 ;  /* 0x00000008000e7202 */ /* 0x008fe20000000f00 */
[----:B------:R-:W-:Y:S01]  /*14d0*/  IMAD.MOV.U32 R15, RZ, RZ, R9 ;  /* 0x000000ffff0f7224 */ /* 0x000fe200078e0009 */
[----:B0-----:R0:W3:Y:S01]  /*14e0*/  SHFL.DOWN PT, R5, R3, 0x10, 0x1f ;  /* 0x0a001f0003057f89 */ /* 0x0010e200000e0000 */
[----:B------:R-:W-:Y:S02]  /*14f0*/  IMAD.MOV.U32 R12, RZ, RZ, R2 ;  /* 0x000000ffff0c7224 */ /* 0x000fe400078e0002 */
[----:B----4-:R-:W-:Y:S01]  /*1500*/  IMAD.MOV.U32 R13, RZ, RZ, R3 ;  /* 0x000000ffff0d7224 */ /* 0x010fe200078e0003 */
[----:B--2---:R0:W2:Y:S04]  /*1510*/  SHFL.DOWN PT, R7, R8, 0x10, 0x1f ;  /* 0x0a001f0008077f89 */ /* 0x0040a800000e0000 */
[----:B------:R0:W4:Y:S01]  /*1520*/  SHFL.DOWN PT, R6, R9, 0x10, 0x1f ;  /* 0x0a001f0009067f89 */ /* 0x00012200000e0000 */
        /* <DEDUP_REMOVED lines=21> */
.L_x_265:
[----:B------:R-:W-:Y:S05]  /*1680*/  BSYNC.RECONVERGENT B1 ;  /* 0x0000000000017941 */ /* 0x000fea0003800200 */
.L_x_264:
        /* <DEDUP_REMOVED lines=11> */
.L_x_267:
[----:B------:R-:W-:Y:S05]  /*1740*/  BSYNC.RECONVERGENT B1 ;  /* 0x0000000000017941 */ /* 0x000fea0003800200 */
.L_x_266:
        /* <DEDUP_REMOVED lines=8> */
[----:B-1234-:R-:W1:Y:S04]  /*17d0*/  LDS.128 R4, [R0+0x20] ;  /* 0x0000200000047984 */ /* 0x01ee680000000c00 */
[----:B------:R2:W3:Y:S04]  /*17e0*/  LDS.64 R2, [R0+0x80] ;  /* 0x0000800000027984 */ /* 0x0004e80000000a00 */
[----:B------:R2:W4:Y:S01]  /*17f0*/  LDS.128 R8, [R0+0x30] ;  /* 0x0000300000087984 */ /* 0x0005220000000c00 */
        /* <DEDUP_REMOVED lines=20> */
.L_x_270:
[----:B------:R-:W-:Y:S05]  /*1940*/  BSYNC.RECONVERGENT B1 ;  /* 0x0000000000017941 */ /* 0x000fea0003800200 */
.L_x_269:
        /* <DEDUP_REMOVED lines=23> */
.L_x_272:
[----:B------:R-:W-:Y:S05]  /*1ac0*/  BSYNC.RECONVERGENT B1 ;  /* 0x0000000000017941 */ /* 0x000fea0003800200 */
.L_x_271:
        /* <DEDUP_REMOVED lines=21> */
.L_x_274:
[----:B------:R-:W-:Y:S05]  /*1c20*/  BSYNC.RECONVERGENT B1 ;  /* 0x0000000000017941 */ /* 0x000fea0003800200 */
.L_x_273:
[----:B------:R0:W1:Y:S01]  /*1c30*/  LDS.128 R8, [R0+0x60] ;  /* 0x0000600000087984 */ /* 0x0000620000000c00 */
[----:B------:R-:W-:Y:S01]  /*1c40*/  DSETP.GEU.AND P0, PT, |R20|, |R14|, PT ;  /* 0x4000000e1400722a */ /* 0x000fe20003f0e200 */
[----:B------:R-:W-:Y:S01]  /*1c50*/  BSSY.RECONVERGENT B1, `(.L_x_275) ;  /* 0x0000015000017945 */ /* 0x000fe20003800200 */
[----:B------:R-:W-:Y:S01]  /*1c60*/  MOV R12, R14 ;  /* 0x0000000e000c7202 */ /* 0x000fe20000000f00 */
        /* <DEDUP_REMOVED lines=19> */
.L_x_276:
[----:B------:R-:W-:Y:S05]  /*1da0*/  BSYNC.RECONVERGENT B1 ;  /* 0x0000000000017941 */ /* 0x000fea0003800200 */
.L_x_275:
        /* <DEDUP_REMOVED lines=21> */
.L_x_278:
[----:B------:R-:W-:Y:S05]  /*1f00*/  BSYNC.RECONVERGENT B1 ;  /* 0x0000000000017941 */ /* 0x000fea0003800200 */
.L_x_277:
        /* <DEDUP_REMOVED lines=21> */
.L_x_280:
[----:B------:R-:W-:Y:S05]  /*2060*/  BSYNC.RECONVERGENT B1 ;  /* 0x0000000000017941 */ /* 0x000fea0003800200 */
.L_x_279:
        /* <DEDUP_REMOVED lines=21> */
.L_x_255:
[----:B------:R-:W0:Y:S01]  /*21c0*/  S2R R4, SR_LANEID ;  /* 0x0000000000047919 */ /* 0x000e220000000000 */
[----:B------:R-:W-:Y:S01]  /*21d0*/  LOP3.LUT R5, R0, 0x3e0, RZ, 0xc0, !PT ;  /* 0x000003e000057812 */ /* 0x000fe200078ec0ff */
[----:B------:R-:W-:Y:S01]  /*21e0*/  BSSY.RECONVERGENT B1, `(.L_x_281) ;  /* 0x0000024000017945 */ /* 0x000fe20003800200 */
[----:B------:R-:W-:Y:S02]  /*21f0*/  IMAD.MOV.U32 R12, RZ, RZ, R9 ;  /* 0x000000ffff0c7224 */ /* 0x000fe400078e0009 */
[----:B------:R-:W-:Y:S02]  /*2200*/  IMAD.MOV.U32 R14, RZ, RZ, R8 ;  /* 0x000000ffff0e7224 */ /* 0x000fe400078e0008 */
[----:B------:R-:W-:Y:S01]  /*2210*/  VIADD R6, R5, 0x20 ;  /* 0x0000002005067836 */ /* 0x000fe20000000000 */
[----:B------:R-:W-:Y:S01]  /*2220*/  LOP3.LUT R5, RZ, R5, RZ, 0x33, !PT ;  /* 0x00000005ff057212 */ /* 0x000fe200078e33ff */
[----:B-----5:R-:W-:-:S03]  /*2230*/  IMAD.MOV.U32 R7, RZ, RZ, R3 ;  /* 0x000000ffff077224 */ /* 0x020fc600078e0003 */
[----:B------:R-:W-:Y:S01]  /*2240*/  ISETP.GT.AND P0, PT, R6, UR6, PT ;  /* 0x0000000606007c0c */ /* 0x000fe2000bf04270 */
[----:B------:R-:W-:Y:S01]  /*2250*/  VIADD R5, R5, UR6 ;  /* 0x0000000605057c36 */ /* 0x000fe20008000000 */
[----:B------:R-:W-:-:S04]  /*2260*/  MOV R6, R2 ;  /* 0x0000000200067202 */ /* 0x000fc80000000f00 */
[----:B------:R-:W-:-:S05]  /*2270*/  SEL R5, R5, 0x1f, P0 ;  /* 0x0000001f05057807 */ /* 0x000fca0000000000 */
[----:B------:R1:W2:Y:S04]  /*2280*/  SHFL.DOWN PT, R10, R2, 0x1, R5 ;  /* 0x08200000020a7989 */ /* 0x0002a800000e0005 */
[----:B------:R1:W3:Y:S04]  /*2290*/  SHFL.DOWN PT, R11, R3, 0x1, R5 ;  /* 0x08200000030b7989 */ /* 0x0002e800000e0005 */
[----:B------:R1:W4:Y:S01]  /*22a0*/  SHFL.DOWN PT, R16, R9, 0x1, R5 ;  /* 0x0820000009107989 */ /* 0x00032200000e0005 */
[----:B0-----:R-:W-:-:S03]  /*22b0*/  ISETP.GE.AND P0, PT, R4, R5, PT ;  /* 0x000000050400720c */ /* 0x001fc60003f06270 */
[----:B------:R1:W0:Y:S10]  /*22c0*/  SHFL.DOWN PT, R13, R8, 0x1, R5 ;  /* 0x08200000080d7989 */ /* 0x00023400000e0005 */
[----:B-1----:R-:W-:Y:S05]  /*22d0*/  @P0 BRA `(.L_x_282) ;  /* 0x0000000000500947 */ /* 0x002fea0003800000 */
[----:B--23--:R-:W-:Y:S01]  /*22e0*/  DSETP.GEU.AND P0, PT, |R2|, |R10|, PT ;  /* 0x4000000a0200722a */ /* 0x00cfe20003f0e200 */
        /* <DEDUP_REMOVED lines=19> */
.L_x_282:
[----:B------:R-:W-:Y:S05]  /*2420*/  BSYNC.RECONVERGENT B1 ;  /* 0x0000000000017941 */ /* 0x000fea0003800200 */
.L_x_281:
[----:B------:R-:W-:Y:S01]  /*2430*/  VIADD R2, R4, 0x2 ;  /* 0x0000000204027836 */ /* 0x000fe20000000000 */
[----:B------:R1:W1:Y:S01]  /*2440*/  SHFL.DOWN PT, R8, R6, 0x2, R5 ;  /* 0x0840000006087989 */ /* 0x00026200000e0005 */
[----:B------:R-:W-:Y:S01]  /*2450*/  BSSY.RECONVERGENT B1, `(.L_x_283) ;  /* 0x000001e000017945 */ /* 0x000fe20003800200 */
[----:B--2---:R-:W-:Y:S02]  /*2460*/  IMAD.MOV.U32 R10, RZ, RZ, R12 ;  /* 0x000000ffff0a7224 */ /* 0x004fe400078e000c */
[----:B------:R-:W-:Y:S01]  /*2470*/  ISETP.GT.AND P0, PT, R2, R5, PT ;  /* 0x000000050200720c */ /* 0x000fe20003f04270 */
[----:B------:R2:W1:Y:S01]  /*2480*/  SHFL.DOWN PT, R9, R7, 0x2, R5 ;  /* 0x0840000007097989 */ /* 0x00046200000e0005 */
[----:B----4-:R-:W-:Y:S02]  /*2490*/  IMAD.MOV.U32 R16, RZ, RZ, R14 ;  /* 0x000000ffff107224 */ /* 0x010fe400078e000e */
[----:B------:R-:W-:Y:S01]  /*24a0*/  IMAD.MOV.U32 R2, RZ, RZ, R6 ;  /* 0x000000ffff027224 */ /* 0x000fe200078e0006 */
[----:B---3--:R2:W3:Y:S01]  /*24b0*/  SHFL.DOWN PT, R11, R12, 0x2, R5 ;  /* 0x084000000c0b7989 */ /* 0x0084e200000e0005 */
[----:B------:R-:W-:-:S03]  /*24c0*/  IMAD.MOV.U32 R3, RZ, RZ, R7 ;  /* 0x000000ffff037224 */ /* 0x000fc600078e0007 */
[----:B0-----:R2:W0:Y:S04]  /*24d0*/  SHFL.DOWN PT, R13, R14, 0x2, R5 ;  /* 0x084000000e0d7989 */ /* 0x00142800000e0005 */
        /* <DEDUP_REMOVED lines=21> */
.L_x_284:
[----:B------:R-:W-:Y:S05]  /*2630*/  BSYNC.RECONVERGENT B1 ;  /* 0x0000000000017941 */ /* 0x000fea0003800200 */
.L_x_283:
[----:B-1----:R-:W-:Y:S01]  /*2640*/  VIADD R6, R4, 0x4 ;  /* 0x0000000404067836 */ /* 0x002fe20000000000 */
[----:B------:R1:W4:Y:S01]  /*2650*/  SHFL.DOWN PT, R8, R2, 0x4, R5 ;  /* 0x0880000002087989 */ /* 0x00032200000e0005 */
[----:B------:R-:W-:Y:S01]  /*2660*/  BSSY.RECONVERGENT B1, `(.L_x_285) ;  /* 0x000001e000017945 */ /* 0x000fe20003800200 */
[----:B--2---:R-:W-:Y:S02]  /*2670*/  IMAD.MOV.U32 R12, RZ, RZ, R10 ;  /* 0x000000ffff0c7224 */ /* 0x004fe400078e000a */
[----:B------:R-:W-:Y:S01]  /*2680*/  ISETP.GT.AND P0, PT, R6, R5, PT ;  /* 0x000000050600720c */ /* 0x000fe20003f04270 */
[----:B------:R1:W2:Y:S01]  /*2690*/  SHFL.DOWN PT, R9, R3, 0x4, R5 ;  /* 0x0880000003097989 */ /* 0x0002a200000e0005 */
[----:B------:R-:W-:Y:S02]  /*26a0*/  IMAD.MOV.U32 R14, RZ, RZ, R16 ;  /* 0x000000ffff0e7224 */ /* 0x000fe400078e0010 */
[----:B------:R-:W-:Y:S01]  /*26b0*/  IMAD.MOV.U32 R6, RZ, RZ, R2 ;  /* 0x000000ffff067224 */ /* 0x000fe200078e0002 */
[----:B---3--:R1:W3:Y:S01]  /*26c0*/  SHFL.DOWN PT, R11, R10, 0x4, R5 ;  /* 0x088000000a0b7989 */ /* 0x0082e200000e0005 */
[----:B------:R-:W-:-:S03]  /*26d0*/  IMAD.MOV.U32 R7, RZ, RZ, R3 ;  /* 0x000000ffff077224 */ /* 0x000fc600078e0003 */
[----:B0-----:R1:W0:Y:S04]  /*26e0*/  SHFL.DOWN PT, R13, R16, 0x4, R5 ;  /* 0x08800000100d7989 */ /* 0x00122800000e0005 */
[----:B------:R-:W-:Y:S05]  /*26f0*/  @P0 BRA `(.L_x_286) ;  /* 0x0000000000500947 */ /* 0x000fea0003800000 */
[----:B--2-4-:R-:W-:Y:S01]  /*2700*/  DSETP.GEU.AND P0, PT, |R2|, |R8|, PT ;  /* 0x400000080200722a */ /* 0x014fe20003f0e200 */
        /* <DEDUP_REMOVED lines=19> */
.L_x_286:
[----:B------:R-:W-:Y:S05]  /*2840*/  BSYNC.RECONVERGENT B1 ;  /* 0x0000000000017941 */ /* 0x000fea0003800200 */
.L_x_285:
[----:B-1----:R-:W-:Y:S01]  /*2850*/  IADD3 R2, PT, PT, R4, 0x8, RZ ;  /* 0x0000000804027810 */ /* 0x002fe20007ffe0ff */
[----:B----4-:R1:W4:Y:S01]  /*2860*/  SHFL.DOWN PT, R8, R6, 0x8, R5 ;  /* 0x0900000006087989 */ /* 0x01032200000e0005 */
[----:B------:R-:W-:Y:S01]  /*2870*/  BSSY.RECONVERGENT B1, `(.L_x_287) ;  /* 0x000001e000017945 */ /* 0x000fe20003800200 */
[----:B------:R-:W-:Y:S01]  /*2880*/  IMAD.MOV.U32 R10, RZ, RZ, R12 ;  /* 0x000000ffff0a7224 */ /* 0x000fe200078e000c */
[----:B------:R-:W-:Y:S01]  /*2890*/  ISETP.GT.AND P0, PT, R2, R5, PT ;  /* 0x000000050200720c */ /* 0x000fe20003f04270 */
[----:B--2---:R1:W2:Y:S01]  /*28a0*/  SHFL.DOWN PT, R9, R7, 0x8, R5 ;  /* 0x0900000007097989 */ /* 0x0042a200000e0005 */
        /* <DEDUP_REMOVED lines=26> */
.L_x_288:
[----:B------:R-:W-:Y:S05]  /*2a50*/  BSYNC.RECONVERGENT B1 ;  /* 0x0000000000017941 */ /* 0x000fea0003800200 */
.L_x_287:
[----:B----4-:R-:W-:Y:S01]  /*2a60*/  VIADD R8, R4, 0x10 ;  /* 0x0000001004087836 */ /* 0x010fe20000000000 */
[----:B-1----:R1:W4:Y:S01]  /*2a70*/  SHFL.DOWN PT, R6, R2, 0x10, R5 ;  /* 0x0a00000002067989 */ /* 0x00232200000e0005 */
[----:B------:R-:W-:Y:S01]  /*2a80*/  BSSY.RECONVERGENT B1, `(.L_x_289) ;  /* 0x000001e000017945 */ /* 0x000fe20003800200 */
[----:B------:R-:W-:Y:S02]  /*2a90*/  IMAD.MOV.U32 R14, RZ, RZ, R10 ;  /* 0x000000ffff0e7224 */ /* 0x000fe400078e000a */
[----:B------:R-:W-:Y:S01]  /*2aa0*/  ISETP.GT.AND P0, PT, R8, R5, PT ;  /* 0x000000050800720c */ /* 0x000fe20003f04270 */
[----:B------:R1:W1:Y:S01]  /*2ab0*/  SHFL.DOWN PT, R7, R3, 0x10, R5 ;  /* 0x0a00000003077989 */ /* 0x00026200000e0005 */
[----:B------:R-:W-:Y:S02]  /*2ac0*/  IMAD.MOV.U32 R15, RZ, RZ, R16 ;  /* 0x000000ffff0f7224 */ /* 0x000fe400078e0010 */
[----:B------:R-:W-:Y:S01]  /*2ad0*/  IMAD.MOV.U32 R12, RZ, RZ, R2 ;  /* 0x000000ffff0c7224 */ /* 0x000fe200078e0002 */
[----:B--2---:R2:W1:Y:S01]  /*2ae0*/  SHFL.DOWN PT, R9, R10, 0x10, R5 ;  /* 0x0a0000000a097989 */ /* 0x00446200000e0005 */
[----:B0-----:R-:W-:-:S03]  /*2af0*/  IMAD.MOV.U32 R13, RZ, RZ, R3 ;  /* 0x000000ffff0d7224 */ /* 0x001fc600078e0003 */
[----:B---3--:R2:W0:Y:S04]  /*2b00*/  SHFL.DOWN PT, R11, R16, 0x10, R5 ;  /* 0x0a000000100b7989 */ /* 0x00842800000e0005 */
[----:B------:R-:W-:Y:S05]  /*2b10*/  @P0 BRA `(.L_x_290) ;  /* 0x0000000000500947 */ /* 0x000fea0003800000 */
[----:B-1--4-:R-:W-:Y:S01]  /*2b20*/  DSETP.GEU.AND P0, PT, |R2|, |R6|, PT ;  /* 0x400000060200722a */ /* 0x012fe20003f0e200 */
[----:B------:R-:W-:Y:S02]  /*2b30*/  IMAD.MOV.U32 R14, RZ, RZ, R9 ;  /* 0x000000ffff0e7224 */ /* 0x000fe400078e0009 */
        /* <DEDUP_REMOVED lines=18> */
.L_x_290:
[----:B------:R-:W-:Y:S05]  /*2c60*/  BSYNC.RECONVERGENT B1 ;  /* 0x0000000000017941 */ /* 0x000fea0003800200 */
.L_x_289:
[----:B------:R-:W-:Y:S01]  /*2c70*/  ISETP.NE.AND P0, PT, R4, RZ, PT ;  /* 0x000000ff0400720c */ /* 0x000fe20003f05270 */
[----:B------:R-:W-:-:S12]  /*2c80*/  BSSY.RECONVERGENT B1, `(.L_x_291) ;  /* 0x000000a000017945 */ /* 0x000fd80003800200 */
[----:B------:R-:W-:Y:S05]  /*2c90*/  @P0 BRA `(.L_x_292) ;  /* 0x0000000000200947 */ /* 0x000fea0003800000 */
[----:B------:R-:W3:Y:S01]  /*2ca0*/  S2R R4, SR_CgaCtaId ;  /* 0x0000000000047919 */ /* 0x000ee20000008800 */
[----:B-1----:R-:W-:Y:S02]  /*2cb0*/  MOV R3, 0x400 ;  /* 0x0000040000037802 */ /* 0x002fe40000000f00 */
[----:B------:R-:W-:-:S04]  /*2cc0*/  SHF.R.U32.HI R2, RZ, 0x1, R0 ;  /* 0x00000001ff027819 */ /* 0x000fc80000011600 */
[----:B------:R-:W-:Y:S02]  /*2cd0*/  LOP3.LUT R2, R2, 0x1f0, RZ, 0xc0, !PT ;  /* 0x000001f002027812 */ /* 0x000fe400078ec0ff */
[----:B---3--:R-:W-:-:S05]  /*2ce0*/  LEA R3, R4, R3, 0x18 ;  /* 0x0000000304037211 */ /* 0x008fca00078ec0ff */
[----:B------:R-:W-:-:S05]  /*2cf0*/  IMAD.IADD R3, R2, 0x1, R3 ;  /* 0x0000000102037824 */ /* 0x000fca00078e0203 */
[----:B------:R3:W-:Y:S04]  /*2d00*/  STS.64 [R3+0x10], R14 ;  /* 0x0000100e03007388 */ /* 0x0007e80000000a00 */
[----:B------:R3:W-:Y:S02]  /*2d10*/  STS.64 [R3+0x8], R12 ;  /* 0x0000080c03007388 */ /* 0x0007e40000000a00 */
.L_x_292:
[----:B------:R-:W-:Y:S05]  /*2d20*/  BSYNC.RECONVERGENT B1 ;  /* 0x0000000000017941 */ /* 0x000fea0003800200 */
.L_x_291:
[----:B------:R-:W-:Y:S01]  /*2d30*/  BAR.SYNC.DEFER_BLOCKING 0x0 ;  /* 0x0000000000007b1d */ /* 0x000fe20000010000 */
[----:B------:R-:W-:-:S13]  /*2d40*/  ISETP.NE.AND P1, PT, R0, RZ, PT ;  /* 0x000000ff0000720c */ /* 0x000fda0003f25270 */
[----:B------:R-:W-:Y:S05]  /*2d50*/  @P1 BRA `(.L_x_268) ;  /* 0x0000003400b81947 */ /* 0x000fea0003800000 */
[----:B------:R-:W-:Y:S01]  /*2d60*/  UISETP.GE.AND UP0, UPT, UR6, 0x21, UPT ;  /* 0x000000210600788c */ /* 0x000fe2000bf06270 */
[----:B0-----:R-:W-:Y:S02]  /*2d70*/  IMAD.MOV.U32 R11, RZ, RZ, R14 ;  /* 0x000000ffff0b7224 */ /* 0x001fe400078e000e */
[----:B------:R-:W-:Y:S02]  /*2d80*/  IMAD.MOV.U32 R8, RZ, RZ, R15 ;  /* 0x000000ffff087224 */ /* 0x000fe400078e000f */
[----:B-1----:R-:W-:Y:S02]  /*2d90*/  IMAD.MOV.U32 R2, RZ, RZ, R12 ;  /* 0x000000ffff027224 */ /* 0x002fe400078e000c */
[----:B---3--:R-:W-:Y:S02]  /*2da0*/  IMAD.MOV.U32 R3, RZ, RZ, R13 ;  /* 0x000000ffff037224 */ /* 0x008fe400078e000d */
[----:B------:R-:W-:Y:S05]  /*2db0*/  BRA.U !UP0, `(.L_x_293) ;  /* 0x00000001086c7547 */ /* 0x000fea000b800000 */
[----:B------:R-:W0:Y:S01]  /*2dc0*/  S2UR UR5, SR_CgaCtaId ;  /* 0x00000000000579c3 */ /* 0x000e220000008800 */
[----:B------:R-:W-:Y:S01]  /*2dd0*/  UMOV UR4, 0x400 ;  /* 0x0000040000047882 */ /* 0x000fe20000000000 */
[----:B------:R-:W-:Y:S01]  /*2de0*/  BSSY.RECONVERGENT B1, `(.L_x_293) ;  /* 0x0000018000017945 */ /* 0x000fe20003800200 */
[----:B0-----:R-:W-:-:S09]  /*2df0*/  ULEA UR4, UR5, UR4, 0x18 ;  /* 0x0000000405047291 */ /* 0x001fd2000f8ec0ff */
[----:B--2---:R-:W0:Y:S04]  /*2e00*/  LDS.64 R4, [UR4+0x18] ;  /* 0x00001804ff047984 */ /* 0x004e280008000a00 */
        /* <DEDUP_REMOVED lines=21> */
.L_x_294:
[----:B------:R-:W-:Y:S05]  /*2f60*/  BSYNC.RECONVERGENT B1 ;  /* 0x0000000000017941 */ /* 0x000fea0003800200 */
.L_x_293:
[----:B------:R-:W-:Y:S01]  /*2f70*/  UISETP.GE.AND UP0, UPT, UR6, 0x41, UPT ;  /* 0x000000410600788c */ /* 0x000fe2000bf06270 */
[----:B------:R-:W-:Y:S02]  /*2f80*/  IMAD.MOV.U32 R9, RZ, RZ, R11 ;  /* 0x000000ffff097224 */ /* 0x000fe400078e000b */
[----:B------:R-:W-:Y:S02]  /*2f90*/  IMAD.MOV.U32 R0, RZ, RZ, R8 ;  /* 0x000000ffff007224 */ /* 0x000fe400078e0008 */
[----:B------:R-:W-:Y:S02]  /*2fa0*/  IMAD.MOV.U32 R4, RZ, RZ, R2 ;  /* 0x000000ffff047224 */ /* 0x000fe400078e0002 */
[----:B--2---:R-:W-:Y:S02]  /*2fb0*/  IMAD.MOV.U32 R5, RZ, RZ, R3 ;  /* 0x000000ffff057224 */ /* 0x004fe400078e0003 */
[----:B------:R-:W-:Y:S05]  /*2fc0*/  BRA.U !UP0, `(.L_x_295) ;  /* 0x00000001086c7547 */ /* 0x000fea000b800000 */
[----:B------:R-:W0:Y:S01]  /*2fd0*/  S2UR UR5, SR_CgaCtaId ;  /* 0x00000000000579c3 */ /* 0x000e220000008800 */
[----:B------:R-:W-:Y:S01]  /*2fe0*/  UMOV UR4, 0x400 ;  /* 0x0000040000047882 */ /* 0x000fe20000000000 */
[----:B------:R-:W-:Y:S01]  /*2ff0*/  BSSY.RECONVERGENT B1, `(.L_x_295) ;  /* 0x0000018000017945 */ /* 0x000fe20003800200 */
[----:B0-----:R-:W-:-:S09]  /*3000*/  ULEA UR4, UR5, UR4, 0x18 ;  /* 0x0000000405047291 */ /* 0x001fd2000f8ec0ff */
[----:B----4-:R-:W0:Y:S04]  /*3010*/  LDS.64 R6, [UR4+0x28] ;  /* 0x00002804ff067984 */ /* 0x010e280008000a00 */
        /* <DEDUP_REMOVED lines=21> */
.L_x_296:
[----:B------:R-:W-:Y:S05]  /*3170*/  BSYNC.RECONVERGENT B1 ;  /* 0x0000000000017941 */ /* 0x000fea0003800200 */
.L_x_295:
        /* <DEDUP_REMOVED lines=32> */
.L_x_298:
[----:B------:R-:W-:Y:S05]  /*3380*/  BSYNC.RECONVERGENT B1 ;  /* 0x0000000000017941 */ /* 0x000fea0003800200 */
.L_x_297:
        /* <DEDUP_REMOVED lines=32> */
.L_x_300:
[----:B------:R-:W-:Y:S05]  /*3590*/  BSYNC.RECONVERGENT B1 ;  /* 0x0000000000017941 */ /* 0x000fea0003800200 */
.L_x_299:
        /* <DEDUP_REMOVED lines=32> */
.L_x_302:
[----:B------:R-:W-:Y:S05]  /*37a0*/  BSYNC.RECONVERGENT B1 ;  /* 0x0000000000017941 */ /* 0x000fea0003800200 */
.L_x_301:
        /* <DEDUP_REMOVED lines=32> */
.L_x_304:
[----:B------:R-:W-:Y:S05]  /*39b0*/  BSYNC.RECONVERGENT B1 ;  /* 0x0000000000017941 */ /* 0x000fea0003800200 */
.L_x_303:
        /* <DEDUP_REMOVED lines=32> */
.L_x_236:
[----:B------:R-:W1:Y:S01]  /*3bc0*/  S2R R0, SR_TID.X ;  /* 0x0000000000007919 */ /* 0x000e620000002100 */
[----:B------:R-:W1:Y:S01]  /*3bd0*/  LDC.64 R2, c[0x0][0x380] ;  /* 0x0000e000ff027b82 */ /* 0x000e620000000a00 */
[----:B------:R-:W2:Y:S01]  /*3be0*/  LDCU.64 UR6, c[0x0][0x388] ;  /* 0x00007100ff0677ac */ /* 0x000ea20008000a00 */
[----:B-1----:R-:W-:-:S05]  /*3bf0*/  IMAD.WIDE.U32 R2, R0, 0x8, R2 ;  /* 0x0000000800027825 */ /* 0x002fca00078e0002 */
[----:B0-----:R-:W3:Y:S04]  /*3c00*/  LDG.E.64 R4, desc[UR8][R2.64] ;  /* 0x0000000802047981 */ /* 0x001ee8000c1e1b00 */
[----:B------:R-:W3:Y:S04]  /*3c10*/  LDG.E.64 R6, desc[UR8][R2.64+0x800] ;  /* 0x0008000802067981 */ /* 0x000ee8000c1e1b00 */
[----:B------:R-:W4:Y:S04]  /*3c20*/  LDG.E.64 R8, desc[UR8][R2.64+0x1000] ;  /* 0x0010000802087981 */ /* 0x000f28000c1e1b00 */
[----:B------:R-:W5:Y:S04]  /*3c30*/  LDG.E.64 R12, desc[UR8][R2.64+0x1800] ;  /* 0x00180008020c7981 */ /* 0x000f68000c1e1b00 */
[----:B------:R-:W5:Y:S01]  /*3c40*/  LDG.E.64 R10, desc[UR8][R2.64+0x2000] ;  /* 0x00200008020a7981 */ /* 0x000f62000c1e1b00 */
[----:B------:R-:W-:Y:S01]  /*3c50*/  BSSY.RECONVERGENT B1, `(.L_x_305) ;  /* 0x000001c000017945 */ /* 0x000fe20003800200 */
[----:B---3--:R-:W-:-:S06]  /*3c60*/  DSETP.GEU.AND P0, PT, |R4|, |R6|, PT ;  /* 0x400000060400722a */ /* 0x008fcc0003f0e200 */
[----:B------:R-:W-:Y:S02]  /*3c70*/  FSEL R4, R4, R6, P0 ;  /* 0x0000000604047208 */ /* 0x000fe40000000000 */
[----:B------:R-:W-:Y:S01]  /*3c80*/  FSEL R5, R5, R7, P0 ;  /* 0x0000000705057208 */ /* 0x000fe20000000000 */
[C---:B------:R-:W-:Y:S01]  /*3c90*/  VIADD R7, R0.reuse, 0x200 ;  /* 0x0000020000077836 */ /* 0x040fe20000000000 */
[----:B------:R-:W-:-:S04]  /*3ca0*/  LOP3.LUT R6, R0, 0x400, RZ, 0xfc, !PT ;  /* 0x0000040000067812 */ /* 0x000fc800078efcff */
[----:B----4-:R-:W-:Y:S01]  /*3cb0*/  DSETP.GEU.AND P1, PT, |R4|, |R8|, PT ;  /* 0x400000080400722a */ /* 0x010fe20003f2e200 */
[----:B--2---:R-:W-:-:S05]  /*3cc0*/  IADD3 R17, P4, PT, R6, UR6, RZ ;  /* 0x0000000606117c10 */ /* 0x004fca000ff9e0ff */
[----:B------:R-:W-:Y:S01]  /*3cd0*/  FSEL R4, R4, R8, P1 ;  /* 0x0000000804047208 */ /* 0x000fe20000800000 */
[----:B------:R-:W-:Y:S01]  /*3ce0*/  IMAD.X R16, RZ, RZ, UR7, P4 ;  /* 0x00000007ff107e24 */ /* 0x000fe2000a0e06ff */
[----:B------:R-:W-:Y:S01]  /*3cf0*/  FSEL R5, R5, R9, P1 ;  /* 0x0000000905057208 */ /* 0x000fe20000800000 */
[----:B------:R-:W-:-:S05]  /*3d00*/  VIADD R9, R0, 0x100 ;  /* 0x0000010000097836 */ /* 0x000fca0000000000 */
[----:B-----5:R-:W-:Y:S01]  /*3d10*/  DSETP.GEU.AND P2, PT, |R4|, |R12|, PT ;  /* 0x4000000c0400722a */ /* 0x020fe20003f4e200 */
[----:B------:R-:W-:-:S05]  /*3d20*/  @P1 SEL R7, R0, R9, P0 ;  /* 0x0000000900071207 */ /* 0x000fca0000000000 */
[----:B------:R-:W-:Y:S02]  /*3d30*/  FSEL R4, R4, R12, P2 ;  /* 0x0000000c04047208 */ /* 0x000fe40001000000 */
[----:B------:R-:W-:-:S06]  /*3d40*/  FSEL R5, R5, R13, P2 ;  /* 0x0000000d05057208 */ /* 0x000fcc0001000000 */
[----:B------:R-:W-:Y:S01]  /*3d50*/  DSETP.GEU.AND P3, PT, |R4|, |R10|, PT ;  /* 0x4000000a0400722a */ /* 0x000fe20003f6e200 */
[----:B------:R-:W-:-:S13]  /*3d60*/  @!P2 VIADD R7, R0, 0x300 ;  /* 0x000003000007a836 */ /* 0x000fda0000000000 */
[----:B------:R-:W-:Y:S05]  /*3d70*/  @!P3 BRA `(.L_x_306) ;  /* 0x000000000024b947 */ /* 0x000fea0003800000 */
[C---:B------:R-:W-:Y:S02]  /*3d80*/  ISETP.GE.U32.AND P0, PT, R7.reuse, R6, PT ;  /* 0x000000060700720c */ /* 0x040fe40003f06070 */
[----:B------:R-:W-:Y:S02]  /*3d90*/  IADD3 R6, P1, PT, R7, UR6, RZ ;  /* 0x0000000607067c10 */ /* 0x000fe4000ff3e0ff */
[----:B------:R-:W-:-:S03]  /*3da0*/  ISETP.GE.U32.AND.EX P0, PT, RZ, RZ, PT, P0 ;  /* 0x000000ffff00720c */ /* 0x000fc60003f06100 */
[----:B------:R-:W-:-:S10]  /*3db0*/  IMAD.X R7, RZ, RZ, UR7, P1 ;  /* 0x00000007ff077e24 */ /* 0x000fd400088e06ff */
[----:B------:R-:W-:-:S06]  /*3dc0*/  DSETP.LT.OR P0, PT, |R10|, |R4|, !P0 ;  /* 0x400000040a00722a */ /* 0x000fcc0004701600 */
[----:B------:R-:W-:Y:S02]  /*3dd0*/  FSEL R10, R4, R10, P0 ;  /* 0x0000000a040a7208 */ /* 0x000fe40000000000 */
[----:B------:R-:W-:Y:S02]  /*3de0*/  FSEL R11, R5, R11, P0 ;  /* 0x0000000b050b7208 */ /* 0x000fe40000000000 */
[----:B------:R-:W-:Y:S02]  /*3df0*/  SEL R17, R6, R17, P0 ;  /* 0x0000001106117207 */ /* 0x000fe40000000000 */
[----:B------:R-:W-:-:S07]  /*3e00*/  SEL R16, R7, R16, P0 ;  /* 0x0000001007107207 */ /* 0x000fce0000000000 */
.L_x_306:
[----:B------:R-:W-:Y:S05]  /*3e10*/  BSYNC.RECONVERGENT B1 ;  /* 0x0000000000017941 */ /* 0x000fea0003800200 */
.L_x_305:
[----:B------:R-:W-:Y:S01]  /*3e20*/  UISETP.GE.U32.AND UP0, UPT, UR4, 0xa00, UPT ;  /* 0x00000a000400788c */ /* 0x000fe2000bf06070 */
[----:B------:R-:W-:Y:S02]  /*3e30*/  IMAD.MOV.U32 R19, RZ, RZ, 0x500 ;  /* 0x00000500ff137424 */ /* 0x000fe400078e00ff */
[----:B------:R-:W-:Y:S01]  /*3e40*/  IMAD.MOV.U32 R18, RZ, RZ, RZ ;  /* 0x000000ffff127224 */ /* 0x000fe200078e00ff */
[----:B------:R-:W-:-:S09]  /*3e50*/  UISETP.GE.U32.AND.EX UP0, UPT, UR5, URZ, UPT, UP0 ;  /* 0x000000ff0500728c */ /* 0x000fd2000bf06100 */
[----:B------:R-:W-:Y:S05]  /*3e60*/  BRA.U !UP0, `(.L_x_307) ;  /* 0x0000000508587547 */ /* 0x000fea000b800000 */
[----:B------:R-:W-:Y:S01]  /*3e70*/  IMAD.MOV.U32 R12, RZ, RZ, R10 ;  /* 0x000000ffff0c7224 */ /* 0x000fe200078e000a */
[----:B------:R-:W0:Y:S01]  /*3e80*/  LDCU.64 UR6, c[0x0][0x388] ;  /* 0x00007100ff0677ac */ /* 0x000e220008000a00 */
[----:B------:R-:W-:Y:S02]  /*3e90*/  IMAD.MOV.U32 R13, RZ, RZ, R11 ;  /* 0x000000ffff0d7224 */ /* 0x000fe400078e000b */
[----:B------:R-:W-:Y:S01]  /*3ea0*/  IMAD.MOV.U32 R21, RZ, RZ, 0x500 ;  /* 0x00000500ff157424 */ /* 0x000fe200078e00ff */
[----:B------:R-:W1:Y:S01]  /*3eb0*/  LDCU.64 UR4, c[0x0][0x398] ;  /* 0x00007300ff0477ac */ /* 0x000e620008000a00 */
[----:B------:R-:W-:-:S07]  /*3ec0*/  IMAD.MOV.U32 R19, RZ, RZ, RZ ;  /* 0x000000ffff137224 */ /* 0x000fce00078e00ff */
.L_x_308:
[----:B------:R-:W-:-:S04]  /*3ed0*/  LEA R24, P0, R21, R2, 0x3 ;  /* 0x0000000215187211 */ /* 0x000fc800078018ff */
[----:B------:R-:W-:-:S05]  /*3ee0*/  LEA.HI.X R25, R21, R3, R19, 0x3, P0 ;  /* 0x0000000315197211 */ /* 0x000fca00000f1c13 */
[----:B------:R-:W2:Y:S04]  /*3ef0*/  LDG.E.64 R14, desc[UR8][R24.64] ;  /* 0x00000008180e7981 */ /* 0x000ea8000c1e1b00 */
[----:B------:R-:W3:Y:S04]  /*3f00*/  LDG.E.64 R8, desc[UR8][R24.64+0x800] ;  /* 0x0008000818087981 */ /* 0x000ee8000c1e1b00 */
[----:B------:R-:W4:Y:S04]  /*3f10*/  LDG.E.64 R6, desc[UR8][R24.64+0x1000] ;  /* 0x0010000818067981 */ /* 0x000f28000c1e1b00 */
[----:B------:R-:W5:Y:S04]  /*3f20*/  LDG.E.64 R4, desc[UR8][R24.64+0x1800] ;  /* 0x0018000818047981 */ /* 0x000f68000c1e1b00 */
[----:B------:R-:W5:Y:S01]  /*3f30*/  LDG.E.64 R10, desc[UR8][R24.64+0x2000] ;  /* 0x00200008180a7981 */ /* 0x000f62000c1e1b00 */
[----:B0-----:R-:W-:-:S04]  /*3f40*/  IADD3 R20, P0, P1, R21, UR6, R0 ;  /* 0x0000000615147c10 */ /* 0x001fc8000f91e000 */
[----:B------:R-:W-:Y:S01]  /*3f50*/  IADD3.X R18, PT, PT, R19, UR7, RZ, P0, P1 ;  /* 0x0000000713127c10 */ /* 0x000fe200087e24ff */
[----:B------:R-:W-:-:S04]  /*3f60*/  IMAD.MOV.U32 R22, RZ, RZ, R20 ;  /* 0x000000ffff167224 */ /* 0x000fc800078e0014 */
[----:B------:R-:W-:Y:S01]  /*3f70*/  IMAD.MOV.U32 R23, RZ, RZ, R18 ;  /* 0x000000ffff177224 */ /* 0x000fe200078e0012 */
[----:B--2---:R-:W-:-:S14]  /*3f80*/  DSETP.GEU.AND P2, PT, |R12|, |R14|, PT ;  /* 0x4000000e0c00722a */ /* 0x004fdc0003f4e200 */
[----:B------:R-:W-:-:S04]  /*3f90*/  @P2 ISETP.GE.U32.AND P0, PT, R17, R22, PT ;  /* 0x000000161100220c */ /* 0x000fc80003f06070 */
[----:B------:R-:W-:-:S13]  /*3fa0*/  @P2 ISETP.GE.AND.EX P0, PT, R16, R23, PT, P0 ;  /* 0x000000171000220c */ /* 0x000fda0003f06300 */
[----:B------:R-:W-:-:S06]  /*3fb0*/  @P2 DSETP.LT.OR P0, PT, |R14|, |R12|, !P0 ;  /* 0x4000000c0e00222a */ /* 0x000fcc0004701600 */
[----:B------:R-:W-:Y:S02]  /*3fc0*/  @P2 FSEL R13, R13, R15, P0 ;  /* 0x0000000f0d0d2208 */ /* 0x000fe40000000000 */
[----:B------:R-:W-:Y:S02]  /*3fd0*/  @P2 FSEL R12, R12, R14, P0 ;  /* 0x0000000e0c0c2208 */ /* 0x000fe40000000000 */
[----:B------:R-:W-:Y:S01]  /*3fe0*/  @P2 SEL R22, R17, R22, P0 ;  /* 0x0000001611162207 */ /* 0x000fe20000000000 */
[----:B------:R-:W-:Y:S01]  /*3ff0*/  @P2 IMAD.MOV.U32 R15, RZ, RZ, R13 ;  /* 0x000000ffff0f2224 */ /* 0x000fe200078e000d */
[----:B------:R-:W-:Y:S01]  /*4000*/  IADD3 R13, P3, PT, R20, 0x100, RZ ;  /* 0x00000100140d7810 */ /* 0x000fe20007f7e0ff */
[----:B------:R-:W-:Y:S01]  /*4010*/  @P2 IMAD.MOV.U32 R14, RZ, RZ, R12 ;  /* 0x000000ffff0e2224 */ /* 0x000fe200078e000c */
[----:B------:R-:W-:-:S03]  /*4020*/  @P2 SEL R23, R16, R23, P0 ;  /* 0x0000001710172207 */ /* 0x000fc60000000000 */
[----:B------:R-:W-:Y:S02]  /*4030*/  IMAD.X R16, RZ, RZ, R18, P3 ;  /* 0x000000ffff107224 */ /* 0x000fe400018e0612 */
[----:B---3--:R-:W-:-:S14]  /*4040*/  DSETP.GEU.AND P1, PT, |R14|, |R8|, PT ;  /* 0x400000080e00722a */ /* 0x008fdc0003f2e200 */
        /* <DEDUP_REMOVED lines=11> */
[----:B----4-:R-:W-:-:S14]  /*4100*/  DSETP.GEU.AND P2, PT, |R8|, |R6|, PT ;  /* 0x400000060800722a */ /* 0x010fdc0003f4e200 */
        /* <DEDUP_REMOVED lines=10> */
[----:B------:R-:W-:Y:S01]  /*41b0*/  IMAD.X R9, RZ, RZ, R18, P3 ;  /* 0x000000ffff097224 */ /* 0x000fe200018e0612 */
[----:B------:R-:W-:Y:S01]  /*41c0*/  IADD3 R17, P3, PT, R20, 0x400, RZ ;  /* 0x0000040014117810 */ /* 0x000fe20007f7e0ff */
[----:B-----5:R-:W-:-:S04]  /*41d0*/  DSETP.GEU.AND P1, PT, |R6|, |R4|, PT ;  /* 0x400000040600722a */ /* 0x020fc80003f2e200 */
[----:B------:R-:W-:-:S10]  /*41e0*/  IMAD.X R16, RZ, RZ, R18, P3 ;  /* 0x000000ffff107224 */ /* 0x000fd400018e0612 */
        /* <DEDUP_REMOVED lines=8> */
[----:B------:R-:W-:Y:S01]  /*4270*/  @P1 IMAD.MOV.U32 R5, RZ, RZ, R7 ;  /* 0x000000ffff051224 */ /* 0x000fe200078e0007 */
[C---:B------:R-:W-:Y:S02]  /*4280*/  IADD3 R6, P1, PT, R21.reuse, 0xa00, RZ ;  /* 0x00000a0015067810 */ /* 0x040fe40007f3e0ff */
[----:B------:R-:W-:-:S02]  /*4290*/  IADD3 R21, P3, PT, R21, 0x500, RZ ;  /* 0x0000050015157810 */ /* 0x000fc40007f7e0ff */
[----:B-1----:R-:W-:Y:S01]  /*42a0*/  ISETP.GT.U32.AND P4, PT, R6, UR4, PT ;  /* 0x0000000406007c0c */ /* 0x002fe2000bf84070 */
[----:B------:R-:W-:Y:S01]  /*42b0*/  DSETP.GEU.AND P2, PT, |R4|, |R10|, PT ;  /* 0x4000000a0400722a */ /* 0x000fe20003f4e200 */
[--C-:B------:R-:W-:Y:S02]  /*42c0*/  IMAD.X R6, RZ, RZ, R19.reuse, P1 ;  /* 0x000000ffff067224 */ /* 0x100fe400008e0613 */
[----:B------:R-:W-:-:S03]  /*42d0*/  IMAD.X R18, RZ, RZ, R19, P3 ;  /* 0x000000ffff127224 */ /* 0x000fc600018e0613 */
[----:B------:R-:W-:Y:S01]  /*42e0*/  ISETP.GT.AND.EX P1, PT, R6, UR5, PT, P4 ;  /* 0x0000000506007c0c */ /* 0x000fe2000bf24340 */
[----:B------:R-:W-:-:S07]  /*42f0*/  IMAD.MOV.U32 R19, RZ, RZ, R18 ;  /* 0x000000ffff137224 */ /* 0x000fce00078e0012 */
        /* <DEDUP_REMOVED lines=8> */
[----:B------:R-:W-:Y:S02]  /*4380*/  @P2 IMAD.MOV.U32 R11, RZ, RZ, R5 ;  /* 0x000000ffff0b2224 */ /* 0x000fe400078e0005 */
[----:B------:R-:W-:Y:S02]  /*4390*/  IMAD.MOV.U32 R12, RZ, RZ, R10 ;  /* 0x000000ffff0c7224 */ /* 0x000fe400078e000a */
[----:B------:R-:W-:Y:S01]  /*43a0*/  IMAD.MOV.U32 R13, RZ, RZ, R11 ;  /* 0x000000ffff0d7224 */ /* 0x000fe200078e000b */
[----:B------:R-:W-:Y:S06]  /*43b0*/  @!P1 BRA `(.L_x_308) ;  /* 0xfffffff800c49947 */ /* 0x000fec000383ffff */
[----:B------:R-:W-:-:S07]  /*43c0*/  IMAD.MOV.U32 R19, RZ, RZ, R21 ;  /* 0x000000ffff137224 */ /* 0x000fce00078e0015 */
.L_x_307:
[----:B------:R-:W-:-:S04]  /*43d0*/  ISETP.GE.U32.AND P0, PT, R19, UR4, PT ;  /* 0x0000000413007c0c */ /* 0x000fc8000bf06070 */
[----:B------:R-:W-:-:S13]  /*43e0*/  ISETP.GE.AND.EX P0, PT, R18, UR5, PT, P0 ;  /* 0x0000000512007c0c */ /* 0x000fda000bf06300 */
[----:B------:R-:W-:Y:S05]  /*43f0*/  @P0 BRA `(.L_x_309) ;  /* 0x0000000800c40947 */ /* 0x000fea0003800000 */
[----:B------:R-:W-:Y:S01]  /*4400*/  IADD3 R21, PT, PT, -R19, UR4, RZ ;  /* 0x0000000413157c10 */ /* 0x000fe2000fffe1ff */
[----:B------:R-:W-:Y:S03]  /*4410*/  BSSY.RECONVERGENT B1, `(.L_x_309) ;  /* 0x00000af000017945 */ /* 0x000fe60003800200 */
[----:B------:R-:W-:-:S13]  /*4420*/  ISETP.GE.AND P0, PT, R0, R21, PT ;  /* 0x000000150000720c */ /* 0x000fda0003f06270 */
[----:B------:R-:W-:Y:S05]  /*4430*/  @P0 BRA `(.L_x_310) ;  /* 0x0000000800b00947 */ /* 0x000fea0003800000 */
[-C--:B------:R-:W-:Y:S01]  /*4440*/  LOP3.LUT R6, RZ, R0.reuse, RZ, 0x33, !PT ;  /* 0x00000000ff067212 */ /* 0x080fe200078e33ff */
[----:B------:R-:W-:Y:S01]  /*4450*/  BSSY.RECONVERGENT B2, `(.L_x_311) ;  /* 0x0000036000027945 */ /* 0x000fe20003800200 */
[----:B------:R-:W-:Y:S02]  /*4460*/  MOV R12, R0 ;  /* 0x00000000000c7202 */ /* 0x000fe40000000f00 */
        /* <DEDUP_REMOVED lines=9> */
[----:B------:R-:W-:Y:S02]  /*4500*/  LOP3.LUT R2, R2, 0x3, RZ, 0xc0, !PT ;  /* 0x0000000302027812 */ /* 0x000fe400078ec0ff */
[----:B------:R-:W-:-:S03]  /*4510*/  IADD3 R13, P0, PT, R9, UR6, RZ ;  /* 0x00000006090d7c10 */ /* 0x000fc6000ff1e0ff */
[----:B------:R-:W-:Y:S01]  /*4520*/  IMAD.MOV R7, RZ, RZ, -R2 ;  /* 0x000000ffff077224 */ /* 0x000fe200078e0a02 */
[----:B0-----:R-:W-:-:S04]  /*4530*/  LEA R8, P1, R9, UR10, 0x3 ;  /* 0x0000000a09087c11 */ /* 0x001fc8000f8218ff */
[----:B------:R-:W-:Y:S02]  /*4540*/  LEA.HI.X R9, R9, UR11, R14, 0x3, P1 ;  /* 0x0000000b09097c11 */ /* 0x000fe400088f1c0e */
[----:B------:R-:W-:-:S07]  /*4550*/  IADD3.X R14, PT, PT, R14, UR7, RZ, P0, !PT ;  /* 0x000000070e0e7c10 */ /* 0x000fce00087fe4ff */
.L_x_315:
        /* <DEDUP_REMOVED lines=31> */
.L_x_314:
[----:B------:R-:W-:Y:S05]  /*4750*/  BSYNC.RECONVERGENT B3 ;  /* 0x0000000000037941 */ /* 0x000fea0003800200 */
.L_x_313:
[----:B------:R-:W-:Y:S01]  /*4760*/  IADD3 R13, P0, PT, R13, 0x100, RZ ;  /* 0x000001000d0d7810 */ /* 0x000fe20007f1e0ff */
[----:B------:R-:W-:Y:S02]  /*4770*/  VIADD R12, R12, 0x100 ;  /* 0x000001000c0c7836 */ /* 0x000fe40000000000 */
[----:B------:R-:W-:Y:S02]  /*4780*/  IMAD.X R9, RZ, RZ, R9, P3 ;  /* 0x000000ffff097224 */ /* 0x000fe400018e0609 */
[----:B------:R-:W-:Y:S01]  /*4790*/  IMAD.X R14, RZ, RZ, R14, P0 ;  /* 0x000000ffff0e7224 */ /* 0x000fe200000e060e */
[----:B------:R-:W-:Y:S07]  /*47a0*/  @P2 BRA `(.L_x_315) ;  /* 0xfffffffc006c2947 */ /* 0x000fee000383ffff */
.L_x_312:
[----:B------:R-:W-:Y:S05]  /*47b0*/  BSYNC.RECONVERGENT B2 ;  /* 0x0000000000027941 */ /* 0x000fea0003800200 */
.L_x_311:
[----:B------:R-:W-:-:S13]  /*47c0*/  ISETP.GE.U32.AND P0, PT, R6, 0x300, PT ;  /* 0x000003000600780c */ /* 0x000fda0003f06070 */
[----:B------:R-:W-:Y:S05]  /*47d0*/  @!P0 BRA `(.L_x_310) ;  /* 0x0000000400c88947 */ /* 0x000fea0003800000 */
[----:B------:R-:W0:Y:S01]  /*47e0*/  LDC.64 R8, c[0x0][0x380] ;  /* 0x0000e000ff087b82 */ /* 0x000e220000000a00 */
[----:B------:R-:W-:-:S07]  /*47f0*/  VIADD R20, R12, 0x200 ;  /* 0x000002000c147836 */ /* 0x000fce0000000000 */
[----:B------:R-:W1:Y:S02]  /*4800*/  LDC.64 R6, c[0x0][0x388] ;  /* 0x0000e200ff067b82 */ /* 0x000e640000000a00 */
.L_x_324:
        /* <DEDUP_REMOVED lines=30> */
.L_x_317:
[----:B------:R-:W-:Y:S05]  /*49f0*/  BSYNC.RECONVERGENT B2 ;  /* 0x0000000000027941 */ /* 0x000fea0003800200 */
.L_x_316:
        /* <DEDUP_REMOVED lines=9> */
[----:B------:R-:W-:-:S03]  /*4a90*/  IMAD.MOV.U32 R24, RZ, RZ, R26 ;  /* 0x000000ffff187224 */ /* 0x000fc600078e001a */
[----:B------:R-:W-:Y:S01]  /*4aa0*/  MOV R25, R27 ;  /* 0x0000001b00197202 */ /* 0x000fe20000000f00 */
        /* <DEDUP_REMOVED lines=15> */
.L_x_319:
[----:B------:R-:W-:Y:S05]  /*4ba0*/  BSYNC.RECONVERGENT B2 ;  /* 0x0000000000027941 */ /* 0x000fea0003800200 */
.L_x_318:
[----:B------:R-:W-:Y:S01]  /*4bb0*/  DSETP.GEU.AND P0, PT, |R16|, |R10|, PT ;  /* 0x4000000a1000722a */ /* 0x000fe20003f0e200 */
[CC--:B------:R-:W-:Y:S01]  /*4bc0*/  IADD3 R13, P1, P4, R19.reuse, R6.reuse, R20 ;  /* 0x00000006130d7210 */ /* 0x0c0fe20007c3e014 */
[----:B------:R-:W-:Y:S01]  /*4bd0*/  VIADD R4, R20, 0x100 ;  /* 0x0000010014047836 */ /* 0x000fe20000000000 */
[----:B------:R-:W-:Y:S01]  /*4be0*/  BSSY.RECONVERGENT B2, `(.L_x_320) ;  /* 0x0000016000027945 */ /* 0x000fe20003800200 */
[----:B------:R-:W-:Y:S01]  /*4bf0*/  IMAD.MOV.U32 R2, RZ, RZ, R10 ;  /* 0x000000ffff027224 */ /* 0x000fe200078e000a */
[----:B------:R-:W-:Y:S01]  /*4c00*/  IADD3.X R22, PT, PT, R18, R7, RZ, P1, P4 ;  /* 0x0000000712167210 */ /* 0x000fe20000fe84ff */
[----:B------:R-:W-:Y:S01]  /*4c10*/  IMAD.MOV.U32 R5, RZ, RZ, R13 ;  /* 0x000000ffff057224 */ /* 0x000fe200078e000d */
[----:B------:R-:W-:Y:S01]  /*4c20*/  IADD3 R4, P2, P3, R19, R6, R4 ;  /* 0x0000000613047210 */ /* 0x000fe20007b5e004 */
        /* <DEDUP_REMOVED lines=17> */
.L_x_321:
[----:B------:R-:W-:Y:S05]  /*4d40*/  BSYNC.RECONVERGENT B2 ;  /* 0x0000000000027941 */ /* 0x000fea0003800200 */
.L_x_320:
[----:B------:R-:W-:Y:S01]  /*4d50*/  DSETP.GEU.AND P0, PT, |R2|, |R14|, PT ;  /* 0x4000000e0200722a */ /* 0x000fe20003f0e200 */
[----:B------:R-:W-:Y:S01]  /*4d60*/  IADD3.X R13, PT, PT, R18, R7, RZ, P2, P3 ;  /* 0x00000007120d7210 */ /* 0x000fe200017e64ff */
        /* <DEDUP_REMOVED lines=20> */
.L_x_323:
[----:B------:R-:W-:Y:S05]  /*4eb0*/  BSYNC.RECONVERGENT B2 ;  /* 0x0000000000027941 */ /* 0x000fea0003800200 */
.L_x_322:
[C---:B------:R-:W-:Y:S02]  /*4ec0*/  VIADD R2, R20.reuse, 0x200 ;  /* 0x0000020014027836 */ /* 0x040fe40000000000 */
[----:B------:R-:W-:-:S03]  /*4ed0*/  VIADD R20, R20, 0x400 ;  /* 0x0000040014147836 */ /* 0x000fc60000000000 */
[----:B------:R-:W-:-:S13]  /*4ee0*/  ISETP.GE.AND P0, PT, R2, R21, PT ;  /* 0x000000150200720c */ /* 0x000fda0003f06270 */
[----:B------:R-:W-:Y:S05]  /*4ef0*/  @!P0 BRA `(.L_x_324) ;  /* 0xfffffff800448947 */ /* 0x000fea000383ffff */
.L_x_310:
[----:B------:R-:W-:Y:S05]  /*4f00*/  BSYNC.RECONVERGENT B1 ;  /* 0x0000000000017941 */ /* 0x000fea0003800200 */
.L_x_309:
        /* <DEDUP_REMOVED lines=32> */
.L_x_326:
[----:B------:R-:W-:Y:S05]  /*5110*/  BSYNC.RECONVERGENT B1 ;  /* 0x0000000000017941 */ /* 0x000fea0003800200 */
.L_x_325:
        /* <DEDUP_REMOVED lines=31> */
.L_x_328:
[----:B------:R-:W-:Y:S05]  /*5310*/  BSYNC.RECONVERGENT B1 ;  /* 0x0000000000017941 */ /* 0x000fea0003800200 */
.L_x_327:
        /* <DEDUP_REMOVED lines=31> */
.L_x_330:
[----:B------:R-:W-:Y:S05]  /*5510*/  BSYNC.RECONVERGENT B1 ;  /* 0x0000000000017941 */ /* 0x000fea0003800200 */
.L_x_329:
[----:B------:R-:W-:Y:S01]  /*5520*/  ISETP.GT.AND P0, PT, R8, 0x17, PT ;  /* 0x000000170800780c */ /* 0x000fe20003f04270 */
[----:B-1----:R1:W1:Y:S01]  /*5530*/  SHFL.DOWN PT, R6, R2, 0x8, 0x1f ;  /* 0x09001f0002067f89 */ /* 0x00226200000e0000 */
[----:B------:R-:W-:Y:S01]  /*5540*/  BSSY.RECONVERGENT B1, `(.L_x_331) ;  /* 0x000001d000017945 */ /* 0x000fe20003800200 */
[----:B--2---:R-:W-:Y:S02]  /*5550*/  IMAD.MOV.U32 R9, RZ, RZ, R11 ;  /* 0x000000ffff097224 */ /* 0x004fe400078e000b */
[----:B---3--:R2:W3:Y:S01]  /*5560*/  SHFL.DOWN PT, R7, R3, 0x8, 0x1f ;  /* 0x09001f0003077f89 */ /* 0x0084e200000e0000 */
[----:B------:R-:W-:Y:S02]  /*5570*/  IMAD.MOV.U32 R10, RZ, RZ, R12 ;  /* 0x000000ffff0a7224 */ /* 0x000fe400078e000c */
[----:B------:R-:W-:Y:S01]  /*5580*/  IMAD.MOV.U32 R4, RZ, RZ, R2 ;  /* 0x000000ffff047224 */ /* 0x000fe200078e0002 */
[----:B0-----:R2:W0:Y:S01]  /*5590*/  SHFL.DOWN PT, R14, R11, 0x8, 0x1f ;  /* 0x09001f000b0e7f89 */ /* 0x00142200000e0000 */
[----:B------:R-:W-:-:S03]  /*55a0*/  IMAD.MOV.U32 R5, RZ, RZ, R3 ;  /* 0x000000ffff057224 */ /* 0x000fc600078e0003 */
[----:B----4-:R2:W4:Y:S01]  /*55b0*/  SHFL.DOWN PT, R13, R12, 0x8, 0x1f ;  /* 0x09001f000c0d7f89 */ /* 0x01052200000e0000 */
        /* <DEDUP_REMOVED lines=21> */
.L_x_332:
[----:B------:R-:W-:Y:S05]  /*5710*/  BSYNC.RECONVERGENT B1 ;  /* 0x0000000000017941 */ /* 0x000fea0003800200 */
.L_x_331:
        /* <DEDUP_REMOVED lines=8> */
[----:B----4-:R-:W-:-:S03]  /*57a0*/  IMAD.MOV.U32 R13, RZ, RZ, R5 ;  /* 0x000000ffff0d7224 */ /* 0x010fc600078e0005 */
[----:B---3--:R3:W4:Y:S01]  /*57b0*/  SHFL.DOWN PT, R7, R10, 0x10, 0x1f ;  /* 0x0a001f000a077f89 */ /* 0x00872200000e0000 */
[----:B------:R-:W-:Y:S05]  /*57c0*/  @P0 BRA `(.L_x_334) ;  /* 0x0000000000500947 */ /* 0x000fea0003800000 */
[----:B-12---:R-:W-:Y:S01]  /*57d0*/  DSETP.GEU.AND P0, PT, |R4|, |R2|, PT ;  /* 0x400000020400722a */ /* 0x006fe20003f0e200 */
        /* <DEDUP_REMOVED lines=19> */
.L_x_334:
[----:B------:R-:W-:Y:S05]  /*5910*/  BSYNC.RECONVERGENT B1 ;  /* 0x0000000000017941 */ /* 0x000fea0003800200 */
.L_x_333:
        /* <DEDUP_REMOVED lines=11> */
.L_x_336:
[----:B------:R-:W-:Y:S05]  /*59d0*/  BSYNC.RECONVERGENT B1 ;  /* 0x0000000000017941 */ /* 0x000fea0003800200 */
.L_x_335:
        /* <DEDUP_REMOVED lines=8> */
[----:B0---4-:R-:W0:Y:S04]  /*5a60*/  LDS.128 R4, [R0+0x20] ;  /* 0x0000200000047984 */ /* 0x011e280000000c00 */
[----:B------:R2:W4:Y:S04]  /*5a70*/  LDS.64 R2, [R0+0x80] ;  /* 0x0000800000027984 */ /* 0x0005280000000a00 */
[----:B---3--:R2:W3:Y:S01]  /*5a80*/  LDS.128 R8, [R0+0x30] ;  /* 0x0000300000087984 */ /* 0x0084e20000000c00 */
[----:B-1----:R-:W-:Y:S01]  /*5a90*/  DSETP.GEU.AND P0, PT, |R12|, |R16|, PT ;  /* 0x400000100c00722a */ /* 0x002fe20003f0e200 */
[----:B------:R-:W-:-:S02]  /*5aa0*/  IMAD.MOV.U32 R20, RZ, RZ, R16 ;  /* 0x000000ffff147224 */ /* 0x000fc400078e0010 */
[----:B------:R-:W-:Y:S02]  /*5ab0*/  IMAD.MOV.U32 R21, RZ, RZ, R17 ;  /* 0x000000ffff157224 */ /* 0x000fe400078e0011 */
[----:B0-----:R-:W-:Y:S02]  /*5ac0*/  IMAD.MOV.U32 R23, RZ, RZ, R4 ;  /* 0x000000ffff177224 */ /* 0x001fe400078e0004 */
        /* <DEDUP_REMOVED lines=16> */
.L_x_338:
[----:B------:R-:W-:Y:S05]  /*5bd0*/  BSYNC.RECONVERGENT B1 ;  /* 0x0000000000017941 */ /* 0x000fea0003800200 */
.L_x_337:
        /* <DEDUP_REMOVED lines=23> */
.L_x_340:
[----:B------:R-:W-:Y:S05]  /*5d50*/  BSYNC.RECONVERGENT B1 ;  /* 0x0000000000017941 */ /* 0x000fea0003800200 */
.L_x_339:
        /* <DEDUP_REMOVED lines=21> */
.L_x_342:
[----:B------:R-:W-:Y:S05]  /*5eb0*/  BSYNC.RECONVERGENT B1 ;  /* 0x0000000000017941 */ /* 0x000fea0003800200 */
.L_x_341:
        /* <DEDUP_REMOVED lines=23> */
.L_x_344:
[----:B------:R-:W-:Y:S05]  /*6030*/  BSYNC.RECONVERGENT B1 ;  /* 0x0000000000017941 */ /* 0x000fea0003800200 */
.L_x_343:
        /* <DEDUP_REMOVED lines=21> */
.L_x_346:
[----:B------:R-:W-:Y:S05]  /*6190*/  BSYNC.RECONVERGENT B1 ;  /* 0x0000000000017941 */ /* 0x000fea0003800200 */
.L_x_345:
        /* <DEDUP_REMOVED lines=21> */
.L_x_348:
[----:B------:R-:W-:Y:S05]  /*62f0*/  BSYNC.RECONVERGENT B1 ;  /* 0x0000000000017941 */ /* 0x000fea0003800200 */
.L_x_347:
        /* <DEDUP_REMOVED lines=20> */
.L_x_268:
[----:B------:R-:W-:Y:S05]  /*6440*/  BSYNC.RECONVERGENT B0 ;  /* 0x0000000000007941 */ /* 0x000fea0003800200 */
.L_x_235:
[----:B------:R-:W-:Y:S05]  /*6450*/  @P1 EXIT ;  /* 0x000000000000194d */ /* 0x000fea0003800000 */
[----:B0123--:R-:W0:Y:S02]  /*6460*/  LDC.64 R2, c[0x0][0x390] ;  /* 0x0000e400ff027b82 */ /* 0x00fe240000000a00 */
[----:B0-----:R-:W-:Y:S04]  /*6470*/  STG.E.64 desc[UR8][R2.64], R12 ;  /* 0x0000000c02007986 */ /* 0x001fe8000c101b08 */
[----:B------:R-:W-:Y:S01]  /*6480*/  STG.E.64 desc[UR8][R2.64+0x8], R14 ;  /* 0x0000080e02007986 */ /* 0x000fe2000c101b08 */
[----:B------:R-:W-:Y:S05]  /*6490*/  EXIT ;  /* 0x000000000000794d */ /* 0x000fea0003800000 */
.L_x_349:
        /* <DEDUP_REMOVED lines=14> */
.L_x_760:


//--------------------- .text._ZN6thrust24THRUST_300001_SM_1000_NS8cuda_cub4core6detail13_kernel_agentINS1_8__reduce11ReduceAgentIPN4cuda3std3__45tupleIJdlEEESC_SB_iNS1_9__extrema9arg_max_fIdl10ComparatorEEEEJSC_SC_iSG_EEEvDpT0_ --------------------------
	.section	.text._ZN6thrust24THRUST_300001_SM_1000_NS8cuda_cub4core6detail13_kernel_agentINS1_8__reduce11ReduceAgentIPN4cuda3std3__45tupleIJdlEEESC_SB_iNS1_9__extrema9arg_max_fIdl10ComparatorEEEEJSC_SC_iSG_EEEvDpT0_,"ax",@progbits
	.align	128
        .global         _ZN6thrust24THRUST_300001_SM_1000_NS8cuda_cub4core6detail13_kernel_agentINS1_8__reduce11ReduceAgentIPN4cuda3std3__45tupleIJdlEEESC_SB_iNS1_9__extrema9arg_max_fIdl10ComparatorEEEEJSC_SC_iSG_EEEvDpT0_
        .type           _ZN6thrust24THRUST_300001_SM_1000_NS8cuda_cub4core6detail13_kernel_agentINS1_8__reduce11ReduceAgentIPN4cuda3std3__45tupleIJdlEEESC_SB_iNS1_9__extrema9arg_max_fIdl10ComparatorEEEEJSC_SC_iSG_EEEvDpT0_,@function
        .size           _ZN6thrust24THRUST_300001_SM_1000_NS8cuda_cub4core6detail13_kernel_agentINS1_8__reduce11ReduceAgentIPN4cuda3std3__45tupleIJdlEEESC_SB_iNS1_9__extrema9arg_max_fIdl10ComparatorEEEEJSC_SC_iSG_EEEvDpT0_,(.L_x_761 - _ZN6thrust24THRUST_300001_SM_1000_NS8cuda_cub4core6detail13_kernel_agentINS1_8__reduce11ReduceAgentIPN4cuda3std3__45tupleIJdlEEESC_SB_iNS1_9__extrema9arg_max_fIdl10ComparatorEEEEJSC_SC_iSG_EEEvDpT0_)
        .other          _ZN6thrust24THRUST_300001_SM_1000_NS8cuda_cub4core6detail13_kernel_agentINS1_8__reduce11ReduceAgentIPN4cuda3std3__45tupleIJdlEEESC_SB_iNS1_9__extrema9arg_max_fIdl10ComparatorEEEEJSC_SC_iSG_EEEvDpT0_,@"STO_CUDA_ENTRY STV_DEFAULT"
_ZN6thrust24THRUST_300001_SM_1000_NS8cuda_cub4core6detail13_kernel_agentINS1_8__reduce11ReduceAgentIPN4cuda3std3__45tupleIJdlEEESC_SB_iNS1_9__extrema9arg_max_fIdl10ComparatorEEEEJSC_SC_iSG_EEEvDpT0_:
.text._ZN6thrust24THRUST_300001_SM_1000_NS8cuda_cub4core6detail13_kernel_agentINS1_8__reduce11ReduceAgentIPN4cuda3std3__45tupleIJdlEEESC_SB_iNS1_9__extrema9arg_max_fIdl10ComparatorEEEEJSC_SC_iSG_EEEvDpT0_:
        /* <DEDUP_REMOVED lines=21> */
.L_x_353:
[----:B0-----:R-:W-:Y:S05]  /*0150*/  BSYNC.RECONVERGENT B1 ;  /* 0x0000000000017941 */ /* 0x001fea0003800200 */
.L_x_352:
        /* <DEDUP_REMOVED lines=15> */
.L_x_360:
        /* <DEDUP_REMOVED lines=31> */
.L_x_359:
[----:B------:R-:W-:Y:S05]  /*0440*/  BSYNC.RECONVERGENT B3 ;  /* 0x0000000000037941 */ /* 0x000fea0003800200 */
.L_x_358:
[----:B------:R-:W-:Y:S02]  /*0450*/  IMAD.X R3, RZ, RZ, R3, P3 ;  /* 0x000000ffff037224 */ /* 0x000fe400018e0603 */
[----:B------:R-:W-:Y:S01]  /*0460*/  VIADD R19, R19, 0x100 ;  /* 0x0000010013137836 */ /* 0x000fe20000000000 */
[----:B------:R-:W-:Y:S06]  /*0470*/  @P2 BRA `(.L_x_360) ;  /* 0xfffffffc00742947 */ /* 0x000fec000383ffff */
.L_x_357:
[----:B------:R-:W-:Y:S05]  /*0480*/  BSYNC.RECONVERGENT B2 ;  /* 0x0000000000027941 */ /* 0x000fea0003800200 */
.L_x_356:
[----:B------:R-:W0:Y:S01]  /*0490*/  LDC.64 R8, c[0x0][0x380] ;  /* 0x0000e000ff087b82 */ /* 0x000e220000000a00 */
[----:B------:R-:W-:-:S13]  /*04a0*/  ISETP.GE.U32.AND P0, PT, R4, 0x300, PT ;  /* 0x000003000400780c */ /* 0x000fda0003f06070 */
[----:B------:R-:W-:Y:S05]  /*04b0*/  @!P0 BRA `(.L_x_355) ;  /* 0x0000000400908947 */ /* 0x000fea0003800000 */
.L_x_369:
        /* <DEDUP_REMOVED lines=13> */
[----:B------:R-:W-:Y:S01]  /*0590*/  IMAD.MOV.U32 R23, RZ, RZ, R12 ;  /* 0x000000ffff177224 */ /* 0x000fe200078e000c */
[----:B------:R-:W-:Y:S01]  /*05a0*/  MOV R25, R13 ;  /* 0x0000000d00197202 */ /* 0x000fe20000000f00 */
[----:B------:R-:W-:Y:S02]  /*05b0*/  IMAD.MOV.U32 R2, RZ, RZ, R14 ;  /* 0x000000ffff027224 */ /* 0x000fe400078e000e */
[----:B------:R-:W-:-:S09]  /*05c0*/  IMAD.MOV.U32 R3, RZ, RZ, R15 ;  /* 0x000000ffff037224 */ /* 0x000fd200078e000f */
        /* <DEDUP_REMOVED lines=9> */
.L_x_362:
[----:B------:R-:W-:Y:S05]  /*0660*/  BSYNC.RECONVERGENT B2 ;  /* 0x0000000000027941 */ /* 0x000fea0003800200 */
.L_x_361:
        /* <DEDUP_REMOVED lines=25> */
.L_x_364:
[----:B------:R-:W-:Y:S05]  /*0800*/  BSYNC.RECONVERGENT B2 ;  /* 0x0000000000027941 */ /* 0x000fea0003800200 */
.L_x_363:
        /* <DEDUP_REMOVED lines=21> */
.L_x_366:
[----:B------:R-:W-:Y:S05]  /*0960*/  BSYNC.RECONVERGENT B2 ;  /* 0x0000000000027941 */ /* 0x000fea0003800200 */
.L_x_365:
        /* <DEDUP_REMOVED lines=21> */
.L_x_368:
[----:B------:R-:W-:Y:S05]  /*0ac0*/  BSYNC.RECONVERGENT B2 ;  /* 0x0000000000027941 */ /* 0x000fea0003800200 */
.L_x_367:
[----:B------:R-:W-:-:S05]  /*0ad0*/  VIADD R19, R19, 0x400 ;  /* 0x0000040013137836 */ /* 0x000fca0000000000 */
[----:B------:R-:W-:-:S13]  /*0ae0*/  ISETP.GE.AND P0, PT, R19, UR5, PT ;  /* 0x0000000513007c0c */ /* 0x000fda000bf06270 */
[----:B------:R-:W-:Y:S05]  /*0af0*/  @!P0 BRA `(.L_x_369) ;  /* 0xfffffff800708947 */ /* 0x000fea000383ffff */
.L_x_355:
[----:B------:R-:W-:Y:S05]  /*0b00*/  BSYNC.RECONVERGENT B1 ;  /* 0x0000000000017941 */ /* 0x000fea0003800200 */
.L_x_354:
        /* <DEDUP_REMOVED lines=35> */
.L_x_372:
[----:B------:R-:W-:Y:S05]  /*0d40*/  BSYNC.RECONVERGENT B1 ;  /* 0x0000000000017941 */ /* 0x000fea0003800200 */
.L_x_371:
        /* <DEDUP_REMOVED lines=31> */
.L_x_374:
[----:B------:R-:W-:Y:S05]  /*0f40*/  BSYNC.RECONVERGENT B1 ;  /* 0x0000000000017941 */ /* 0x000fea0003800200 */
.L_x_373:
        /* <DEDUP_REMOVED lines=31> */
.L_x_376:
[----:B------:R-:W-:Y:S05]  /*1140*/  BSYNC.RECONVERGENT B1 ;  /* 0x0000000000017941 */ /* 0x000fea0003800200 */
.L_x_375:
        /* <DEDUP_REMOVED lines=31> */
.L_x_378:
[----:B------:R-:W-:Y:S05]  /*1340*/  BSYNC.RECONVERGENT B1 ;  /* 0x0000000000017941 */ /* 0x000fea0003800200 */
.L_x_377:
[----:B------:R-:W-:Y:S01]  /*1350*/  ISETP.GT.AND P0, PT, R9, 0xf, PT ;  /* 0x0000000f0900780c */ /* 0x000fe20003f04270 */
[----:B-1----:R1:W1:Y:S01]  /*1360*/  SHFL.DOWN PT, R6, R4, 0x10, 0x1f ;  /* 0x0a001f0004067f89 */ /* 0x00226200000e0000 */
[----:B------:R-:W-:Y:S01]  /*1370*/  BSSY.RECONVERGENT B1, `(.L_x_379) ;  /* 0x000001d000017945 */ /* 0x000fe20003800200 */
[----:B0-----:R-:W-:Y:S01]  /*1380*/  MOV R14, R8 ;  /* 0x00000008000e7202 */ /* 0x001fe20000000f00 */
[----:B----4-:R-:W-:Y:S01]  /*1390*/  IMAD.MOV.U32 R15, RZ, RZ, R10 ;  /* 0x000000ffff0f7224 */ /* 0x010fe200078e000a */
[----:B--2---:R0:W2:Y:S01]  /*13a0*/  SHFL.DOWN PT, R7, R5, 0x10, 0x1f ;  /* 0x0a001f0005077f89 */ /* 0x0040a200000e0000 */
[----:B------:R-:W-:Y:S02]  /*13b0*/  IMAD.MOV.U32 R2, RZ, RZ, R4 ;  /* 0x000000ffff027224 */ /* 0x000fe400078e0004 */
[----:B------:R-:W-:Y:S01]  /*13c0*/  IMAD.MOV.U32 R3, RZ, RZ, R5 ;  /* 0x000000ffff037224 */ /* 0x000fe200078e0005 */
[----:B------:R0:W4:Y:S04]  /*13d0*/  SHFL.DOWN PT, R11, R8, 0x10, 0x1f ;  /* 0x0a001f00080b7f89 */ /* 0x00012800000e0000 */
        /* <DEDUP_REMOVED lines=22> */
.L_x_380:
[----:B------:R-:W-:Y:S05]  /*1540*/  BSYNC.RECONVERGENT B1 ;  /* 0x0000000000017941 */ /* 0x000fea0003800200 */
.L_x_379:
        /* <DEDUP_REMOVED lines=11> */
.L_x_382:
[----:B------:R-:W-:Y:S05]  /*1600*/  BSYNC.RECONVERGENT B1 ;  /* 0x0000000000017941 */ /* 0x000fea0003800200 */
.L_x_381:
        /* <DEDUP_REMOVED lines=31> */
.L_x_385:
[----:B------:R-:W-:Y:S05]  /*1800*/  BSYNC.RECONVERGENT B1 ;  /* 0x0000000000017941 */ /* 0x000fea0003800200 */
.L_x_384:
        /* <DEDUP_REMOVED lines=10> */
[----:B------:R-:W-:Y:S01]  /*18b0*/  MOV R15, R26 ;  /* 0x0000001a000f7202 */ /* 0x000fe20000000f00 */
[----:B------:R-:W-:Y:S02]  /*18c0*/  IMAD.MOV.U32 R29, RZ, RZ, R27 ;  /* 0x000000ffff1d7224 */ /* 0x000fe400078e001b */
[----:B------:R-:W-:Y:S02]  /*18d0*/  IMAD.MOV.U32 R4, RZ, RZ, R24 ;  /* 0x000000ffff047224 */ /* 0x000fe400078e0018 */
[----:B------:R-:W-:-:S08]  /*18e0*/  IMAD.MOV.U32 R5, RZ, RZ, R25 ;  /* 0x000000ffff057224 */ /* 0x000fd000078e0019 */
        /* <DEDUP_REMOVED lines=9> */
.L_x_387:
[----:B------:R-:W-:Y:S05]  /*1980*/  BSYNC.RECONVERGENT B1 ;  /* 0x0000000000017941 */ /* 0x000fea0003800200 */
.L_x_386:
        /* <DEDUP_REMOVED lines=21> */
.L_x_389:
[----:B------:R-:W-:Y:S05]  /*1ae0*/  BSYNC.RECONVERGENT B1 ;  /* 0x0000000000017941 */ /* 0x000fea0003800200 */
.L_x_388:
        /* <DEDUP_REMOVED lines=23> */
.L_x_391:
[----:B------:R-:W-:Y:S05]  /*1c60*/  BSYNC.RECONVERGENT B1 ;  /* 0x0000000000017941 */ /* 0x000fea0003800200 */
.L_x_390:
        /* <DEDUP_REMOVED lines=21> */
.L_x_393:
[----:B------:R-:W-:Y:S05]  /*1dc0*/  BSYNC.RECONVERGENT B1 ;  /* 0x0000000000017941 */ /* 0x000fea0003800200 */
.L_x_392:
        /* <DEDUP_REMOVED lines=21> */
.L_x_395:
[----:B------:R-:W-:Y:S05]  /*1f20*/  BSYNC.RECONVERGENT B1 ;  /* 0x0000000000017941 */ /* 0x000fea0003800200 */
.L_x_394:
        /* <DEDUP_REMOVED lines=21> */
.L_x_370:
        /* <DEDUP_REMOVED lines=19> */
[----:B0-----:R-:W-:Y:S01]  /*21b0*/  MOV R16, R9 ;  /* 0x0000000900107202 */ /* 0x001fe20000000f00 */
[----:B--2---:R-:W-:Y:S02]  /*21c0*/  IMAD.MOV.U32 R18, RZ, RZ, R11 ;  /* 0x000000ffff127224 */ /* 0x004fe400078e000b */
[----:B------:R-:W-:Y:S02]  /*21d0*/  IMAD.MOV.U32 R2, RZ, RZ, R6 ;  /* 0x000000ffff027224 */ /* 0x000fe400078e0006 */
[----:B------:R-:W-:-:S08]  /*21e0*/  IMAD.MOV.U32 R3, RZ, RZ, R7 ;  /* 0x000000ffff037224 */ /* 0x000fd000078e0007 */
        /* <DEDUP_REMOVED lines=15> */
.L_x_397:
[----:B------:R-:W-:Y:S05]  /*22e0*/  BSYNC.RECONVERGENT B1 ;  /* 0x0000000000017941 */ /* 0x000fea0003800200 */
.L_x_396:
        /* <DEDUP_REMOVED lines=32> */
.L_x_399:
[----:B------:R-:W-:Y:S05]  /*24f0*/  BSYNC.RECONVERGENT B1 ;  /* 0x0000000000017941 */ /* 0x000fea0003800200 */
.L_x_398:
[----:B-1----:R-:W-:Y:S01]  /*2500*/  VIADD R2, R4, 0x4 ;  /* 0x0000000404027836 */ /* 0x002fe20000000000 */
[----:B---3--:R1:W3:Y:S01]  /*2510*/  SHFL.DOWN PT, R8, R6, 0x4, R5 ;  /* 0x0880000006087989 */ /* 0x0082e200000e0005 */
[----:B------:R-:W-:Y:S01]  /*2520*/  BSSY.RECONVERGENT B1, `(.L_x_400) ;  /* 0x000001e000017945 */ /* 0x000fe20003800200 */
[----:B------:R-:W-:Y:S01]  /*2530*/  IMAD.MOV.U32 R14, RZ, RZ, R10 ;  /* 0x000000ffff0e7224 */ /* 0x000fe200078e000a */
[----:B------:R-:W-:Y:S01]  /*2540*/  MOV R3, R7 ;  /* 0x0000000700037202 */ /* 0x000fe20000000f00 */
[----:B0-----:R1:W0:Y:S01]  /*2550*/  SHFL.DOWN PT, R9, R7, 0x4, R5 ;  /* 0x0880000007097989 */ /* 0x00122200000e0005 */
[----:B------:R-:W-:Y:S01]  /*2560*/  ISETP.GT.AND P0, PT, R2, R5, PT ;  /* 0x000000050200720c */ /* 0x000fe20003f04270 */
[----:B------:R-:W-:Y:S02]  /*2570*/  IMAD.MOV.U32 R16, RZ, RZ, R12 ;  /* 0x000000ffff107224 */ /* 0x000fe400078e000c */
[----:B--2---:R1:W2:Y:S01]  /*2580*/  SHFL.DOWN PT, R11, R10, 0x4, R5 ;  /* 0x088000000a0b7989 */ /* 0x0042a200000e0005 */
[----:B------:R-:W-:-:S03]  /*2590*/  IMAD.MOV.U32 R2, RZ, RZ, R6 ;  /* 0x000000ffff027224 */ /* 0x000fc600078e0006 */
[----:B----4-:R1:W4:Y:S06]  /*25a0*/  SHFL.DOWN PT, R13, R12, 0x4, R5 ;  /* 0x088000000c0d7989 */ /* 0x01032c00000e0005 */
        /* <DEDUP_REMOVED lines=21> */
.L_x_401:
[----:B------:R-:W-:Y:S05]  /*2700*/  BSYNC.RECONVERGENT B1 ;  /* 0x0000000000017941 */ /* 0x000fea0003800200 */
.L_x_400:
        /* <DEDUP_REMOVED lines=32> */
.L_x_403:
[----:B------:R-:W-:Y:S05]  /*2910*/  BSYNC.RECONVERGENT B1 ;  /* 0x0000000000017941 */ /* 0x000fea0003800200 */
.L_x_402:
[----:B-1----:R-:W-:Y:S01]  /*2920*/  VIADD R2, R4, 0x10 ;  /* 0x0000001004027836 */ /* 0x002fe20000000000 */
[----:B---3--:R1:W3:Y:S01]  /*2930*/  SHFL.DOWN PT, R8, R6, 0x10, R5 ;  /* 0x0a00000006087989 */ /* 0x0082e200000e0005 */
[----:B------:R-:W-:Y:S01]  /*2940*/  BSSY.RECONVERGENT B1, `(.L_x_404) ;  /* 0x000001e000017945 */ /* 0x000fe20003800200 */
[----:B------:R-:W-:Y:S02]  /*2950*/  IMAD.MOV.U32 R14, RZ, RZ, R10 ;  /* 0x000000ffff0e7224 */ /* 0x000fe400078e000a */
[----:B------:R-:W-:Y:S01]  /*2960*/  ISETP.GT.AND P0, PT, R2, R5, PT ;  /* 0x000000050200720c */ /* 0x000fe20003f04270 */
[----:B0-----:R1:W0:Y:S01]  /*2970*/  SHFL.DOWN PT, R9, R7, 0x10, R5 ;  /* 0x0a00000007097989 */ /* 0x00122200000e0005 */
[----:B------:R-:W-:Y:S01]  /*2980*/  IMAD.MOV.U32 R15, RZ, RZ, R12 ;  /* 0x000000ffff0f7224 */ /* 0x000fe200078e000c */
[----:B------:R-:W-:Y:S01]  /*2990*/  MOV R2, R6 ;  /* 0x0000000600027202 */ /* 0x000fe20000000f00 */
[----:B------:R-:W-:Y:S01]  /*29a0*/  IMAD.MOV.U32 R3, RZ, RZ, R7 ;  /* 0x000000ffff037224 */ /* 0x000fe200078e0007 */
[----:B--2---:R1:W2:Y:S04]  /*29b0*/  SHFL.DOWN PT, R11, R10, 0x10, R5 ;  /* 0x0a0000000a0b7989 */ /* 0x0042a800000e0005 */
        /* <DEDUP_REMOVED lines=22> */
.L_x_405:
[----:B------:R-:W-:Y:S05]  /*2b20*/  BSYNC.RECONVERGENT B1 ;  /* 0x0000000000017941 */ /* 0x000fea0003800200 */
.L_x_404:
        /* <DEDUP_REMOVED lines=11> */
.L_x_407:
[----:B------:R-:W-:Y:S05]  /*2be0*/  BSYNC.RECONVERGENT B1 ;  /* 0x0000000000017941 */ /* 0x000fea0003800200 */
.L_x_406:
        /* <DEDUP_REMOVED lines=35> */
.L_x_409:
[----:B------:R-:W-:Y:S05]  /*2e20*/  BSYNC.RECONVERGENT B1 ;  /* 0x0000000000017941 */ /* 0x000fea0003800200 */
.L_x_408:
[----:B------:R-:W-:Y:S01]  /*2e30*/  UISETP.GE.AND UP0, UPT, UR8, 0x41, UPT ;  /* 0x000000410800788c */ /* 0x000fe2000bf06270 */
[----:B0-----:R-:W-:Y:S01]  /*2e40*/  IMAD.MOV.U32 R9, RZ, RZ, R11 ;  /* 0x000000ffff097224 */ /* 0x001fe200078e000b */
[----:B------:R-:W-:Y:S01]  /*2e50*/  MOV R2, R4 ;  /* 0x0000000400027202 */ /* 0x000fe20000000f00 */
[----:B------:R-:W-:Y:S02]  /*2e60*/  IMAD.MOV.U32 R0, RZ, RZ, R8 ;  /* 0x000000ffff007224 */ /* 0x000fe400078e0008 */
[----:B------:R-:W-:-:S04]  /*2e70*/  IMAD.MOV.U32 R3, RZ, RZ, R5 ;  /* 0x000000ffff037224 */ /* 0x000fc800078e0005 */
        /* <DEDUP_REMOVED lines=27> */
.L_x_411:
[----:B------:R-:W-:Y:S05]  /*3030*/  BSYNC.RECONVERGENT B1 ;  /* 0x0000000000017941 */ /* 0x000fea0003800200 */
.L_x_410:
        /* <DEDUP_REMOVED lines=32> */
.L_x_413:
[----:B------:R-:W-:Y:S05]  /*3240*/  BSYNC.RECONVERGENT B1 ;  /* 0x0000000000017941 */ /* 0x000fea0003800200 */
.L_x_412:
[----:B------:R-:W-:Y:S01]  /*3250*/  UISETP.GE.AND UP0, UPT, UR8, 0x81, UPT ;  /* 0x000000810800788c */ /* 0x000fe2000bf06270 */
[----:B------:R-:W-:Y:S01]  /*3260*/  IMAD.MOV.U32 R9, RZ, RZ, R11 ;  /* 0x000000ffff097224 */ /* 0x000fe200078e000b */
        /* <DEDUP_REMOVED lines=30> */
.L_x_415:
[----:B------:R-:W-:Y:S05]  /*3450*/  BSYNC.RECONVERGENT B1 ;  /* 0x0000000000017941 */ /* 0x000fea0003800200 */
.L_x_414:
        /* <DEDUP_REMOVED lines=32> */
.L_x_417:
[----:B------:R-:W-:Y:S05]  /*3660*/  BSYNC.RECONVERGENT B1 ;  /* 0x0000000000017941 */ /* 0x000fea0003800200 */
.L_x_416:
        /* <DEDUP_REMOVED lines=13> */
[----:B------:R-:W-:Y:S01]  /*3740*/  MOV R6, R2 ;  /* 0x0000000200067202 */ /* 0x000fe20000000f00 */
[----:B------:R-:W-:Y:S02]  /*3750*/  IMAD.MOV.U32 R7, RZ, RZ, R3 ;  /* 0x000000ffff077224 */ /* 0x000fe400078e0003 */
[----:B-1----:R-:W-:Y:S02]  /*3760*/  IMAD.MOV.U32 R9, RZ, RZ, R12 ;  /* 0x000000ffff097224 */ /* 0x002fe400078e000c */
        /* <DEDUP_REMOVED lines=16> */
.L_x_419:
[----:B------:R-:W-:Y:S05]  /*3870*/  BSYNC.RECONVERGENT B1 ;  /* 0x0000000000017941 */ /* 0x000fea0003800200 */
.L_x_418:
        /* <DEDUP_REMOVED lines=32> */
.L_x_351:
        /* <DEDUP_REMOVED lines=34> */
[----:B------:R-:W-:-:S04]  /*3ca0*/  IMAD.MOV.U32 R15, RZ, RZ, 0x500 ;  /* 0x00000500ff0f7424 */ /* 0x000fc800078e00ff */
        /* <DEDUP_REMOVED lines=8> */
[----:B------:R-:W-:Y:S02]  /*3d30*/  @P2 MOV R9, R13 ;  /* 0x0000000d00092202 */ /* 0x000fe40000000f00 */
[----:B------:R-:W-:-:S04]  /*3d40*/  @P2 SEL R7, R11, R7, P0 ;  /* 0x000000070b072207 */ /* 0x000fc80000000000 */
        /* <DEDUP_REMOVED lines=10> */
[----:B------:R-:W-:Y:S06]  /*3df0*/  BRA.U !UP0, `(.L_x_420) ;  /* 0x0000000508287547 */ /* 0x000fec000b800000 */
[----:B------:R-:W-:Y:S01]  /*3e00*/  IMAD.MOV.U32 R25, RZ, RZ, R2 ;  /* 0x000000ffff197224 */ /* 0x000fe200078e0002 */
[----:B------:R-:W0:Y:S01]  /*3e10*/  LDCU UR4, c[0x0][0x390] ;  /* 0x00007200ff0477ac */ /* 0x000e220008000800 */
[----:B------:R-:W-:Y:S02]  /*3e20*/  IMAD.MOV.U32 R24, RZ, RZ, R3 ;  /* 0x000000ffff187224 */ /* 0x000fe400078e0003 */
[----:B------:R-:W-:-:S07]  /*3e30*/  IMAD.MOV.U32 R27, RZ, RZ, 0x500 ;  /* 0x00000500ff1b7424 */ /* 0x000fce00078e00ff */
.L_x_421:
[----:B------:R-:W1:Y:S01]  /*3e40*/  LDC.64 R22, c[0x0][0x380] ;  /* 0x0000e000ff167b82 */ /* 0x000e620000000a00 */
[----:B------:R-:W-:-:S04]  /*3e50*/  IMAD.IADD R3, R0, 0x1, R27 ;  /* 0x0000000100037824 */ /* 0x000fc800078e021b */
[----:B-1----:R-:W-:-:S05]  /*3e60*/  IMAD.WIDE.U32 R22, R3, 0x10, R22 ;  /* 0x0000001003167825 */ /* 0x002fca00078e0016 */
        /* <DEDUP_REMOVED lines=14> */
[----:B------:R-:W-:Y:S02]  /*3f50*/  @P2 FSEL R29, R5, R21, P0 ;  /* 0x00000015051d2208 */ /* 0x000fe40000000000 */
[----:B------:R-:W2:Y:S01]  /*3f60*/  LDG.E.64.CONSTANT R4, desc[UR6][R22.64+0x4000] ;  /* 0x0040000616047981 */ /* 0x000ea2000c1e9b00 */
[----:B------:R-:W-:Y:S02]  /*3f70*/  @P2 IMAD.MOV.U32 R20, RZ, RZ, R26 ;  /* 0x000000ffff142224 */ /* 0x000fe400078e001a */
[----:B------:R-:W-:-:S06]  /*3f80*/  @P2 IMAD.MOV.U32 R21, RZ, RZ, R29 ;  /* 0x000000ffff152224 */ /* 0x000fcc00078e001d */
        /* <DEDUP_REMOVED lines=32> */
[----:B------:R-:W-:-:S05]  /*4190*/  VIADD R7, R27, 0xa00 ;  /* 0x00000a001b077836 */ /* 0x000fca0000000000 */
[----:B0-----:R-:W-:Y:S01]  /*41a0*/  ISETP.GT.AND P1, PT, R7, UR4, PT ;  /* 0x0000000407007c0c */ /* 0x001fe2000bf24270 */
[----:B------:R-:W-:-:S04]  /*41b0*/  VIADD R15, R27, 0x500 ;  /* 0x000005001b0f7836 */ /* 0x000fc80000000000 */
[----:B------:R-:W-:Y:S01]  /*41c0*/  IMAD.MOV.U32 R27, RZ, RZ, R15 ;  /* 0x000000ffff1b7224 */ /* 0x000fe200078e000f */
        /* <DEDUP_REMOVED lines=11> */
[----:B------:R-:W-:Y:S01]  /*4280*/  IMAD.MOV.U32 R24, RZ, RZ, R3 ;  /* 0x000000ffff187224 */ /* 0x000fe200078e0003 */
[----:B------:R-:W-:Y:S06]  /*4290*/  @!P1 BRA `(.L_x_421) ;  /* 0xfffffff800e89947 */ /* 0x000fec000383ffff */
.L_x_420:
[----:B------:R-:W-:-:S13]  /*42a0*/  ISETP.GE.AND P0, PT, R15, UR4, PT ;  /* 0x000000040f007c0c */ /* 0x000fda000bf06270 */
        /* <DEDUP_REMOVED lines=12> */
[----:B------:R-:W0:Y:S01]  /*4370*/  LDC.64 R6, c[0x0][0x380] ;  /* 0x0000e000ff067b82 */ /* 0x000e220000000a00 */
[----:B------:R-:W-:Y:S01]  /*4380*/  LEA.HI R8, R20, 0x1, RZ, 0x18 ;  /* 0x0000000114087811 */ /* 0x000fe200078fc0ff */
[----:B------:R-:W-:Y:S01]  /*4390*/  IMAD.IADD R21, R0, 0x1, R15 ;  /* 0x0000000100157824 */ /* 0x000fe200078e020f */
[----:B------:R-:W-:Y:S02]  /*43a0*/  MOV R12, R0 ;  /* 0x00000000000c7202 */ /* 0x000fe40000000f00 */
[----:B------:R-:W-:-:S05]  /*43b0*/  LOP3.LUT R8, R8, 0x3, RZ, 0xc0, !PT ;  /* 0x0000000308087812 */ /* 0x000fca00078ec0ff */
[----:B------:R-:W-:-:S07]  /*43c0*/  IMAD.MOV R14, RZ, RZ, -R8 ;  /* 0x000000ffff0e7224 */ /* 0x000fce00078e0a08 */
.L_x_428:
[----:B0-----:R-:W-:-:S05]  /*43d0*/  IMAD.WIDE.U32 R18, R21, 0x10, R6 ;  /* 0x0000001015127825 */ /* 0x001fca00078e0006 */
[----:B------:R-:W2:Y:S04]  /*43e0*/  LDG.E.64.CONSTANT R8, desc[UR6][R18.64] ;  /* 0x0000000612087981 */ /* 0x000ea8000c1e9b00 */
[----:B------:R-:W3:Y:S01]  /*43f0*/  LDG.E.64.CONSTANT R10, desc[UR6][R18.64+0x8] ;  /* 0x00000806120a7981 */ /* 0x000ee2000c1e9b00 */
[----:B------:R-:W-:Y:S01]  /*4400*/  VIADD R14, R14, 0x1 ;  /* 0x000000010e0e7836 */ /* 0x000fe20000000000 */
[----:B------:R-:W-:Y:S01]  /*4410*/  BSSY.RECONVERGENT B3, `(.L_x_426) ;  /* 0x000001a000037945 */ /* 0x000fe20003800200 */
[----:B------:R-:W-:Y:S02]  /*4420*/  IMAD.MOV.U32 R23, RZ, RZ, R2 ;  /* 0x000000ffff177224 */ /* 0x000fe400078e0002 */
        /* <DEDUP_REMOVED lines=24> */
.L_x_427:
[----:B------:R-:W-:Y:S05]  /*45b0*/  BSYNC.RECONVERGENT B3 ;  /* 0x0000000000037941 */ /* 0x000fea0003800200 */
.L_x_426:
[----:B------:R-:W-:Y:S02]  /*45c0*/  VIADD R12, R12, 0x100 ;  /* 0x000001000c0c7836 */ /* 0x000fe40000000000 */
[----:B------:R-:W-:Y:S01]  /*45d0*/  VIADD R21, R21, 0x100 ;  /* 0x0000010015157836 */ /* 0x000fe20000000000 */
[----:B------:R-:W-:Y:S06]  /*45e0*/  @P2 BRA `(.L_x_428) ;  /* 0xfffffffc00782947 */ /* 0x000fec000383ffff */
.L_x_425:
[----:B------:R-:W-:Y:S05]  /*45f0*/  BSYNC.RECONVERGENT B2 ;  /* 0x0000000000027941 */ /* 0x000fea0003800200 */
.L_x_424:
[----:B------:R-:W-:-:S13]  /*4600*/  ISETP.GE.U32.AND P0, PT, R20, 0x300, PT ;  /* 0x000003001400780c */ /* 0x000fda0003f06070 */
[----:B------:R-:W-:Y:S05]  /*4610*/  @!P0 BRA `(.L_x_423) ;  /* 0x0000000400c88947 */ /* 0x000fea0003800000 */
[----:B------:R-:W0:Y:S01]  /*4620*/  LDCU.64 UR8, c[0x0][0x380] ;  /* 0x00007000ff0877ac */ /* 0x000e220008000a00 */
[----:B------:R-:W1:Y:S01]  /*4630*/  LDC.64 R10, c[0x0][0x380] ;  /* 0x0000e000ff0a7b82 */ /* 0x000e620000000a00 */
[C---:B------:R-:W-:Y:S01]  /*4640*/  IADD3 R17, P0, PT, R12.reuse, R15, RZ ;  /* 0x0000000f0c117210 */ /* 0x040fe20007f1e0ff */
[----:B------:R-:W-:-:S04]  /*4650*/  IMAD.IADD R15, R12, 0x1, R15 ;  /* 0x000000010c0f7824 */ /* 0x000fc800078e020f */
[----:B------:R-:W-:Y:S01]  /*4660*/  IMAD.X R6, RZ, RZ, RZ, P0 ;  /* 0x000000ffff067224 */ /* 0x000fe200000e06ff */
[----:B0-----:R-:W-:-:S04]  /*4670*/  LEA R14, P1, R17, UR8, 0x4 ;  /* 0x00000008110e7c11 */ /* 0x001fc8000f8220ff */
[----:B------:R-:W-:Y:S02]  /*4680*/  IADD3 R14, P0, PT, R14, 0x3008, RZ ;  /* 0x000030080e0e7810 */ /* 0x000fe40007f1e0ff */
[----:B------:R-:W-:-:S05]  /*4690*/  LEA.HI.X R17, R17, UR9, R6, 0x4, P1 ;  /* 0x0000000911117c11 */ /* 0x000fca00088f2406 */
[----:B------:R-:W-:-:S07]  /*46a0*/  IMAD.X R17, RZ, RZ, R17, P0 ;  /* 0x000000ffff117224 */ /* 0x000fce00000e0611 */
.L_x_437:
[----:B-1----:R-:W-:-:S05]  /*46b0*/  IMAD.WIDE.U32 R8, R15, 0x10, R10 ;  /* 0x000000100f087825 */ /* 0x002fca00078e000a */
[----:B------:R-:W2:Y:S04]  /*46c0*/  LDG.E.64.CONSTANT R22, desc[UR6][R8.64] ;  /* 0x0000000608167981 */ /* 0x000ea8000c1e9b00 */
[----:B------:R0:W3:Y:S02]  /*46d0*/  LDG.E.64.CONSTANT R6, desc[UR6][R8.64+0x8] ;  /* 0x0000080608067981 */ /* 0x0000e4000c1e9b00 */
[----:B0-----:R-:W-:Y:S02]  /*46e0*/  IMAD.MOV.U32 R8, RZ, RZ, R14 ;  /* 0x000000ffff087224 */ /* 0x001fe400078e000e */
[----:B------:R-:W-:-:S05]  /*46f0*/  IMAD.MOV.U32 R9, RZ, RZ, R17 ;  /* 0x000000ffff097224 */ /* 0x000fca00078e0011 */
[----:B------:R0:W5:Y:S04]  /*4700*/  LDG.E.64.CONSTANT R20, desc[UR6][R8.64+-0x2008] ;  /* 0xffdff80608147981 */ /* 0x000168000c1e9b00 */
[----:B------:R0:W5:Y:S01]  /*4710*/  LDG.E.64.CONSTANT R18, desc[UR6][R8.64+-0x2000] ;  /* 0xffe0000608127981 */ /* 0x000162000c1e9b00 */
[----:B------:R-:W-:Y:S01]  /*4720*/  BSSY.RECONVERGENT B2, `(.L_x_429) ;  /* 0x0000015000027945 */ /* 0x000fe20003800200 */
[----:B--2---:R-:W-:Y:S01]  /*4730*/  DSETP.GEU.AND P0, PT, |R4|, |R22|, PT ;  /* 0x400000160400722a */ /* 0x004fe20003f0e200 */
[----:B------:R-:W-:Y:S02]  /*4740*/  IMAD.MOV.U32 R16, RZ, RZ, R22 ;  /* 0x000000ffff107224 */ /* 0x000fe400078e0016 */
[----:B------:R-:W-:Y:S01]  /*4750*/  IMAD.MOV.U32 R17, RZ, RZ, R23 ;  /* 0x000000ffff117224 */ /* 0x000fe200078e0017 */
[----:B---3--:R-:W-:Y:S01]  /*4760*/  MOV R29, R7 ;  /* 0x00000007001d7202 */ /* 0x008fe20000000f00 */
[----:B------:R-:W-:-:S09]  /*4770*/  IMAD.MOV.U32 R27, RZ, RZ, R6 ;  /* 0x000000ffff1b7224 */ /* 0x000fd200078e0006 */
        /* <DEDUP_REMOVED lines=15> */
.L_x_430:
[----:B------:R-:W-:Y:S05]  /*4870*/  BSYNC.RECONVERGENT B2 ;  /* 0x0000000000027941 */ /* 0x000fea0003800200 */
.L_x_429:
[----:B------:R0:W5:Y:S04]  /*4880*/  LDG.E.64.CONSTANT R6, desc[UR6][R8.64+-0x1008] ;  /* 0xffeff80608067981 */ /* 0x000168000c1e9b00 */
[----:B------:R0:W5:Y:S02]  /*4890*/  LDG.E.64.CONSTANT R4, desc[UR6][R8.64+-0x1000] ;  /* 0xfff0000608047981 */ /* 0x000164000c1e9b00 */
[----:B-----5:R-:W-:Y:S01]  /*48a0*/  DSETP.GEU.AND P0, PT, |R16|, |R20|, PT ;  /* 0x400000141000722a */ /* 0x020fe20003f0e200 */
[----:B------:R-:W-:Y:S01]  /*48b0*/  BSSY.RECONVERGENT B2, `(.L_x_431) ;  /* 0x0000014000027945 */ /* 0x000fe20003800200 */
[----:B------:R-:W-:Y:S02]  /*48c0*/  IMAD.MOV.U32 R2, RZ, RZ, R20 ;  /* 0x000000ffff027224 */ /* 0x000fe400078e0014 */
[----:B------:R-:W-:-:S02]  /*48d0*/  IMAD.MOV.U32 R3, RZ, RZ, R21 ;  /* 0x000000ffff037224 */ /* 0x000fc400078e0015 */
        /* <DEDUP_REMOVED lines=17> */
.L_x_432:
[----:B------:R-:W-:Y:S05]  /*49f0*/  BSYNC.RECONVERGENT B2 ;  /* 0x0000000000027941 */ /* 0x000fea0003800200 */
.L_x_431:
[----:B------:R0:W5:Y:S04]  /*4a00*/  LDG.E.64.CONSTANT R16, desc[UR6][R8.64+-0x8] ;  /* 0xfffff80608107981 */ /* 0x000168000c1e9b00 */
[----:B------:R0:W5:Y:S01]  /*4a10*/  LDG.E.64.CONSTANT R18, desc[UR6][R8.64] ;  /* 0x0000000608127981 */ /* 0x000162000c1e9b00 */
[----:B------:R-:W-:Y:S01]  /*4a20*/  DSETP.GEU.AND P0, PT, |R2|, |R6|, PT ;  /* 0x400000060200722a */ /* 0x000fe20003f0e200 */
[----:B------:R-:W-:Y:S01]  /*4a30*/  BSSY.RECONVERGENT B2, `(.L_x_433) ;  /* 0x0000014000027945 */ /* 0x000fe20003800200 */
[----:B------:R-:W-:Y:S02]  /*4a40*/  IMAD.MOV.U32 R20, RZ, RZ, R6 ;  /* 0x000000ffff147224 */ /* 0x000fe400078e0006 */
[----:B------:R-:W-:Y:S02]  /*4a50*/  IMAD.MOV.U32 R21, RZ, RZ, R7 ;  /* 0x000000ffff157224 */ /* 0x000fe400078e0007 */
[----:B------:R-:W-:-:S02]  /*4a60*/  IMAD.MOV.U32 R29, RZ, RZ, R4 ;  /* 0x000000ffff1d7224 */ /* 0x000fc400078e0004 */
        /* <DEDUP_REMOVED lines=16> */
.L_x_434:
[----:B------:R-:W-:Y:S05]  /*4b70*/  BSYNC.RECONVERGENT B2 ;  /* 0x0000000000027941 */ /* 0x000fea0003800200 */
.L_x_433:
[----:B-----5:R-:W-:Y:S01]  /*4b80*/  DSETP.GEU.AND P0, PT, |R20|, |R16|, PT ;  /* 0x400000101400722a */ /* 0x020fe20003f0e200 */
[----:B------:R-:W-:Y:S01]  /*4b90*/  BSSY.RECONVERGENT B2, `(.L_x_435) ;  /* 0x0000014000027945 */ /* 0x000fe20003800200 */
[----:B------:R-:W-:Y:S02]  /*4ba0*/  IMAD.MOV.U32 R4, RZ, RZ, R16 ;  /* 0x000000ffff047224 */ /* 0x000fe400078e0010 */
[----:B------:R-:W-:Y:S02]  /*4bb0*/  IMAD.MOV.U32 R5, RZ, RZ, R17 ;  /* 0x000000ffff057224 */ /* 0x000fe400078e0011 */
[----:B------:R-:W-:Y:S02]  /*4bc0*/  IMAD.MOV.U32 R2, RZ, RZ, R18 ;  /* 0x000000ffff027224 */ /* 0x000fe400078e0012 */
[----:B------:R-:W-:-:S06]  /*4bd0*/  IMAD.MOV.U32 R3, RZ, RZ, R19 ;  /* 0x000000ffff037224 */ /* 0x000fcc00078e0013 */
        /* <DEDUP_REMOVED lines=15> */
.L_x_436:
[----:B------:R-:W-:Y:S05]  /*4cd0*/  BSYNC.RECONVERGENT B2 ;  /* 0x0000000000027941 */ /* 0x000fea0003800200 */
.L_x_435:
[----:B------:R-:W-:Y:S01]  /*4ce0*/  VIADD R12, R12, 0x400 ;  /* 0x000004000c0c7836 */ /* 0x000fe20000000000 */
[----:B------:R-:W-:Y:S01]  /*4cf0*/  IADD3 R14, P1, PT, R8, 0x4000, RZ ;  /* 0x00004000080e7810 */ /* 0x000fe20007f3e0ff */
[----:B------:R-:W-:-:S03]  /*4d00*/  VIADD R15, R15, 0x400 ;  /* 0x000004000f0f7836 */ /* 0x000fc60000000000 */
[----:B------:R-:W-:Y:S01]  /*4d10*/  ISETP.GE.AND P0, PT, R12, R13, PT ;  /* 0x0000000d0c00720c */ /* 0x000fe20003f06270 */
[----:B------:R-:W-:-:S12]  /*4d20*/  IMAD.X R17, RZ, RZ, R9, P1 ;  /* 0x000000ffff117224 */ /* 0x000fd800008e0609 */
[----:B------:R-:W-:Y:S05]  /*4d30*/  @!P0 BRA `(.L_x_437) ;  /* 0xfffffff8005c8947 */ /* 0x000fea000383ffff */
.L_x_423:
[----:B------:R-:W-:Y:S05]  /*4d40*/  BSYNC.RECONVERGENT B1 ;  /* 0x0000000000017941 */ /* 0x000fea0003800200 */
.L_x_422:
        /* <DEDUP_REMOVED lines=32> */
.L_x_439:
[----:B------:R-:W-:Y:S05]  /*4f50*/  BSYNC.RECONVERGENT B1 ;  /* 0x0000000000017941 */ /* 0x000fea0003800200 */
.L_x_438:
        /* <DEDUP_REMOVED lines=12> */
[----:B---3--:R-:W-:Y:S01]  /*5020*/  IMAD.MOV.U32 R8, RZ, RZ, R14 ;  /* 0x000000ffff087224 */ /* 0x008fe200078e000e */
[----:B------:R-:W-:Y:S01]  /*5030*/  MOV R2, R4 ;  /* 0x0000000400027202 */ /* 0x000fe20000000f00 */
[----:B----4-:R-:W-:Y:S02]  /*5040*/  IMAD.MOV.U32 R9, RZ, RZ, R13 ;  /* 0x000000ffff097224 */ /* 0x010fe400078e000d */
        /* <DEDUP_REMOVED lines=16> */
.L_x_441:
[----:B------:R-:W-:Y:S05]  /*5150*/  BSYNC.RECONVERGENT B1 ;  /* 0x0000000000017941 */ /* 0x000fea0003800200 */
.L_x_440:
[----:B------:R-:W-:Y:S01]  /*5160*/  ISETP.GT.AND P0, PT, R10, 0x1b, PT ;  /* 0x0000001b0a00780c */ /* 0x000fe20003f04270 */
[----:B0-----:R0:W0:Y:S01]  /*5170*/  SHFL.DOWN PT, R6, R2, 0x4, 0x1f ;  /* 0x08801f0002067f89 */ /* 0x00102200000e0000 */
[----:B------:R-:W-:Y:S01]  /*5180*/  BSSY.RECONVERGENT B1, `(.L_x_442) ;  /* 0x000001d000017945 */ /* 0x000fe20003800200 */
[----:B------:R-:W-:Y:S02]  /*5190*/  IMAD.MOV.U32 R11, RZ, RZ, R8 ;  /* 0x000000ffff0b7224 */ /* 0x000fe400078e0008 */
[----:B------:R0:W0:Y:S01]  /*51a0*/  SHFL.DOWN PT, R7, R3, 0x4, 0x1f ;  /* 0x08801f0003077f89 */ /* 0x00002200000e0000 */
[----:B------:R-:W-:Y:S02]  /*51b0*/  IMAD.MOV.U32 R12, RZ, RZ, R9 ;  /* 0x000000ffff0c7224 */ /* 0x000fe400078e0009 */
[----:B-1----:R-:W-:Y:S01]  /*51c0*/  IMAD.MOV.U32 R4, RZ, RZ, R2 ;  /* 0x000000ffff047224 */ /* 0x002fe200078e0002 */
[----:B----4-:R1:W4:Y:S01]  /*51d0*/  SHFL.DOWN PT, R13, R8, 0x4, 0x1f ;  /* 0x08801f00080d7f89 */ /* 0x01032200000e0000 */
[----:B--2---:R-:W-:-:S03]  /*51e0*/  IMAD.MOV.U32 R5, RZ, RZ, R3 ;  /* 0x000000ffff057224 */ /* 0x004fc600078e0003 */
[----:B---3--:R1:W2:Y:S01]  /*51f0*/  SHFL.DOWN PT, R14, R9, 0x4, 0x1f ;  /* 0x08801f00090e7f89 */ /* 0x0082a200000e0000 */
[----:B------:R-:W-:Y:S05]  /*5200*/  @P0 BRA `(.L_x_443) ;  /* 0x0000000000500947 */ /* 0x000fea0003800000 */
[----:B0-----:R-:W-:Y:S01]  /*5210*/  DSETP.GEU.AND P0, PT, |R2|, |R6|, PT ;  /* 0x400000060200722a */ /* 0x001fe20003f0e200 */
[----:B----4-:R-:W-:Y:S02]  /*5220*/  IMAD.MOV.U32 R11, RZ, RZ, R13 ;  /* 0x000000ffff0b7224 */ /* 0x010fe400078e000d */
        /* <DEDUP_REMOVED lines=18> */
.L_x_443:
[----:B------:R-:W-:Y:S05]  /*5350*/  BSYNC.RECONVERGENT B1 ;  /* 0x0000000000017941 */ /* 0x000fea0003800200 */
.L_x_442:
[----:B------:R-:W-:Y:S01]  /*5360*/  ISETP.GT.AND P0, PT, R10, 0x17, PT ;  /* 0x000000170a00780c */ /* 0x000fe20003f04270 */
[----:B0-----:R0:W3:Y:S01]  /*5370*/  SHFL.DOWN PT, R2, R4, 0x8, 0x1f ;  /* 0x09001f0004027f89 */ /* 0x0010e200000e0000 */
[----:B------:R-:W-:Y:S01]  /*5380*/  BSSY.RECONVERGENT B1, `(.L_x_444) ;  /* 0x000001d000017945 */ /* 0x000fe20003800200 */
[----:B-1----:R-:W-:Y:S02]  /*5390*/  IMAD.MOV.U32 R8, RZ, RZ, R11 ;  /* 0x000000ffff087224 */ /* 0x002fe400078e000b */
[----:B------:R0:W1:Y:S01]  /*53a0*/  SHFL.DOWN PT, R3, R5, 0x8, 0x1f ;  /* 0x09001f0005037f89 */ /* 0x00006200000e0000 */
[----:B------:R-:W-:Y:S02]  /*53b0*/  IMAD.MOV.U32 R9, RZ, RZ, R12 ;  /* 0x000000ffff097224 */ /* 0x000fe400078e000c */
[----:B------:R-:W-:Y:S01]  /*53c0*/  IMAD.MOV.U32 R6, RZ, RZ, R4 ;  /* 0x000000ffff067224 */ /* 0x000fe200078e0004 */
[----:B--2---:R0:W2:Y:S01]  /*53d0*/  SHFL.DOWN PT, R14, R11, 0x8, 0x1f ;  /* 0x09001f000b0e7f89 */ /* 0x0040a200000e0000 */
[----:B------:R-:W-:-:S03]  /*53e0*/  IMAD.MOV.U32 R7, RZ, RZ, R5 ;  /* 0x000000ffff077224 */ /* 0x000fc600078e0005 */
[----:B----4-:R0:W4:Y:S01]  /*53f0*/  SHFL.DOWN PT, R13, R12, 0x8, 0x1f ;  /* 0x09001f000c0d7f89 */ /* 0x01012200000e0000 */
[----:B------:R-:W-:Y:S05]  /*5400*/  @P0 BRA `(.L_x_445) ;  /* 0x0000000000500947 */ /* 0x000fea0003800000 */
[----:B-1-3--:R-:W-:Y:S01]  /*5410*/  DSETP.GEU.AND P0, PT, |R4|, |R2|, PT ;  /* 0x400000020400722a */ /* 0x00afe20003f0e200 */
[----:B--2---:R-:W-:Y:S01]  /*5420*/  IMAD.MOV.U32 R8, RZ, RZ, R14 ;  /* 0x000000ffff087224 */ /* 0x004fe200078e000e */
        /* <DEDUP_REMOVED lines=18> */
.L_x_445:
[----:B------:R-:W-:Y:S05]  /*5550*/  BSYNC.RECONVERGENT B1 ;  /* 0x0000000000017941 */ /* 0x000fea0003800200 */
.L_x_444:
[----:B------:R-:W-:Y:S01]  /*5560*/  ISETP.GT.AND P0, PT, R10, 0xf, PT ;  /* 0x0000000f0a00780c */ /* 0x000fe20003f04270 */
[----:B0-----:R0:W0:Y:S01]  /*5570*/  SHFL.DOWN PT, R4, R6, 0x10, 0x1f ;  /* 0x0a001f0006047f89 */ /* 0x00102200000e0000 */
[----:B------:R-:W-:Y:S01]  /*5580*/  BSSY.RECONVERGENT B1, `(.L_x_446) ;  /* 0x000001d000017945 */ /* 0x000fe20003800200 */
[----:B--2---:R-:W-:Y:S02]  /*5590*/  IMAD.MOV.U32 R14, RZ, RZ, R8 ;  /* 0x000000ffff0e7224 */ /* 0x004fe400078e0008 */
[----:B------:R2:W0:Y:S01]  /*55a0*/  SHFL.DOWN PT, R5, R7, 0x10, 0x1f ;  /* 0x0a001f0007057f89 */ /* 0x00042200000e0000 */
[----:B------:R-:W-:Y:S02]  /*55b0*/  IMAD.MOV.U32 R15, RZ, RZ, R9 ;  /* 0x000000ffff0f7224 */ /* 0x000fe400078e0009 */
[----:B---3--:R-:W-:Y:S01]  /*55c0*/  IMAD.MOV.U32 R2, RZ, RZ, R6 ;  /* 0x000000ffff027224 */ /* 0x008fe200078e0006 */
[----:B------:R2:W3:Y:S01]  /*55d0*/  SHFL.DOWN PT, R11, R8, 0x10, 0x1f ;  /* 0x0a001f00080b7f89 */ /* 0x0004e200000e0000 */
[----:B-1----:R-:W-:-:S03]  /*55e0*/  IMAD.MOV.U32 R3, RZ, RZ, R7 ;  /* 0x000000ffff037224 */ /* 0x002fc600078e0007 */
[----:B------:R2:W1:Y:S01]  /*55f0*/  SHFL.DOWN PT, R12, R9, 0x10, 0x1f ;  /* 0x0a001f00090c7f89 */ /* 0x00046200000e0000 */
[----:B------:R-:W-:Y:S05]  /*5600*/  @P0 BRA `(.L_x_447) ;  /* 0x0000000000500947 */ /* 0x000fea0003800000 */
[----:B0-----:R-:W-:Y:S01]  /*5610*/  DSETP.GEU.AND P0, PT, |R6|, |R4|, PT ;  /* 0x400000040600722a */ /* 0x001fe20003f0e200 */
[----:B---3--:R-:W-:Y:S02]  /*5620*/  IMAD.MOV.U32 R14, RZ, RZ, R11 ;  /* 0x000000ffff0e7224 */ /* 0x008fe400078e000b */
[----:B-1----:R-:W-:Y:S02]  /*5630*/  IMAD.MOV.U32 R15, RZ, RZ, R12 ;  /* 0x000000ffff0f7224 */ /* 0x002fe400078e000c */
        /* <DEDUP_REMOVED lines=17> */
.L_x_447:
[----:B------:R-:W-:Y:S05]  /*5750*/  BSYNC.RECONVERGENT B1 ;  /* 0x0000000000017941 */ /* 0x000fea0003800200 */
.L_x_446:
        /* <DEDUP_REMOVED lines=11> */
.L_x_449:
[----:B------:R-:W-:Y:S05]  /*5810*/  BSYNC.RECONVERGENT B1 ;  /* 0x0000000000017941 */ /* 0x000fea0003800200 */
.L_x_448:
        /* <DEDUP_REMOVED lines=8> */
[----:B--2---:R-:W2:Y:S04]  /*58a0*/  LDS.128 R4, [R0+0x20] ;  /* 0x0000200000047984 */ /* 0x004ea80000000c00 */
[----:B-1--4-:R1:W4:Y:S04]  /*58b0*/  LDS.64 R12, [R0+0x80] ;  /* 0x00008000000c7984 */ /* 0x0123280000000a00 */
[----:B---3--:R1:W3:Y:S01]  /*58c0*/  LDS.128 R8, [R0+0x30] ;  /* 0x0000300000087984 */ /* 0x0082e20000000c00 */
[----:B0-----:R-:W-:Y:S01]  /*58d0*/  DSETP.GEU.AND P0, PT, |R2|, |R16|, PT ;  /* 0x400000100200722a */ /* 0x001fe20003f0e200 */
[----:B------:R-:W-:-:S02]  /*58e0*/  IMAD.MOV.U32 R24, RZ, RZ, R16 ;  /* 0x000000ffff187224 */ /* 0x000fc400078e0010 */
[----:B------:R-:W-:Y:S02]  /*58f0*/  IMAD.MOV.U32 R25, RZ, RZ, R17 ;  /* 0x000000ffff197224 */ /* 0x000fe400078e0011 */
[----:B--2---:R-:W-:Y:S02]  /*5900*/  IMAD.MOV.U32 R27, RZ, RZ, R4 ;  /* 0x000000ffff1b7224 */ /* 0x004fe400078e0004 */
[----:B------:R-:W-:-:S07]  /*5910*/  IMAD.MOV.U32 R29, RZ, RZ, R5 ;  /* 0x000000ffff1d7224 */ /* 0x000fce00078e0005 */
[----:B-1-34-:R-:W-:Y:S05]  /*5920*/  @!P0 BRA `(.L_x_451) ;  /* 0x0000000000388947 */ /* 0x01afea0003800000 */
        /* <DEDUP_REMOVED lines=14> */
.L_x_451:
[----:B------:R-:W-:Y:S05]  /*5a10*/  BSYNC.RECONVERGENT B1 ;  /* 0x0000000000017941 */ /* 0x000fea0003800200 */
.L_x_450:
        /* <DEDUP_REMOVED lines=23> */
.L_x_453:
[----:B------:R-:W-:Y:S05]  /*5b90*/  BSYNC.RECONVERGENT B1 ;  /* 0x0000000000017941 */ /* 0x000fea0003800200 */
.L_x_452:
        /* <DEDUP_REMOVED lines=21> */
.L_x_455:
[----:B------:R-:W-:Y:S05]  /*5cf0*/  BSYNC.RECONVERGENT B1 ;  /* 0x0000000000017941 */ /* 0x000fea0003800200 */
.L_x_454:
        /* <DEDUP_REMOVED lines=23> */
.L_x_457:
[----:B------:R-:W-:Y:S05]  /*5e70*/  BSYNC.RECONVERGENT B1 ;  /* 0x0000000000017941 */ /* 0x000fea0003800200 */
.L_x_456:
[----:B------:R-:W-:Y:S01]  /*5e80*/  DSETP.GEU.AND P0, PT, |R14|, |R22|, PT ;  /* 0x400000160e00722a */ /* 0x000fe20003f0e200 */
[----:B------:R-:W-:Y:S01]  /*5e90*/  BSSY.RECONVERGENT B1, `(.L_x_458) ;  /* 0x0000014000017945 */ /* 0x000fe20003800200 */
[----:B------:R-:W-:Y:S01]  /*5ea0*/  MOV R2, R22 ;  /* 0x0000001600027202 */ /* 0x000fe20000000f00 */
[----:B------:R-:W-:Y:S02]  /*5eb0*/  IMAD.MOV.U32 R3, RZ, RZ, R23 ;  /* 0x000000ffff037224 */ /* 0x000fe400078e0017 */
[----:B-1----:R-:W-:Y:S02]  /*5ec0*/  IMAD.MOV.U32 R19, RZ, RZ, R8 ;  /* 0x000000ffff137224 */ /* 0x002fe400078e0008 */
        /* <DEDUP_REMOVED lines=16> */
.L_x_459:
[----:B------:R-:W-:Y:S05]  /*5fd0*/  BSYNC.RECONVERGENT B1 ;  /* 0x0000000000017941 */ /* 0x000fea0003800200 */
.L_x_458:
        /* <DEDUP_REMOVED lines=21> */
.L_x_461:
[----:B------:R-:W-:Y:S05]  /*6130*/  BSYNC.RECONVERGENT B1 ;  /* 0x0000000000017941 */ /* 0x000fea0003800200 */
.L_x_460:
        /* <DEDUP_REMOVED lines=20> */
.L_x_383:
[----:B------:R-:W-:Y:S05]  /*6280*/  BSYNC.RECONVERGENT B0 ;  /* 0x0000000000007941 */ /* 0x000fea0003800200 */
.L_x_350:
[----:B------:R-:W-:Y:S05]  /*6290*/  @P1 EXIT ;  /* 0x000000000000194d */ /* 0x000fea0003800000 */
[----:B01----:R-:W0:Y:S02]  /*62a0*/  LDC.64 R4, c[0x0][0x388] ;  /* 0x0000e200ff047b82 */ /* 0x003e240000000a00 */
[----:B0-----:R-:W-:Y:S04]  /*62b0*/  STG.E.64 desc[UR6][R4.64], R2 ;  /* 0x0000000204007986 */ /* 0x001fe8000c101b06 */
[----:B------:R-:W-:Y:S01]  /*62c0*/  STG.E.64 desc[UR6][R4.64+0x8], R14 ;  /* 0x0000080e04007986 */ /* 0x000fe2000c101b06 */
[----:B------:R-:W-:Y:S05]  /*62d0*/  EXIT ;  /* 0x000000000000794d */ /* 0x000fea0003800000 */
.L_x_462:
        /* <DEDUP_REMOVED lines=10> */
.L_x_761:


//--------------------- .text._ZN6thrust24THRUST_300001_SM_1000_NS8cuda_cub4core6detail13_kernel_agentINS1_8__reduce10DrainAgentIiEEJN3cub18CUB_300001_SM_10009GridQueueIjEEiEEEvDpT0_ --------------------------
	.section	.text._ZN6thrust24THRUST_300001_SM_1000_NS8cuda_cub4core6detail13_kernel_agentINS1_8__reduce10DrainAgentIiEEJN3cub18CUB_300001_SM_10009GridQueueIjEEiEEEvDpT0_,"ax",@progbits
	.align	128
        .global         _ZN6thrust24THRUST_300001_SM_1000_NS8cuda_cub4core6detail13_kernel_agentINS1_8__reduce10DrainAgentIiEEJN3cub18CUB_300001_SM_10009GridQueueIjEEiEEEvDpT0_
        .type           _ZN6thrust24THRUST_300001_SM_1000_NS8cuda_cub4core6detail13_kernel_agentINS1_8__reduce10DrainAgentIiEEJN3cub18CUB_300001_SM_10009GridQueueIjEEiEEEvDpT0_,@function
        .size           _ZN6thrust24THRUST_300001_SM_1000_NS8cuda_cub4core6detail13_kernel_agentINS1_8__reduce10DrainAgentIiEEJN3cub18CUB_300001_SM_10009GridQueueIjEEiEEEvDpT0_,(.L_x_762 - _ZN6thrust24THRUST_300001_SM_1000_NS8cuda_cub4core6detail13_kernel_agentINS1_8__reduce10DrainAgentIiEEJN3cub18CUB_300001_SM_10009GridQueueIjEEiEEEvDpT0_)
        .other          _ZN6thrust24THRUST_300001_SM_1000_NS8cuda_cub4core6detail13_kernel_agentINS1_8__reduce10DrainAgentIiEEJN3cub18CUB_300001_SM_10009GridQueueIjEEiEEEvDpT0_,@"STO_CUDA_ENTRY STV_DEFAULT"
_ZN6thrust24THRUST_300001_SM_1000_NS8cuda_cub4core6detail13_kernel_agentINS1_8__reduce10DrainAgentIiEEJN3cub18CUB_300001_SM_10009GridQueueIjEEiEEEvDpT0_:
.text._ZN6thrust24THRUST_300001_SM_1000_NS8cuda_cub4core6detail13_kernel_agentINS1_8__reduce10DrainAgentIiEEJN3cub18CUB_300001_SM_10009GridQueueIjEEiEEEvDpT0_:
[----:B------:R-:W-:Y:S08]  /*0000*/  LDC R1, c[0x0][0x37c] ;  /* 0x0000df00ff017b82 */ /* 0x000ff00000000800 */
[----:B------:R-:W0:Y:S01]  /*0010*/  LDC.64 R2, c[0x0][0x380] ;  /* 0x0000e000ff027b82 */ /* 0x000e220000000a00 */
[----:B------:R-:W0:Y:S07]  /*0020*/  LDCU.64 UR4, c[0x0][0x358] ;  /* 0x00006b00ff0477ac */ /* 0x000e2e0008000a00 */
[----:B------:R-:W1:Y:S01]  /*0030*/  LDC R5, c[0x0][0x388] ;  /* 0x0000e200ff057b82 */ /* 0x000e620000000800 */
[----:B0-----:R-:W-:Y:S04]  /*0040*/  STG.E desc[UR4][R2.64+0x4], RZ ;  /* 0x000004ff02007986 */ /* 0x001fe8000c101904 */
[----:B-1----:R-:W-:Y:S01]  /*0050*/  STG.E desc[UR4][R2.64], R5 ;  /* 0x0000000502007986 */ /* 0x002fe2000c101904 */
[----:B------:R-:W-:Y:S05]  /*0060*/  EXIT ;  /* 0x000000000000794d */ /* 0x000fea0003800000 */
.L_x_463:
        /* <DEDUP_REMOVED lines=9> */
.L_x_762:


//--------------------- .text._ZN6thrust24THRUST_300001_SM_1000_NS8cuda_cub4core6detail13_kernel_agentINS1_8__reduce11ReduceAgentINS0_12zip_iteratorIN4cuda3std3__45tupleIJNS0_10device_ptrIdEENS0_17counting_iteratorIlNS0_11use_defaultESF_SF_EEEEEEEPNSB_IJdlEEESJ_iNS1_9__extrema9arg_max_fIdl10ComparatorEEEEJSI_SK_iN3cub18CUB_300001_SM_100013GridEvenShareIiEENSR_9GridQueueIjEESO_EEEvDpT0_ --------------------------
	.section	.text._ZN6thrust24THRUST_300001_SM_1000_NS8cuda_cub4core6detail13_kernel_agentINS1_8__reduce11ReduceAgentINS0_12zip_iteratorIN4cuda3std3__45tupleIJNS0_10device_ptrIdEENS0_17counting_iteratorIlNS0_11use_defaultESF_SF_EEEEEEEPNSB_IJdlEEESJ_iNS1_9__extrema9arg_max_fIdl10ComparatorEEEEJSI_SK_iN3cub18CUB_300001_SM_100013GridEvenShareIiEENSR_9GridQueueIjEESO_EEEvDpT0_,"ax",@progbits
	.align	128
        .global         _ZN6thrust24THRUST_300001_SM_1000_NS8cuda_cub4core6detail13_kernel_agentINS1_8__reduce11ReduceAgentINS0_12zip_iteratorIN4cuda3std3__45tupleIJNS0_10device_ptrIdEENS0_17counting_iteratorIlNS0_11use_defaultESF_SF_EEEEEEEPNSB_IJdlEEESJ_iNS1_9__extrema9arg_max_fIdl10ComparatorEEEEJSI_SK_iN3cub18CUB_300001_SM_100013GridEvenShareIiEENSR_9GridQueueIjEESO_EEEvDpT0_
        .type           _ZN6thrust24THRUST_300001_SM_1000_NS8cuda_cub4core6detail13_kernel_agentINS1_8__reduce11ReduceAgentINS0_12zip_iteratorIN4cuda3std3__45tupleIJNS0_10device_ptrIdEENS0_17counting_iteratorIlNS0_11use_defaultESF_SF_EEEEEEEPNSB_IJdlEEESJ_iNS1_9__extrema9arg_max_fIdl10ComparatorEEEEJSI_SK_iN3cub18CUB_300001_SM_100013GridEvenShareIiEENSR_9GridQueueIjEESO_EEEvDpT0_,@function
        .size           _ZN6thrust24THRUST_300001_SM_1000_NS8cuda_cub4core6detail13_kernel_agentINS1_8__reduce11ReduceAgentINS0_12zip_iteratorIN4cuda3std3__45tupleIJNS0_10device_ptrIdEENS0_17counting_iteratorIlNS0_11use_defaultESF_SF_EEEEEEEPNSB_IJdlEEESJ_iNS1_9__extrema9arg_max_fIdl10ComparatorEEEEJSI_SK_iN3cub18CUB_300001_SM_100013GridEvenShareIiEENSR_9GridQueueIjEESO_EEEvDpT0_,(.L_x_763 - _ZN6thrust24THRUST_300001_SM_1000_NS8cuda_cub4core6detail13_kernel_agentINS1_8__reduce11ReduceAgentINS0_12zip_iteratorIN4cuda3std3__45tupleIJNS0_10device_ptrIdEENS0_17counting_iteratorIlNS0_11use_defaultESF_SF_EEEEEEEPNSB_IJdlEEESJ_iNS1_9__extrema9arg_max_fIdl10ComparatorEEEEJSI_SK_iN3cub18CUB_300001_SM_100013GridEvenShareIiEENSR_9GridQueueIjEESO_EEEvDpT0_)
        .other          _ZN6thrust24THRUST_300001_SM_1000_NS8cuda_cub4core6detail13_kernel_agentINS1_8__reduce11ReduceAgentINS0_12zip_iteratorIN4cuda3std3__45tupleIJNS0_10device_ptrIdEENS0_17counting_iteratorIlNS0_11use_defaultESF_SF_EEEEEEEPNSB_IJdlEEESJ_iNS1_9__extrema9arg_max_fIdl10ComparatorEEEEJSI_SK_iN3cub18CUB_300001_SM_100013GridEvenShareIiEENSR_9GridQueueIjEESO_EEEvDpT0_,@"STO_CUDA_ENTRY STV_DEFAULT"
_ZN6thrust24THRUST_300001_SM_1000_NS8cuda_cub4core6detail13_kernel_agentINS1_8__reduce11ReduceAgentINS0_12zip_iteratorIN4cuda3std3__45tupleIJNS0_10device_ptrIdEENS0_17counting_iteratorIlNS0_11use_defaultESF_SF_EEEEEEEPNSB_IJdlEEESJ_iNS1_9__extrema9arg_max_fIdl10ComparatorEEEEJSI_SK_iN3cub18CUB_300001_SM_100013GridEvenShareIiEENSR_9GridQueueIjEESO_EEEvDpT0_:
.text._ZN6thrust24THRUST_300001_SM_1000_NS8cuda_cub4core6detail13_kernel_agentINS1_8__reduce11ReduceAgentINS0_12zip_iteratorIN4cuda3std3__45tupleIJNS0_10device_ptrIdEENS0_17counting_iteratorIlNS0_11use_defaultESF_SF_EEEEEEEPNSB_IJdlEEESJ_iNS1_9__extrema9arg_max_fIdl10ComparatorEEEEJSI_SK_iN3cub18CUB_300001_SM_100013GridEvenShareIiEENSR_9GridQueueIjEESO_EEEvDpT0_:
[----:B------:R-:W-:Y:S01]  /*0000*/  LDC R1, c[0x0][0x37c] ;  /* 0x0000df00ff017b82 */ /* 0x000fe20000000800 */
[----:B------:R-:W0:Y:S01]  /*0010*/  S2R R0, SR_CTAID.X ;  /* 0x0000000000007919 */ /* 0x000e220000002500 */
[----:B------:R-:W1:Y:S01]  /*0020*/  LDCU UR4, c[0x0][0x398] ;  /* 0x00007300ff0477ac */ /* 0x000e620008000800 */
[----:B------:R-:W-:Y:S01]  /*0030*/  BSSY.RECONVERGENT B0, `(.L_x_464) ;  /* 0x000066d000007945 */ /* 0x000fe20003800200 */
[----:B------:R-:W2:Y:S01]  /*0040*/  LDCU UR6, c[0x0][0x370] ;  /* 0x00006e00ff0677ac */ /* 0x000ea20008000800 */
[----:B------:R-:W3:Y:S01]  /*0050*/  LDCU.64 UR10, c[0x0][0x358] ;  /* 0x00006b00ff0a77ac */ /* 0x000ee20008000a00 */
[----:B-1----:R-:W-:Y:S01]  /*0060*/  IMAD.U32 R7, RZ, RZ, UR4 ;  /* 0x00000004ff077e24 */ /* 0x002fe2000f8e00ff */
[----:B--2---:R-:W-:Y:S01]  /*0070*/  UIMAD UR6, UR6, 0x500, URZ ;  /* 0x00000500060678a4 */ /* 0x004fe2000f8e02ff */
[----:B0-----:R-:W-:-:S04]  /*0080*/  IMAD R10, R0, 0x500, RZ ;  /* 0x00000500000a7824 */ /* 0x001fc800078e02ff */
[----:B------:R-:W-:-:S05]  /*0090*/  VIADD R2, R10, 0x500 ;  /* 0x000005000a027836 */ /* 0x000fca0000000000 */
[----:B------:R-:W-:-:S13]  /*00a0*/  ISETP.GT.AND P0, PT, R2, R7, PT ;  /* 0x000000070200720c */ /* 0x000fda0003f04270 */
[----:B---3--:R-:W-:Y:S05]  /*00b0*/  @!P0 BRA `(.L_x_465) ;  /* 0x0000003800d08947 */ /* 0x008fea0003800000 */
[----:B------:R-:W0:Y:S01]  /*00c0*/  S2R R5, SR_TID.X ;  /* 0x0000000000057919 */ /* 0x000e220000002100 */
[----:B------:R-:W-:Y:S01]  /*00d0*/  IMAD.IADD R4, R7, 0x1, -R10 ;  /* 0x0000000107047824 */ /* 0x000fe200078e0a0a */
[----:B------:R-:W1:Y:S01]  /*00e0*/  LDCU.64 UR6, c[0x0][0x388] ;  /* 0x00007100ff0677ac */ /* 0x000e620008000a00 */
[----:B------:R-:W-:Y:S01]  /*00f0*/  BSSY.RECONVERGENT B1, `(.L_x_466) ;  /* 0x0000010000017945 */ /* 0x000fe20003800200 */
[----:B------:R-:W-:Y:S01]  /*0100*/  IMAD.MOV.U32 R8, RZ, RZ, RZ ;  /* 0x000000ffff087224 */ /* 0x000fe200078e00ff */
[----:B------:R-:W-:Y:S01]  /*0110*/  CS2R R2, SRZ ;  /* 0x0000000000027805 */ /* 0x000fe2000001ff00 */
[----:B------:R-:W2:Y:S01]  /*0120*/  LDCU.64 UR8, c[0x0][0x388] ;  /* 0x00007100ff0877ac */ /* 0x000ea20008000a00 */
[----:B------:R-:W-:Y:S01]  /*0130*/  IMAD.MOV.U32 R6, RZ, RZ, RZ ;  /* 0x000000ffff067224 */ /* 0x000fe200078e00ff */
[----:B0-----:R-:W-:Y:S01]  /*0140*/  ISETP.GE.AND P0, PT, R5, R4, PT ;  /* 0x000000040500720c */ /* 0x001fe20003f06270 */
[----:B------:R-:W-:-:S12]  /*0150*/  IMAD.MOV.U32 R9, RZ, RZ, R5 ;  /* 0x000000ffff097224 */ /* 0x000fd800078e0005 */
[----:B-12---:R-:W-:Y:S05]  /*0160*/  @P0 BRA `(.L_x_467) ;  /* 0x0000000000200947 */ /* 0x006fea0003800000 */
[----:B------:R-:W0:Y:S01]  /*0170*/  LDC.64 R2, c[0x0][0x380] ;  /* 0x0000e000ff027b82 */ /* 0x000e220000000a00 */
[----:B------:R-:W-:Y:S01]  /*0180*/  IMAD.IADD R11, R10, 0x1, R5 ;  /* 0x000000010a0b7824 */ /* 0x000fe200078e0205 */
[----:B------:R-:W1:Y:S03]  /*0190*/  LDCU.64 UR4, c[0x0][0x388] ;  /* 0x00007100ff0477ac */ /* 0x000e660008000a00 */
[----:B0-----:R-:W-:-:S06]  /*01a0*/  IMAD.WIDE R2, R11, 0x8, R2 ;  /* 0x000000080b027825 */ /* 0x001fcc00078e0202 */
[----:B------:R-:W5:Y:S01]  /*01b0*/  LDG.E.64 R2, desc[UR10][R2.64] ;  /* 0x0000000a02027981 */ /* 0x000f62000c1e1b00 */
[----:B-1----:R-:W-:Y:S01]  /*01c0*/  IADD3 R8, P0, PT, R11, UR4, RZ ;  /* 0x000000040b087c10 */ /* 0x002fe2000ff1e0ff */
[----:B------:R-:W-:-:S03]  /*01d0*/  VIADD R9, R5, 0x100 ;  /* 0x0000010005097836 */ /* 0x000fc60000000000 */
[----:B------:R-:W-:-:S09]  /*01e0*/  LEA.HI.X.SX32 R6, R11, UR5, 0x1, P0 ;  /* 0x000000050b067c11 */ /* 0x000fd200080f0eff */
.L_x_467:
[----:B------:R-:W-:Y:S05]  /*01f0*/  BSYNC.RECONVERGENT B1 ;  /* 0x0000000000017941 */ /* 0x000fea0003800200 */
.L_x_466:
        /* <DEDUP_REMOVED lines=9> */
[----:B------:R-:W0:Y:S01]  /*0290*/  LDC.64 R12, c[0x0][0x380] ;  /* 0x0000e000ff0c7b82 */ /* 0x000e220000000a00 */
[----:B------:R-:W-:Y:S01]  /*02a0*/  LEA.HI R7, R18, 0x1, RZ, 0x18 ;  /* 0x0000000112077811 */ /* 0x000fe200078fc0ff */
[----:B------:R-:W-:-:S03]  /*02b0*/  IMAD.IADD R11, R10, 0x1, R9 ;  /* 0x000000010a0b7824 */ /* 0x000fc600078e0209 */
[----:B------:R-:W-:-:S05]  /*02c0*/  LOP3.LUT R7, R7, 0x3, RZ, 0xc0, !PT ;  /* 0x0000000307077812 */ /* 0x000fca00078ec0ff */
[----:B------:R-:W-:-:S07]  /*02d0*/  IMAD.MOV R7, RZ, RZ, -R7 ;  /* 0x000000ffff077224 */ /* 0x000fce00078e0a07 */
.L_x_474:
[----:B0-----:R-:W-:-:S06]  /*02e0*/  IMAD.WIDE R14, R11, 0x8, R12 ;  /* 0x000000080b0e7825 */ /* 0x001fcc00078e020c */
[----:B------:R-:W2:Y:S01]  /*02f0*/  LDG.E.64 R14, desc[UR10][R14.64] ;  /* 0x0000000a0e0e7981 */ /* 0x000ea2000c1e1b00 */
[----:B------:R-:W-:Y:S01]  /*0300*/  IADD3 R22, P1, PT, R11, UR6, RZ ;  /* 0x000000060b167c10 */ /* 0x000fe2000ff3e0ff */
[----:B------:R-:W-:Y:S01]  /*0310*/  VIADD R7, R7, 0x1 ;  /* 0x0000000107077836 */ /* 0x000fe20000000000 */
[----:B------:R-:W-:Y:S01]  /*0320*/  BSSY.RECONVERGENT B3, `(.L_x_472) ;  /* 0x000001b000037945 */ /* 0x000fe20003800200 */
[----:B------:R-:W-:Y:S01]  /*0330*/  IMAD.MOV.U32 R19, RZ, RZ, R8 ;  /* 0x000000ffff137224 */ /* 0x000fe200078e0008 */
[----:B------:R-:W-:Y:S01]  /*0340*/  LEA.HI.X.SX32 R21, R11, UR7, 0x1, P1 ;  /* 0x000000070b157c11 */ /* 0x000fe200088f0eff */
[----:B------:R-:W-:Y:S01]  /*0350*/  IMAD.MOV.U32 R20, RZ, RZ, R6 ;  /* 0x000000ffff147224 */ /* 0x000fe200078e0006 */
[----:B------:R-:W-:Y:S01]  /*0360*/  ISETP.NE.AND P2, PT, R7, RZ, PT ;  /* 0x000000ff0700720c */ /* 0x000fe20003f45270 */
[----:B-----5:R-:W-:Y:S02]  /*0370*/  IMAD.MOV.U32 R16, RZ, RZ, R2 ;  /* 0x000000ffff107224 */ /* 0x020fe400078e0002 */
[----:B------:R-:W-:-:S02]  /*0380*/  IMAD.MOV.U32 R17, RZ, RZ, R3 ;  /* 0x000000ffff117224 */ /* 0x000fc400078e0003 */
[----:B------:R-:W-:Y:S02]  /*0390*/  IMAD.MOV.U32 R8, RZ, RZ, R22 ;  /* 0x000000ffff087224 */ /* 0x000fe400078e0016 */
        /* <DEDUP_REMOVED lines=19> */
.L_x_473:
[----:B------:R-:W-:Y:S05]  /*04d0*/  BSYNC.RECONVERGENT B3 ;  /* 0x0000000000037941 */ /* 0x000fea0003800200 */
.L_x_472:
[----:B------:R-:W-:Y:S02]  /*04e0*/  VIADD R9, R9, 0x100 ;  /* 0x0000010009097836 */ /* 0x000fe40000000000 */
[----:B------:R-:W-:Y:S01]  /*04f0*/  VIADD R11, R11, 0x100 ;  /* 0x000001000b0b7836 */ /* 0x000fe20000000000 */
[----:B------:R-:W-:Y:S06]  /*0500*/  @P2 BRA `(.L_x_474) ;  /* 0xfffffffc00742947 */ /* 0x000fec000383ffff */
.L_x_471:
[----:B------:R-:W-:Y:S05]  /*0510*/  BSYNC.RECONVERGENT B2 ;  /* 0x0000000000027941 */ /* 0x000fea0003800200 */
.L_x_470:
[----:B------:R-:W-:-:S13]  /*0520*/  ISETP.GE.U32.AND P0, PT, R18, 0x300, PT ;  /* 0x000003001200780c */ /* 0x000fda0003f06070 */
[----:B------:R-:W-:Y:S05]  /*0530*/  @!P0 BRA `(.L_x_469) ;  /* 0x0000000400cc8947 */ /* 0x000fea0003800000 */
[----:B------:R-:W0:Y:S01]  /*0540*/  LDC.64 R12, c[0x0][0x380] ;  /* 0x0000e000ff0c7b82 */ /* 0x000e220000000a00 */
[----:B------:R-:W-:-:S04]  /*0550*/  IMAD.IADD R7, R10, 0x1, R9 ;  /* 0x000000010a077824 */ /* 0x000fc800078e0209 */
[C---:B------:R-:W-:Y:S02]  /*0560*/  VIADD R27, R7.reuse, 0x100 ;  /* 0x00000100071b7836 */ /* 0x040fe40000000000 */
[C---:B------:R-:W-:Y:S02]  /*0570*/  VIADD R26, R7.reuse, 0x200 ;  /* 0x00000200071a7836 */ /* 0x040fe40000000000 */
[----:B------:R-:W-:Y:S01]  /*0580*/  VIADD R25, R7, 0x300 ;  /* 0x0000030007197836 */ /* 0x000fe20000000000 */
[----:B0-----:R-:W-:-:S05]  /*0590*/  IADD3 R10, P0, PT, R12, 0x1000, RZ ;  /* 0x000010000c0a7810 */ /* 0x001fca0007f1e0ff */
[----:B------:R-:W-:-:S08]  /*05a0*/  IMAD.X R11, RZ, RZ, R13, P0 ;  /* 0x000000ffff0b7224 */ /* 0x000fd000000e060d */
.L_x_483:
[----:B------:R-:W-:-:S05]  /*05b0*/  IMAD.WIDE R22, R7, 0x8, R10 ;  /* 0x0000000807167825 */ /* 0x000fca00078e020a */
[----:B------:R-:W2:Y:S04]  /*05c0*/  LDG.E.64 R20, desc[UR10][R22.64+-0x1000] ;  /* 0xfff0000a16147981 */ /* 0x000ea8000c1e1b00 */
[----:B-----5:R0:W5:Y:S04]  /*05d0*/  LDG.E.64 R16, desc[UR10][R22.64+-0x800] ;  /* 0xfff8000a16107981 */ /* 0x020168000c1e1b00 */
[----:B------:R0:W5:Y:S04]  /*05e0*/  LDG.E.64 R14, desc[UR10][R22.64] ;  /* 0x0000000a160e7981 */ /* 0x000168000c1e1b00 */
[----:B------:R0:W5:Y:S01]  /*05f0*/  LDG.E.64 R12, desc[UR10][R22.64+0x800] ;  /* 0x0008000a160c7981 */ /* 0x000162000c1e1b00 */
[C---:B------:R-:W-:Y:S01]  /*0600*/  IADD3 R29, P1, PT, R7.reuse, UR8, RZ ;  /* 0x00000008071d7c10 */ /* 0x040fe2000ff3e0ff */
[----:B------:R-:W-:Y:S03]  /*0610*/  BSSY.RECONVERGENT B2, `(.L_x_475) ;  /* 0x0000016000027945 */ /* 0x000fe60003800200 */
[----:B------:R-:W-:Y:S01]  /*0620*/  LEA.HI.X.SX32 R31, R7, UR9, 0x1, P1 ;  /* 0x00000009071f7c11 */ /* 0x000fe200088f0eff */
[----:B------:R-:W-:-:S03]  /*0630*/  IMAD.MOV.U32 R24, RZ, RZ, R29 ;  /* 0x000000ffff187224 */ /* 0x000fc600078e001d */
[----:B------:R-:W-:Y:S01]  /*0640*/  MOV R28, R31 ;  /* 0x0000001f001c7202 */ /* 0x000fe20000000f00 */
        /* <DEDUP_REMOVED lines=18> */
.L_x_476:
[----:B------:R-:W-:Y:S05]  /*0770*/  BSYNC.RECONVERGENT B2 ;  /* 0x0000000000027941 */ /* 0x000fea0003800200 */
.L_x_475:
[----:B-----5:R-:W-:Y:S01]  /*0780*/  DSETP.GEU.AND P0, PT, |R18|, |R16|, PT ;  /* 0x400000101200722a */ /* 0x020fe20003f0e200 */
[C---:B------:R-:W-:Y:S01]  /*0790*/  IADD3 R21, P1, PT, R27.reuse, UR8, RZ ;  /* 0x000000081b157c10 */ /* 0x040fe2000ff3e0ff */
[----:B------:R-:W-:Y:S01]  /*07a0*/  BSSY.RECONVERGENT B2, `(.L_x_477) ;  /* 0x0000015000027945 */ /* 0x000fe20003800200 */
[----:B------:R-:W-:Y:S02]  /*07b0*/  IMAD.MOV.U32 R2, RZ, RZ, R16 ;  /* 0x000000ffff027224 */ /* 0x000fe400078e0010 */
[----:B------:R-:W-:Y:S01]  /*07c0*/  LEA.HI.X.SX32 R23, R27, UR9, 0x1, P1 ;  /* 0x000000091b177c11 */ /* 0x000fe200088f0eff */
[----:B------:R-:W-:Y:S02]  /*07d0*/  IMAD.MOV.U32 R6, RZ, RZ, R21 ;  /* 0x000000ffff067224 */ /* 0x000fe400078e0015 */
[----:B------:R-:W-:Y:S02]  /*07e0*/  IMAD.MOV.U32 R3, RZ, RZ, R17 ;  /* 0x000000ffff037224 */ /* 0x000fe400078e0011 */
[----:B------:R-:W-:-:S04]  /*07f0*/  IMAD.MOV.U32 R8, RZ, RZ, R23 ;  /* 0x000000ffff087224 */ /* 0x000fc800078e0017 */
        /* <DEDUP_REMOVED lines=15> */
.L_x_478:
[----:B------:R-:W-:Y:S05]  /*08f0*/  BSYNC.RECONVERGENT B2 ;  /* 0x0000000000027941 */ /* 0x000fea0003800200 */
.L_x_477:
[----:B------:R-:W-:Y:S01]  /*0900*/  DSETP.GEU.AND P0, PT, |R2|, |R14|, PT ;  /* 0x4000000e0200722a */ /* 0x000fe20003f0e200 */
[C---:B------:R-:W-:Y:S01]  /*0910*/  IADD3 R21, P1, PT, R26.reuse, UR8, RZ ;  /* 0x000000081a157c10 */ /* 0x040fe2000ff3e0ff */
[----:B------:R-:W-:Y:S01]  /*0920*/  BSSY.RECONVERGENT B2, `(.L_x_479) ;  /* 0x0000016000027945 */ /* 0x000fe20003800200 */
[----:B------:R-:W-:Y:S01]  /*0930*/  IADD3 R29, P2, PT, R25, UR8, RZ ;  /* 0x00000008191d7c10 */ /* 0x000fe2000ff5e0ff */
[----:B------:R-:W-:Y:S01]  /*0940*/  IMAD.MOV.U32 R16, RZ, RZ, R14 ;  /* 0x000000ffff107224 */ /* 0x000fe200078e000e */
        /* <DEDUP_REMOVED lines=19> */
.L_x_480:
[----:B------:R-:W-:Y:S05]  /*0a80*/  BSYNC.RECONVERGENT B2 ;  /* 0x0000000000027941 */ /* 0x000fea0003800200 */
.L_x_479:
[----:B------:R-:W-:Y:S01]  /*0a90*/  DSETP.GEU.AND P0, PT, |R16|, |R12|, PT ;  /* 0x4000000c1000722a */ /* 0x000fe20003f0e200 */
[----:B------:R-:W-:Y:S01]  /*0aa0*/  LEA.HI.X.SX32 R14, R25, UR9, 0x1, P2 ;  /* 0x00000009190e7c11 */ /* 0x000fe200090f0eff */
[----:B------:R-:W-:Y:S01]  /*0ab0*/  BSSY.RECONVERGENT B2, `(.L_x_481) ;  /* 0x0000014000027945 */ /* 0x000fe20003800200 */
[----:B------:R-:W-:Y:S02]  /*0ac0*/  IMAD.MOV.U32 R8, RZ, RZ, R29 ;  /* 0x000000ffff087224 */ /* 0x000fe400078e001d */
[----:B------:R-:W-:Y:S02]  /*0ad0*/  IMAD.MOV.U32 R2, RZ, RZ, R12 ;  /* 0x000000ffff027224 */ /* 0x000fe400078e000c */
[----:B------:R-:W-:Y:S02]  /*0ae0*/  IMAD.MOV.U32 R6, RZ, RZ, R14 ;  /* 0x000000ffff067224 */ /* 0x000fe400078e000e */
[----:B------:R-:W-:-:S05]  /*0af0*/  IMAD.MOV.U32 R3, RZ, RZ, R13 ;  /* 0x000000ffff037224 */ /* 0x000fca00078e000d */
        /* <DEDUP_REMOVED lines=15> */
.L_x_482:
[----:B------:R-:W-:Y:S05]  /*0bf0*/  BSYNC.RECONVERGENT B2 ;  /* 0x0000000000027941 */ /* 0x000fea0003800200 */
.L_x_481:
[----:B------:R-:W-:Y:S02]  /*0c00*/  VIADD R9, R9, 0x400 ;  /* 0x0000040009097836 */ /* 0x000fe40000000000 */
[----:B------:R-:W-:Y:S02]  /*0c10*/  VIADD R27, R27, 0x400 ;  /* 0x000004001b1b7836 */ /* 0x000fe40000000000 */
[----:B------:R-:W-:Y:S01]  /*0c20*/  VIADD R26, R26, 0x400 ;  /* 0x000004001a1a7836 */ /* 0x000fe20000000000 */
[----:B------:R-:W-:Y:S01]  /*0c30*/  ISETP.GE.AND P0, PT, R9, R4, PT ;  /* 0x000000040900720c */ /* 0x000fe20003f06270 */
[----:B------:R-:W-:Y:S02]  /*0c40*/  VIADD R25, R25, 0x400 ;  /* 0x0000040019197836 */ /* 0x000fe40000000000 */
[----:B------:R-:W-:-:S10]  /*0c50*/  VIADD R7, R7, 0x400 ;  /* 0x0000040007077836 */ /* 0x000fd40000000000 */
[----:B------:R-:W-:Y:S05]  /*0c60*/  @!P0 BRA `(.L_x_483) ;  /* 0xfffffff800508947 */ /* 0x000fea000383ffff */
.L_x_469:
[----:B------:R-:W-:Y:S05]  /*0c70*/  BSYNC.RECONVERGENT B1 ;  /* 0x0000000000017941 */ /* 0x000fea0003800200 */
.L_x_468:
        /* <DEDUP_REMOVED lines=34> */
.L_x_486:
[----:B------:R-:W-:Y:S05]  /*0ea0*/  BSYNC.RECONVERGENT B1 ;  /* 0x0000000000017941 */ /* 0x000fea0003800200 */
.L_x_485:
        /* <DEDUP_REMOVED lines=31> */
.L_x_488:
[----:B------:R-:W-:Y:S05]  /*10a0*/  BSYNC.RECONVERGENT B1 ;  /* 0x0000000000017941 */ /* 0x000fea0003800200 */
.L_x_487:
[----:B------:R-:W-:Y:S01]  /*10b0*/  ISETP.GT.AND P0, PT, R15, 0x1b, PT ;  /* 0x0000001b0f00780c */ /* 0x000fe20003f04270 */
[----:B---3--:R3:W3:Y:S01]  /*10c0*/  SHFL.DOWN PT, R8, R2, 0x4, 0x1f ;  /* 0x08801f0002087f89 */ /* 0x0086e200000e0000 */
[----:B------:R-:W-:Y:S01]  /*10d0*/  BSSY.RECONVERGENT B1, `(.L_x_489) ;  /* 0x000001d000017945 */ /* 0x000fe20003800200 */
[----:B0-----:R-:W-:Y:S01]  /*10e0*/  MOV R11, R4 ;  /* 0x00000004000b7202 */ /* 0x001fe20000000f00 */
[----:B------:R-:W-:Y:S01]  /*10f0*/  IMAD.MOV.U32 R12, RZ, RZ, R13 ;  /* 0x000000ffff0c7224 */ /* 0x000fe200078e000d */
[----:B------:R0:W0:Y:S01]  /*1100*/  SHFL.DOWN PT, R9, R3, 0x4, 0x1f ;  /* 0x08801f0003097f89 */ /* 0x00002200000e0000 */
[----:B-1----:R-:W-:Y:S02]  /*1110*/  IMAD.MOV.U32 R6, RZ, RZ, R2 ;  /* 0x000000ffff067224 */ /* 0x002fe400078e0002 */
[----:B--2---:R-:W-:Y:S01]  /*1120*/  IMAD.MOV.U32 R7, RZ, RZ, R3 ;  /* 0x000000ffff077224 */ /* 0x004fe200078e0003 */
[----:B----4-:R1:W2:Y:S04]  /*1130*/  SHFL.DOWN PT, R17, R4, 0x4, 0x1f ;  /* 0x08801f0004117f89 */ /* 0x0102a800000e0000 */
[----:B------:R1:W4:Y:S01]  /*1140*/  SHFL.DOWN PT, R10, R13, 0x4, 0x1f ;  /* 0x08801f000d0a7f89 */ /* 0x00032200000e0000 */
        /* <DEDUP_REMOVED lines=21> */
.L_x_490:
[----:B------:R-:W-:Y:S05]  /*12a0*/  BSYNC.RECONVERGENT B1 ;  /* 0x0000000000017941 */ /* 0x000fea0003800200 */
.L_x_489:
[----:B------:R-:W-:Y:S01]  /*12b0*/  ISETP.GT.AND P0, PT, R15, 0x17, PT ;  /* 0x000000170f00780c */ /* 0x000fe20003f04270 */
[----:B---3--:R3:W2:Y:S01]  /*12c0*/  SHFL.DOWN PT, R8, R6, 0x8, 0x1f ;  /* 0x09001f0006087f89 */ /* 0x0086a200000e0000 */
[----:B------:R-:W-:Y:S01]  /*12d0*/  BSSY.RECONVERGENT B1, `(.L_x_491) ;  /* 0x000001d000017945 */ /* 0x000fe20003800200 */
[----:B-1----:R-:W-:Y:S02]  /*12e0*/  IMAD.MOV.U32 R4, RZ, RZ, R11 ;  /* 0x000000ffff047224 */ /* 0x002fe400078e000b */
[----:B0-----:R3:W0:Y:S01]  /*12f0*/  SHFL.DOWN PT, R9, R7, 0x8, 0x1f ;  /* 0x09001f0007097f89 */ /* 0x00162200000e0000 */
[----:B----4-:R-:W-:Y:S02]  /*1300*/  IMAD.MOV.U32 R10, RZ, RZ, R12 ;  /* 0x000000ffff0a7224 */ /* 0x010fe400078e000c */
[----:B------:R-:W-:Y:S01]  /*1310*/  IMAD.MOV.U32 R2, RZ, RZ, R6 ;  /* 0x000000ffff027224 */ /* 0x000fe200078e0006 */
[----:B------:R3:W1:Y:S01]  /*1320*/  SHFL.DOWN PT, R14, R11, 0x8, 0x1f ;  /* 0x09001f000b0e7f89 */ /* 0x00066200000e0000 */
[----:B------:R-:W-:-:S03]  /*1330*/  IMAD.MOV.U32 R3, RZ, RZ, R7 ;  /* 0x000000ffff037224 */ /* 0x000fc600078e0007 */
[----:B------:R3:W4:Y:S01]  /*1340*/  SHFL.DOWN PT, R13, R12, 0x8, 0x1f ;  /* 0x09001f000c0d7f89 */ /* 0x00072200000e0000 */
[----:B------:R-:W-:Y:S05]  /*1350*/  @P0 BRA `(.L_x_492) ;  /* 0x0000000000500947 */ /* 0x000fea0003800000 */
[----:B0-2---:R-:W-:Y:S01]  /*1360*/  DSETP.GEU.AND P0, PT, |R6|, |R8|, PT ;  /* 0x400000080600722a */ /* 0x005fe20003f0e200 */
[----:B-1----:R-:W-:Y:S02]  /*1370*/  IMAD.MOV.U32 R4, RZ, RZ, R14 ;  /* 0x000000ffff047224 */ /* 0x002fe400078e000e */
        /* <DEDUP_REMOVED lines=18> */
.L_x_492:
[----:B------:R-:W-:Y:S05]  /*14a0*/  BSYNC.RECONVERGENT B1 ;  /* 0x0000000000017941 */ /* 0x000fea0003800200 */
.L_x_491:
[----:B------:R-:W-:Y:S01]  /*14b0*/  ISETP.GT.AND P0, PT, R15, 0xf, PT ;  /* 0x0000000f0f00780c */ /* 0x000fe20003f04270 */
[----:B---3--:R3:W1:Y:S01]  /*14c0*/  SHFL.DOWN PT, R6, R2, 0x10, 0x1f ;  /* 0x0a001f0002067f89 */ /* 0x00866200000e0000 */
[----:B------:R-:W-:Y:S01]  /*14d0*/  BSSY.RECONVERGENT B1, `(.L_x_493) ;  /* 0x000001d000017945 */ /* 0x000fe20003800200 */
[----:B--2---:R-:W-:Y:S02]  /*14e0*/  IMAD.MOV.U32 R17, RZ, RZ, R4 ;  /* 0x000000ffff117224 */ /* 0x004fe400078e0004 */
[----:B------:R3:W2:Y:S01]  /*14f0*/  SHFL.DOWN PT, R7, R3, 0x10, 0x1f ;  /* 0x0a001f0003077f89 */ /* 0x0006a200000e0000 */
[----:B------:R-:W-:Y:S02]  /*1500*/  IMAD.MOV.U32 R19, RZ, RZ, R10 ;  /* 0x000000ffff137224 */ /* 0x000fe400078e000a */
[----:B------:R-:W-:Y:S01]  /*1510*/  IMAD.MOV.U32 R12, RZ, RZ, R2 ;  /* 0x000000ffff0c7224 */ /* 0x000fe200078e0002 */
[----:B0-----:R3:W0:Y:S01]  /*1520*/  SHFL.DOWN PT, R9, R4, 0x10, 0x1f ;  /* 0x0a001f0004097f89 */ /* 0x00162200000e0000 */
[----:B----4-:R-:W-:-:S03]  /*1530*/  IMAD.MOV.U32 R13, RZ, RZ, R3 ;  /* 0x000000ffff0d7224 */ /* 0x010fc600078e0003 */
[----:B------:R3:W4:Y:S01]  /*1540*/  SHFL.DOWN PT, R11, R10, 0x10, 0x1f ;  /* 0x0a001f000a0b7f89 */ /* 0x00072200000e0000 */
[----:B------:R-:W-:Y:S05]  /*1550*/  @P0 BRA `(.L_x_494) ;  /* 0x0000000000500947 */ /* 0x000fea0003800000 */
[----:B-12---:R-:W-:Y:S01]  /*1560*/  DSETP.GEU.AND P0, PT, |R2|, |R6|, PT ;  /* 0x400000060200722a */ /* 0x006fe20003f0e200 */
[----:B0-----:R-:W-:Y:S01]  /*1570*/  IMAD.MOV.U32 R17, RZ, RZ, R9 ;  /* 0x000000ffff117224 */ /* 0x001fe200078e0009 */
        /* <DEDUP_REMOVED lines=18> */
.L_x_494:
[----:B------:R-:W-:Y:S05]  /*16a0*/  BSYNC.RECONVERGENT B1 ;  /* 0x0000000000017941 */ /* 0x000fea0003800200 */
.L_x_493:
[----:B------:R-:W-:Y:S01]  /*16b0*/  ISETP.NE.AND P0, PT, R15, RZ, PT ;  /* 0x000000ff0f00720c */ /* 0x000fe20003f05270 */
[----:B------:R-:W-:-:S12]  /*16c0*/  BSSY.RECONVERGENT B1, `(.L_x_495) ;  /* 0x000000b000017945 */ /* 0x000fd80003800200 */
[----:B------:R-:W-:Y:S05]  /*16d0*/  @P0 BRA `(.L_x_496) ;  /* 0x0000000000240947 */ /* 0x000fea0003800000 */
[----:B---3--:R-:W3:Y:S01]  /*16e0*/  S2R R4, SR_CgaCtaId ;  /* 0x0000000000047919 */ /* 0x008ee20000008800 */
[----:B------:R-:W-:Y:S01]  /*16f0*/  MOV R3, 0x400 ;  /* 0x0000040000037802 */ /* 0x000fe20000000f00 */
[----:B------:R-:W-:Y:S01]  /*1700*/  IMAD.MOV.U32 R18, RZ, RZ, R17 ;  /* 0x000000ffff127224 */ /* 0x000fe200078e0011 */
[----:B------:R-:W-:-:S04]  /*1710*/  SHF.R.U32.HI R2, RZ, 0x1, R5 ;  /* 0x00000001ff027819 */ /* 0x000fc80000011605 */
[----:B------:R-:W-:Y:S02]  /*1720*/  LOP3.LUT R2, R2, 0x1f0, RZ, 0xc0, !PT ;  /* 0x000001f002027812 */ /* 0x000fe400078ec0ff */
[----:B---3--:R-:W-:-:S05]  /*1730*/  LEA R3, R4, R3, 0x18 ;  /* 0x0000000304037211 */ /* 0x008fca00078ec0ff */
[----:B------:R-:W-:-:S05]  /*1740*/  IMAD.IADD R3, R2, 0x1, R3 ;  /* 0x0000000102037824 */ /* 0x000fca00078e0203 */
[----:B------:R3:W-:Y:S04]  /*1750*/  STS.64 [R3+0x10], R18 ;  /* 0x0000101203007388 */ /* 0x0007e80000000a00 */
[----:B------:R3:W-:Y:S02]  /*1760*/  STS.64 [R3+0x8], R12 ;  /* 0x0000080c03007388 */ /* 0x0007e40000000a00 */
.L_x_496:
[----:B------:R-:W-:Y:S05]  /*1770*/  BSYNC.RECONVERGENT B1 ;  /* 0x0000000000017941 */ /* 0x000fea0003800200 */
.L_x_495:
[----:B------:R-:W-:Y:S01]  /*1780*/  BAR.SYNC.DEFER_BLOCKING 0x0 ;  /* 0x0000000000007b1d */ /* 0x000fe20000010000 */
[----:B------:R-:W-:-:S13]  /*1790*/  ISETP.NE.AND P1, PT, R5, RZ, PT ;  /* 0x000000ff0500720c */ /* 0x000fda0003f25270 */
[----:B------:R-:W-:Y:S05]  /*17a0*/  @P1 BRA `(.L_x_497) ;  /* 0x0000004c00d41947 */ /* 0x000fea0003800000 */
[----:B---3--:R-:W3:Y:S01]  /*17b0*/  S2R R3, SR_CgaCtaId ;  /* 0x0000000000037919 */ /* 0x008ee20000008800 */
[----:B------:R-:W-:Y:S01]  /*17c0*/  MOV R2, 0x400 ;  /* 0x0000040000027802 */ /* 0x000fe20000000f00 */
[----:B------:R-:W-:Y:S03]  /*17d0*/  BSSY.RECONVERGENT B1, `(.L_x_498) ;  /* 0x000001a000017945 */ /* 0x000fe60003800200 */
[----:B---3--:R-:W-:-:S05]  /*17e0*/  LEA R32, R3, R2, 0x18 ;  /* 0x0000000203207211 */ /* 0x008fca00078ec0ff */
[----:B-1----:R-:W1:Y:S04]  /*17f0*/  LDS.64 R14, [R32+0x18] ;  /* 0x00001800200e7984 */ /* 0x002e680000000a00 */
[----:B0---4-:R-:W0:Y:S04]  /*1800*/  LDS.128 R8, [R32+0x20] ;  /* 0x0000200020087984 */ /* 0x011e280000000c00 */
[----:B------:R3:W4:Y:S04]  /*1810*/  LDS.64 R2, [R32+0x80] ;  /* 0x0000800020027984 */ /* 0x0007280000000a00 */
[----:B--2---:R3:W2:Y:S01]  /*1820*/  LDS.128 R4, [R32+0x30] ;  /* 0x0000300020047984 */ /* 0x0046a20000000c00 */
        /* <DEDUP_REMOVED lines=20> */
.L_x_499:
[----:B------:R-:W-:Y:S05]  /*1970*/  BSYNC.RECONVERGENT B1 ;  /* 0x0000000000017941 */ /* 0x000fea0003800200 */
.L_x_498:
[----:B------:R0:W1:Y:S01]  /*1980*/  LDS.128 R12, [R32+0x40] ;  /* 0x00004000200c7984 */ /* 0x0000620000000c00 */
[----:B------:R-:W-:Y:S01]  /*1990*/  DSETP.GEU.AND P0, PT, |R28|, |R10|, PT ;  /* 0x4000000a1c00722a */ /* 0x000fe20003f0e200 */
[----:B------:R-:W-:Y:S01]  /*19a0*/  BSSY.RECONVERGENT B1, `(.L_x_500) ;  /* 0x0000017000017945 */ /* 0x000fe20003800200 */
[----:B------:R-:W-:Y:S01]  /*19b0*/  IMAD.MOV.U32 R33, RZ, RZ, R4 ;  /* 0x000000ffff217224 */ /* 0x000fe200078e0004 */
[----:B------:R0:W2:Y:S01]  /*19c0*/  LDS.128 R16, [R32+0x50] ;  /* 0x0000500020107984 */ /* 0x0000a20000000c00 */
[----:B------:R-:W-:Y:S02]  /*19d0*/  IMAD.MOV.U32 R35, RZ, RZ, R5 ;  /* 0x000000ffff237224 */ /* 0x000fe400078e0005 */
[----:B------:R-:W-:Y:S01]  /*19e0*/  IMAD.MOV.U32 R8, RZ, RZ, R10 ;  /* 0x000000ffff087224 */ /* 0x000fe200078e000a */
[----:B------:R0:W3:Y:S01]  /*19f0*/  LDS.128 R20, [R32+0x60] ;  /* 0x0000600020147984 */ /* 0x0000e20000000c00 */
[----:B------:R-:W-:-:S03]  /*1a00*/  IMAD.MOV.U32 R9, RZ, RZ, R11 ;  /* 0x000000ffff097224 */ /* 0x000fc600078e000b */
[----:B------:R0:W4:Y:S03]  /*1a10*/  LDS.128 R24, [R32+0x70] ;  /* 0x0000700020187984 */ /* 0x0001260000000c00 */
        /* <DEDUP_REMOVED lines=15> */
.L_x_501:
[----:B------:R-:W-:Y:S05]  /*1b10*/  BSYNC.RECONVERGENT B1 ;  /* 0x0000000000017941 */ /* 0x000fea0003800200 */
.L_x_500:
        /* <DEDUP_REMOVED lines=21> */
.L_x_503:
[----:B------:R-:W-:Y:S05]  /*1c70*/  BSYNC.RECONVERGENT B1 ;  /* 0x0000000000017941 */ /* 0x000fea0003800200 */
.L_x_502:
[----:B------:R-:W-:Y:S01]  /*1c80*/  DSETP.GEU.AND P0, PT, |R4|, |R14|, PT ;  /* 0x4000000e0400722a */ /* 0x000fe20003f0e200 */
[----:B------:R-:W-:Y:S01]  /*1c90*/  BSSY.RECONVERGENT B1, `(.L_x_504) ;  /* 0x0000014000017945 */ /* 0x000fe20003800200 */
[----:B------:R-:W-:Y:S02]  /*1ca0*/  IMAD.MOV.U32 R6, RZ, RZ, R14 ;  /* 0x000000ffff067224 */ /* 0x000fe400078e000e */
[----:B------:R-:W-:Y:S02]  /*1cb0*/  IMAD.MOV.U32 R7, RZ, RZ, R15 ;  /* 0x000000ffff077224 */ /* 0x000fe400078e000f */
[----:B--2---:R-:W-:Y:S02]  /*1cc0*/  IMAD.MOV.U32 R9, RZ, RZ, R16 ;  /* 0x000000ffff097224 */ /* 0x004fe400078e0010 */
        /* <DEDUP_REMOVED lines=16> */
.L_x_505:
[----:B------:R-:W-:Y:S05]  /*1dd0*/  BSYNC.RECONVERGENT B1 ;  /* 0x0000000000017941 */ /* 0x000fea0003800200 */
.L_x_504:
        /* <DEDUP_REMOVED lines=21> */
.L_x_507:
[----:B------:R-:W-:Y:S05]  /*1f30*/  BSYNC.RECONVERGENT B1 ;  /* 0x0000000000017941 */ /* 0x000fea0003800200 */
.L_x_506:
[----:B------:R-:W-:Y:S01]  /*1f40*/  DSETP.GEU.AND P0, PT, |R4|, |R22|, PT ;  /* 0x400000160400722a */ /* 0x000fe20003f0e200 */
[----:B------:R-:W-:Y:S01]  /*1f50*/  BSSY.RECONVERGENT B1, `(.L_x_508) ;  /* 0x0000014000017945 */ /* 0x000fe20003800200 */
[----:B------:R-:W-:Y:S02]  /*1f60*/  IMAD.MOV.U32 R6, RZ, RZ, R22 ;  /* 0x000000ffff067224 */ /* 0x000fe400078e0016 */
[----:B------:R-:W-:Y:S02]  /*1f70*/  IMAD.MOV.U32 R7, RZ, RZ, R23 ;  /* 0x000000ffff077224 */ /* 0x000fe400078e0017 */
[----:B----4-:R-:W-:Y:S02]  /*1f80*/  IMAD.MOV.U32 R9, RZ, RZ, R24 ;  /* 0x000000ffff097224 */ /* 0x010fe400078e0018 */
        /* <DEDUP_REMOVED lines=16> */
.L_x_509:
[----:B------:R-:W-:Y:S05]  /*2090*/  BSYNC.RECONVERGENT B1 ;  /* 0x0000000000017941 */ /* 0x000fea0003800200 */
.L_x_508:
[----:B------:R-:W-:Y:S01]  /*20a0*/  DSETP.GEU.AND P0, PT, |R6|, |R26|, PT ;  /* 0x4000001a0600722a */ /* 0x000fe20003f0e200 */
[----:B------:R-:W-:Y:S02]  /*20b0*/  IMAD.MOV.U32 R12, RZ, RZ, R26 ;  /* 0x000000ffff0c7224 */ /* 0x000fe400078e001a */
[----:B------:R-:W-:Y:S02]  /*20c0*/  IMAD.MOV.U32 R13, RZ, RZ, R27 ;  /* 0x000000ffff0d7224 */ /* 0x000fe400078e001b */
        /* <DEDUP_REMOVED lines=18> */
.L_x_484:
        /* <DEDUP_REMOVED lines=8> */
[----:B------:R-:W-:Y:S01]  /*2270*/  ISETP.GT.AND P0, PT, R11, R4, PT ;  /* 0x000000040b00720c */ /* 0x000fe20003f04270 */
[----:B------:R-:W-:Y:S02]  /*2280*/  IMAD.IADD R9, R4, 0x1, R9 ;  /* 0x0000000104097824 */ /* 0x000fe400078e0209 */
[----:B------:R-:W-:-:S03]  /*2290*/  IMAD.MOV.U32 R11, RZ, RZ, R3 ;  /* 0x000000ffff0b7224 */ /* 0x000fc600078e0003 */
        /* <DEDUP_REMOVED lines=27> */
.L_x_511:
[----:B------:R-:W-:Y:S05]  /*2450*/  BSYNC.RECONVERGENT B1 ;  /* 0x0000000000017941 */ /* 0x000fea0003800200 */
.L_x_510:
[----:B------:R-:W-:Y:S01]  /*2460*/  VIADD R2, R7, 0x2 ;  /* 0x0000000207027836 */ /* 0x000fe20000000000 */
[----:B--2---:R1:W2:Y:S01]  /*2470*/  SHFL.DOWN PT, R12, R10, 0x2, R9 ;  /* 0x084000000a0c7989 */ /* 0x0042a200000e0009 */
[----:B------:R-:W-:Y:S01]  /*2480*/  BSSY.RECONVERGENT B1, `(.L_x_512) ;  /* 0x000001e000017945 */ /* 0x000fe20003800200 */
[----:B------:R-:W-:Y:S02]  /*2490*/  IMAD.MOV.U32 R8, RZ, RZ, R16 ;  /* 0x000000ffff087224 */ /* 0x000fe400078e0010 */
[----:B------:R-:W-:Y:S01]  /*24a0*/  ISETP.GT.AND P0, PT, R2, R9, PT ;  /* 0x000000090200720c */ /* 0x000fe20003f04270 */
[----:B---3--:R1:W3:Y:S01]  /*24b0*/  SHFL.DOWN PT, R13, R11, 0x2, R9 ;  /* 0x084000000b0d7989 */ /* 0x0082e200000e0009 */
[----:B------:R-:W-:Y:S02]  /*24c0*/  IMAD.MOV.U32 R14, RZ, RZ, R18 ;  /* 0x000000ffff0e7224 */ /* 0x000fe400078e0012 */
[----:B------:R-:W-:Y:S01]  /*24d0*/  IMAD.MOV.U32 R2, RZ, RZ, R10 ;  /* 0x000000ffff027224 */ /* 0x000fe200078e000a */
[----:B----4-:R1:W4:Y:S01]  /*24e0*/  SHFL.DOWN PT, R15, R16, 0x2, R9 ;  /* 0x08400000100f7989 */ /* 0x01032200000e0009 */
[----:B------:R-:W-:-:S03]  /*24f0*/  IMAD.MOV.U32 R3, RZ, RZ, R11 ;  /* 0x000000ffff037224 */ /* 0x000fc600078e000b */
[----:B0-----:R1:W0:Y:S04]  /*2500*/  SHFL.DOWN PT, R17, R18, 0x2, R9 ;  /* 0x0840000012117989 */ /* 0x00122800000e0009 */
[----:B------:R-:W-:Y:S05]  /*2510*/  @P0 BRA `(.L_x_513) ;  /* 0x0000000000500947 */ /* 0x000fea0003800000 */
[----:B--23--:R-:W-:Y:S01]  /*2520*/  DSETP.GEU.AND P0, PT, |R10|, |R12|, PT ;  /* 0x4000000c0a00722a */ /* 0x00cfe20003f0e200 */
[----:B----4-:R-:W-:Y:S02]  /*2530*/  IMAD.MOV.U32 R8, RZ, RZ, R15 ;  /* 0x000000ffff087224 */ /* 0x010fe400078e000f */
[----:B0-----:R-:W-:Y:S02]  /*2540*/  IMAD.MOV.U32 R14, RZ, RZ, R17 ;  /* 0x000000ffff0e7224 */ /* 0x001fe400078e0011 */
        /* <DEDUP_REMOVED lines=17> */
.L_x_513:
[----:B------:R-:W-:Y:S05]  /*2660*/  BSYNC.RECONVERGENT B1 ;  /* 0x0000000000017941 */ /* 0x000fea0003800200 */
.L_x_512:
[----:B------:R-:W-:Y:S01]  /*2670*/  VIADD R6, R7, 0x4 ;  /* 0x0000000407067836 */ /* 0x000fe20000000000 */
[----:B--2---:R2:W2:Y:S01]  /*2680*/  SHFL.DOWN PT, R12, R2, 0x4, R9 ;  /* 0x08800000020c7989 */ /* 0x0044a200000e0009 */
[----:B------:R-:W-:Y:S01]  /*2690*/  BSSY.RECONVERGENT B1, `(.L_x_514) ;  /* 0x000001e000017945 */ /* 0x000fe20003800200 */
[----:B-1----:R-:W-:Y:S02]  /*26a0*/  IMAD.MOV.U32 R16, RZ, RZ, R14 ;  /* 0x000000ffff107224 */ /* 0x002fe400078e000e */
        /* <DEDUP_REMOVED lines=28> */
.L_x_515:
[----:B------:R-:W-:Y:S05]  /*2870*/  BSYNC.RECONVERGENT B1 ;  /* 0x0000000000017941 */ /* 0x000fea0003800200 */
.L_x_514:
[----:B--2---:R-:W-:Y:S01]  /*2880*/  VIADD R2, R7, 0x8 ;  /* 0x0000000807027836 */ /* 0x004fe20000000000 */
[----:B------:R2:W2:Y:S01]  /*2890*/  SHFL.DOWN PT, R12, R10, 0x8, R9 ;  /* 0x090000000a0c7989 */ /* 0x0004a200000e0009 */
        /* <DEDUP_REMOVED lines=30> */
.L_x_517:
[----:B------:R-:W-:Y:S05]  /*2a80*/  BSYNC.RECONVERGENT B1 ;  /* 0x0000000000017941 */ /* 0x000fea0003800200 */
.L_x_516:
[----:B-1----:R-:W-:Y:S01]  /*2a90*/  VIADD R6, R7, 0x10 ;  /* 0x0000001007067836 */ /* 0x002fe20000000000 */
[----:B--2---:R1:W2:Y:S01]  /*2aa0*/  SHFL.DOWN PT, R10, R2, 0x10, R9 ;  /* 0x0a000000020a7989 */ /* 0x0042a200000e0009 */
[----:B------:R-:W-:Y:S01]  /*2ab0*/  BSSY.RECONVERGENT B1, `(.L_x_518) ;  /* 0x000001e000017945 */ /* 0x000fe20003800200 */
[----:B0-----:R-:W-:Y:S01]  /*2ac0*/  IMAD.MOV.U32 R17, RZ, RZ, R8 ;  /* 0x000000ffff117224 */ /* 0x001fe200078e0008 */
[----:B------:R-:W-:Y:S01]  /*2ad0*/  MOV R19, R14 ;  /* 0x0000000e00137202 */ /* 0x000fe20000000f00 */
[----:B------:R1:W0:Y:S01]  /*2ae0*/  SHFL.DOWN PT, R11, R3, 0x10, R9 ;  /* 0x0a000000030b7989 */ /* 0x00022200000e0009 */
[----:B------:R-:W-:Y:S01]  /*2af0*/  ISETP.GT.AND P0, PT, R6, R9, PT ;  /* 0x000000090600720c */ /* 0x000fe20003f04270 */
[----:B------:R-:W-:Y:S02]  /*2b00*/  IMAD.MOV.U32 R12, RZ, RZ, R2 ;  /* 0x000000ffff0c7224 */ /* 0x000fe400078e0002 */
[----:B----4-:R1:W4:Y:S01]  /*2b10*/  SHFL.DOWN PT, R15, R8, 0x10, R9 ;  /* 0x0a000000080f7989 */ /* 0x01032200000e0009 */
[----:B---3--:R-:W-:-:S03]  /*2b20*/  IMAD.MOV.U32 R13, RZ, RZ, R3 ;  /* 0x000000ffff0d7224 */ /* 0x008fc600078e0003 */
[----:B------:R1:W3:Y:S06]  /*2b30*/  SHFL.DOWN PT, R21, R14, 0x10, R9 ;  /* 0x0a0000000e157989 */ /* 0x0002ec00000e0009 */
[----:B------:R-:W-:Y:S05]  /*2b40*/  @P0 BRA `(.L_x_519) ;  /* 0x0000000000500947 */ /* 0x000fea0003800000 */
[----:B0-2---:R-:W-:Y:S01]  /*2b50*/  DSETP.GEU.AND P0, PT, |R2|, |R10|, PT ;  /* 0x4000000a0200722a */ /* 0x005fe20003f0e200 */
        /* <DEDUP_REMOVED lines=19> */
.L_x_519:
[----:B------:R-:W-:Y:S05]  /*2c90*/  BSYNC.RECONVERGENT B1 ;  /* 0x0000000000017941 */ /* 0x000fea0003800200 */
.L_x_518:
[----:B------:R-:W-:Y:S01]  /*2ca0*/  ISETP.NE.AND P0, PT, R7, RZ, PT ;  /* 0x000000ff0700720c */ /* 0x000fe20003f05270 */
[----:B------:R-:W-:-:S12]  /*2cb0*/  BSSY.RECONVERGENT B1, `(.L_x_520) ;  /* 0x000000b000017945 */ /* 0x000fd80003800200 */
[----:B------:R-:W-:Y:S05]  /*2cc0*/  @P0 BRA `(.L_x_521) ;  /* 0x0000000000240947 */ /* 0x000fea0003800000 */
[----:B------:R-:W5:Y:S01]  /*2cd0*/  S2R R6, SR_CgaCtaId ;  /* 0x0000000000067919 */ /* 0x000f620000008800 */
[----:B-1----:R-:W-:Y:S01]  /*2ce0*/  MOV R3, 0x400 ;  /* 0x0000040000037802 */ /* 0x002fe20000000f00 */
[----:B------:R-:W-:Y:S01]  /*2cf0*/  IMAD.MOV.U32 R18, RZ, RZ, R17 ;  /* 0x000000ffff127224 */ /* 0x000fe200078e0011 */
[----:B------:R-:W-:-:S04]  /*2d00*/  SHF.R.U32.HI R2, RZ, 0x1, R5 ;  /* 0x00000001ff027819 */ /* 0x000fc80000011605 */
[----:B------:R-:W-:Y:S02]  /*2d10*/  LOP3.LUT R2, R2, 0x1f0, RZ, 0xc0, !PT ;  /* 0x000001f002027812 */ /* 0x000fe400078ec0ff */
[----:B-----5:R-:W-:-:S05]  /*2d20*/  LEA R3, R6, R3, 0x18 ;  /* 0x0000000306037211 */ /* 0x020fca00078ec0ff */
[----:B------:R-:W-:-:S05]  /*2d30*/  IMAD.IADD R3, R2, 0x1, R3 ;  /* 0x0000000102037824 */ /* 0x000fca00078e0203 */
[----:B------:R1:W-:Y:S04]  /*2d40*/  STS.64 [R3+0x10], R18 ;  /* 0x0000101203007388 */ /* 0x0003e80000000a00 */
[----:B------:R1:W-:Y:S02]  /*2d50*/  STS.64 [R3+0x8], R12 ;  /* 0x0000080c03007388 */ /* 0x0003e40000000a00 */
.L_x_521:
[----:B------:R-:W-:Y:S05]  /*2d60*/  BSYNC.RECONVERGENT B1 ;  /* 0x0000000000017941 */ /* 0x000fea0003800200 */
.L_x_520:
[----:B------:R-:W-:Y:S01]  /*2d70*/  BAR.SYNC.DEFER_BLOCKING 0x0 ;  /* 0x0000000000007b1d */ /* 0x000fe20000010000 */
[----:B------:R-:W-:-:S13]  /*2d80*/  ISETP.NE.AND P1, PT, R5, RZ, PT ;  /* 0x000000ff0500720c */ /* 0x000fda0003f25270 */
[----:B------:R-:W-:Y:S05]  /*2d90*/  @P1 BRA `(.L_x_497) ;  /* 0x0000003800581947 */ /* 0x000fea0003800000 */
[----:B------:R-:W-:Y:S01]  /*2da0*/  ISETP.GE.AND P0, PT, R4, 0x21, PT ;  /* 0x000000210400780c */ /* 0x000fe20003f06270 */
[----:B0-----:R-:W-:Y:S02]  /*2db0*/  IMAD.MOV.U32 R11, RZ, RZ, R17 ;  /* 0x000000ffff0b7224 */ /* 0x001fe400078e0011 */
[----:B-1----:R-:W-:Y:S02]  /*2dc0*/  IMAD.MOV.U32 R14, RZ, RZ, R19 ;  /* 0x000000ffff0e7224 */ /* 0x002fe400078e0013 */
        /* <DEDUP_REMOVED lines=29> */
.L_x_523:
[----:B------:R-:W-:Y:S05]  /*2fa0*/  BSYNC.RECONVERGENT B1 ;  /* 0x0000000000017941 */ /* 0x000fea0003800200 */
.L_x_522:
[----:B------:R-:W-:Y:S01]  /*2fb0*/  ISETP.GE.AND P0, PT, R4, 0x41, PT ;  /* 0x000000410400780c */ /* 0x000fe20003f06270 */
[----:B------:R-:W-:Y:S02]  /*2fc0*/  IMAD.MOV.U32 R5, RZ, RZ, R11 ;  /* 0x000000ffff057224 */ /* 0x000fe400078e000b */
[----:B--2---:R-:W-:Y:S02]  /*2fd0*/  IMAD.MOV.U32 R10, RZ, RZ, R14 ;  /* 0x000000ffff0a7224 */ /* 0x004fe400078e000e */
        /* <DEDUP_REMOVED lines=29> */
.L_x_525:
[----:B------:R-:W-:Y:S05]  /*31b0*/  BSYNC.RECONVERGENT B1 ;  /* 0x0000000000017941 */ /* 0x000fea0003800200 */
.L_x_524:
        /* <DEDUP_REMOVED lines=32> */
.L_x_527:
[----:B------:R-:W-:Y:S05]  /*33c0*/  BSYNC.RECONVERGENT B1 ;  /* 0x0000000000017941 */ /* 0x000fea0003800200 */
.L_x_526:
        /* <DEDUP_REMOVED lines=32> */
.L_x_529:
[----:B------:R-:W-:Y:S05]  /*35d0*/  BSYNC.RECONVERGENT B1 ;  /* 0x0000000000017941 */ /* 0x000fea0003800200 */
.L_x_528:
        /* <DEDUP_REMOVED lines=32> */
.L_x_531:
[----:B------:R-:W-:Y:S05]  /*37e0*/  BSYNC.RECONVERGENT B1 ;  /* 0x0000000000017941 */ /* 0x000fea0003800200 */
.L_x_530:
        /* <DEDUP_REMOVED lines=32> */
.L_x_533:
[----:B------:R-:W-:Y:S05]  /*39f0*/  BSYNC.RECONVERGENT B1 ;  /* 0x0000000000017941 */ /* 0x000fea0003800200 */
.L_x_532:
        /* <DEDUP_REMOVED lines=32> */
.L_x_465:
[----:B------:R-:W0:Y:S01]  /*3c00*/  S2R R4, SR_TID.X ;  /* 0x0000000000047919 */ /* 0x000e220000002100 */
[----:B------:R-:W1:Y:S01]  /*3c10*/  LDCU.128 UR12, c[0x0][0x380] ;  /* 0x00007000ff0c77ac */ /* 0x000e620008000c00 */
[----:B------:R-:W-:Y:S02]  /*3c20*/  SHF.R.S32.HI R5, RZ, 0x1f, R10 ;  /* 0x0000001fff057819 */ /* 0x000fe4000001140a */
[----:B0-----:R-:W-:-:S04]  /*3c30*/  IADD3 R2, P0, PT, R10, R4, RZ ;  /* 0x000000040a027210 */ /* 0x001fc80007f1e0ff */
[----:B-1----:R-:W-:Y:S01]  /*3c40*/  LEA R8, P1, R2, UR12, 0x3 ;  /* 0x0000000c02087c11 */ /* 0x002fe2000f8218ff */
[----:B------:R-:W-:-:S05]  /*3c50*/  IMAD.X R3, RZ, RZ, R5, P0 ;  /* 0x000000ffff037224 */ /* 0x000fca00000e0605 */
[----:B------:R-:W-:-:S05]  /*3c60*/  LEA.HI.X R9, R2, UR13, R3, 0x3, P1 ;  /* 0x0000000d02097c11 */ /* 0x000fca00088f1c03 */
[----:B------:R-:W2:Y:S04]  /*3c70*/  LDG.E.64 R12, desc[UR10][R8.64] ;  /* 0x0000000a080c7981 */ /* 0x000ea8000c1e1b00 */
[----:B------:R-:W2:Y:S04]  /*3c80*/  LDG.E.64 R14, desc[UR10][R8.64+0x800] ;  /* 0x0008000a080e7981 */ /* 0x000ea8000c1e1b00 */
[----:B------:R-:W3:Y:S04]  /*3c90*/  LDG.E.64 R16, desc[UR10][R8.64+0x1000] ;  /* 0x0010000a08107981 */ /* 0x000ee8000c1e1b00 */
[----:B------:R-:W4:Y:S04]  /*3ca0*/  LDG.E.64 R18, desc[UR10][R8.64+0x1800] ;  /* 0x0018000a08127981 */ /* 0x000f28000c1e1b00 */
[----:B------:R0:W5:Y:S01]  /*3cb0*/  LDG.E.64 R2, desc[UR10][R8.64+0x2000] ;  /* 0x0020000a08027981 */ /* 0x000162000c1e1b00 */
[----:B------:R-:W-:Y:S01]  /*3cc0*/  BSSY.RECONVERGENT B1, `(.L_x_534) ;  /* 0x000001f000017945 */ /* 0x000fe20003800200 */
[C---:B0-----:R-:W-:Y:S01]  /*3cd0*/  LOP3.LUT R8, R4.reuse, 0x400, RZ, 0xfc, !PT ;  /* 0x0000040004087812 */ /* 0x041fe200078efcff */
[----:B------:R-:W-:Y:S01]  /*3ce0*/  VIADD R9, R4, 0x200 ;  /* 0x0000020004097836 */ /* 0x000fe20000000000 */
[----:B--2---:R-:W-:-:S06]  /*3cf0*/  DSETP.GEU.AND P0, PT, |R12|, |R14|, PT ;  /* 0x4000000e0c00722a */ /* 0x004fcc0003f0e200 */
[----:B------:R-:W-:Y:S02]  /*3d00*/  FSEL R12, R12, R14, P0 ;  /* 0x0000000e0c0c7208 */ /* 0x000fe40000000000 */
[----:B------:R-:W-:Y:S02]  /*3d10*/  FSEL R13, R13, R15, P0 ;  /* 0x0000000f0d0d7208 */ /* 0x000fe40000000000 */
[----:B------:R-:W-:-:S04]  /*3d20*/  IADD3 R14, P1, PT, R10, UR14, RZ ;  /* 0x0000000e0a0e7c10 */ /* 0x000fc8000ff3e0ff */
[----:B---3--:R-:W-:Y:S01]  /*3d30*/  DSETP.GEU.AND P2, PT, |R12|, |R16|, PT ;  /* 0x400000100c00722a */ /* 0x008fe20003f4e200 */
[----:B------:R-:W-:-:S05]  /*3d40*/  IADD3 R6, P5, PT, R8, R14, RZ ;  /* 0x0000000e08067210 */ /* 0x000fca0007fbe0ff */
[----:B------:R-:W-:Y:S02]  /*3d50*/  FSEL R12, R12, R16, P2 ;  /* 0x000000100c0c7208 */ /* 0x000fe40001000000 */
[----:B------:R-:W-:-:S06]  /*3d60*/  FSEL R13, R13, R17, P2 ;  /* 0x000000110d0d7208 */ /* 0x000fcc0001000000 */
[----:B----4-:R-:W-:-:S06]  /*3d70*/  DSETP.GEU.AND P3, PT, |R12|, |R18|, PT ;  /* 0x400000120c00722a */ /* 0x010fcc0003f6e200 */
[----:B------:R-:W-:Y:S02]  /*3d80*/  FSEL R10, R12, R18, P3 ;  /* 0x000000120c0a7208 */ /* 0x000fe40001800000 */
[----:B------:R-:W-:Y:S02]  /*3d90*/  FSEL R11, R13, R19, P3 ;  /* 0x000000130d0b7208 */ /* 0x000fe40001800000 */
[----:B------:R-:W-:Y:S01]  /*3da0*/  IADD3.X R12, PT, PT, R5, UR15, RZ, P1, !PT ;  /* 0x0000000f050c7c10 */ /* 0x000fe20008ffe4ff */
[C---:B------:R-:W-:Y:S01]  /*3db0*/  VIADD R5, R4.reuse, 0x100 ;  /* 0x0000010004057836 */ /* 0x040fe20000000000 */
[----:B------:R-:W-:Y:S02]  /*3dc0*/  ISETP.LE.AND P1, PT, R7, UR6, PT ;  /* 0x0000000607007c0c */ /* 0x000fe4000bf23270 */
[----:B-----5:R-:W-:Y:S02]  /*3dd0*/  DSETP.GEU.AND P4, PT, |R10|, |R2|, PT ;  /* 0x400000020a00722a */ /* 0x020fe40003f8e200 */
[----:B------:R-:W-:Y:S01]  /*3de0*/  @P2 SEL R9, R4, R5, P0 ;  /* 0x0000000504092207 */ /* 0x000fe20000000000 */
[----:B------:R-:W-:-:S02]  /*3df0*/  IMAD.X R5, RZ, RZ, R12, P5 ;  /* 0x000000ffff057224 */ /* 0x000fc400028e060c */
[----:B------:R-:W-:-:S09]  /*3e00*/  @!P3 VIADD R9, R4, 0x300 ;  /* 0x000003000409b836 */ /* 0x000fd20000000000 */
        /* <DEDUP_REMOVED lines=10> */
.L_x_535:
[----:B------:R-:W-:Y:S05]  /*3eb0*/  BSYNC.RECONVERGENT B1 ;  /* 0x0000000000017941 */ /* 0x000fea0003800200 */
.L_x_534:
        /* <DEDUP_REMOVED lines=12> */
[----:B------:R-:W-:-:S05]  /*3f80*/  IMAD.MOV.U32 R11, RZ, RZ, 0x500 ;  /* 0x00000500ff0b7424 */ /* 0x000fca00078e00ff */
[----:B------:R-:W2:Y:S01]  /*3f90*/  ATOMG.E.ADD.STRONG.GPU PT, R10, desc[UR10][R8.64], R11 ;  /* 0x8000000b080a79a8 */ /* 0x000ea200081ef10a */
[----:B------:R-:W0:Y:S01]  /*3fa0*/  S2UR UR5, SR_CgaCtaId ;  /* 0x00000000000579c3 */ /* 0x000e220000008800 */
[----:B------:R-:W-:Y:S02]  /*3fb0*/  UMOV UR4, 0x400 ;  /* 0x0000040000047882 */ /* 0x000fe40000000000 */
[----:B0-----:R-:W-:Y:S01]  /*3fc0*/  ULEA UR4, UR5, UR4, 0x18 ;  /* 0x0000000405047291 */ /* 0x001fe2000f8ec0ff */
[----:B--2---:R-:W-:-:S08]  /*3fd0*/  VIADD R10, R10, UR6 ;  /* 0x000000060a0a7c36 */ /* 0x004fd00008000000 */
[----:B------:R0:W-:Y:S03]  /*3fe0*/  STS [UR4+0x98], R10 ;  /* 0x0000980aff007988 */ /* 0x0001e60008000804 */
.L_x_538:
[----:B------:R-:W-:Y:S05]  /*3ff0*/  BSYNC.RECONVERGENT B1 ;  /* 0x0000000000017941 */ /* 0x000fea0003800200 */
.L_x_537:
[----:B------:R-:W1:Y:S08]  /*4000*/  S2UR UR5, SR_CgaCtaId ;  /* 0x00000000000579c3 */ /* 0x000e700000008800 */
[----:B------:R-:W-:Y:S06]  /*4010*/  BAR.SYNC.DEFER_BLOCKING 0x0 ;  /* 0x0000000000007b1d */ /* 0x000fec0000010000 */
[----:B------:R-:W-:-:S02]  /*4020*/  UMOV UR4, 0x400 ;  /* 0x0000040000047882 */ /* 0x000fc40000000000 */
[----:B-1----:R-:W-:-:S06]  /*4030*/  ULEA UR4, UR5, UR4, 0x18 ;  /* 0x0000000405047291 */ /* 0x002fcc000f8ec0ff */
[----:B------:R-:W-:-:S05]  /*4040*/  IMAD.U32 R14, RZ, RZ, UR4 ;  /* 0x00000004ff0e7e24 */ /* 0x000fca000f8e00ff */
[----:B------:R-:W0:Y:S02]  /*4050*/  LDS R12, [R14+0x98] ;  /* 0x000098000e0c7984 */ /* 0x000e240000000800 */
[----:B0-----:R-:W-:-:S05]  /*4060*/  VIADD R10, R12, 0x500 ;  /* 0x000005000c0a7836 */ /* 0x001fca0000000000 */
[----:B------:R-:W-:-:S13]  /*4070*/  ISETP.GT.AND P0, PT, R10, R7, PT ;  /* 0x000000070a00720c */ /* 0x000fda0003f04270 */
[----:B------:R-:W-:Y:S05]  /*4080*/  @P0 BRA `(.L_x_539) ;  /* 0x0000000400900947 */ /* 0x000fea0003800000 */
[----:B------:R-:W-:Y:S01]  /*4090*/  BSSY.RECONVERGENT B1, `(.L_x_539) ;  /* 0x0000063000017945 */ /* 0x000fe20003800200 */
[----:B------:R-:W-:Y:S01]  /*40a0*/  IMAD.MOV.U32 R20, RZ, RZ, R2 ;  /* 0x000000ffff147224 */ /* 0x000fe200078e0002 */
[----:B------:R-:W0:Y:S01]  /*40b0*/  LDCU UR7, c[0x0][0x398] ;  /* 0x00007300ff0777ac */ /* 0x000e220008000800 */
[----:B------:R-:W-:Y:S02]  /*40c0*/  IMAD.MOV.U32 R21, RZ, RZ, R3 ;  /* 0x000000ffff157224 */ /* 0x000fe400078e0003 */
[----:B------:R-:W-:Y:S01]  /*40d0*/  IMAD.MOV.U32 R27, RZ, RZ, R6 ;  /* 0x000000ffff1b7224 */ /* 0x000fe200078e0006 */
[----:B------:R-:W1:Y:S01]  /*40e0*/  LDCU.128 UR12, c[0x0][0x380] ;  /* 0x00007000ff0c77ac */ /* 0x000e620008000c00 */
[----:B------:R-:W-:-:S07]  /*40f0*/  IMAD.MOV.U32 R22, RZ, RZ, R5 ;  /* 0x000000ffff167224 */ /* 0x000fce00078e0005 */
.L_x_542:
[----:B------:R-:W-:-:S04]  /*4100*/  IADD3 R28, P0, PT, R4, R12, RZ ;  /* 0x0000000c041c7210 */ /* 0x000fc80007f1e0ff */
[----:B------:R-:W-:Y:S02]  /*4110*/  LEA.HI.X.SX32 R25, R12, RZ, 0x1, P0 ;  /* 0x000000ff0c197211 */ /* 0x000fe400000f0eff */
[----:B-1----:R-:W-:-:S04]  /*4120*/  LEA R6, P0, R28, UR12, 0x3 ;  /* 0x0000000c1c067c11 */ /* 0x002fc8000f8018ff */
[----:B------:R-:W-:-:S05]  /*4130*/  LEA.HI.X R7, R28, UR13, R25, 0x3, P0 ;  /* 0x0000000d1c077c11 */ /* 0x000fca00080f1c19 */
[----:B------:R-:W2:Y:S04]  /*4140*/  LDG.E.64 R18, desc[UR10][R6.64] ;  /* 0x0000000a06127981 */ /* 0x000ea8000c1e1b00 */
[----:B------:R-:W3:Y:S04]  /*4150*/  LDG.E.64 R16, desc[UR10][R6.64+0x800] ;  /* 0x0008000a06107981 */ /* 0x000ee8000c1e1b00 */
[----:B------:R-:W4:Y:S04]  /*4160*/  LDG.E.64 R12, desc[UR10][R6.64+0x1000] ;  /* 0x0010000a060c7981 */ /* 0x000f28000c1e1b00 */
[----:B------:R-:W4:Y:S01]  /*4170*/  LDG.E.64 R10, desc[UR10][R6.64+0x1800] ;  /* 0x0018000a060a7981 */ /* 0x000f22000c1e1b00 */
[----:B------:R-:W-:-:S03]  /*4180*/  IADD3 R28, P0, PT, R28, UR14, RZ ;  /* 0x0000000e1c1c7c10 */ /* 0x000fc6000ff1e0ff */
[----:B------:R1:W5:Y:S01]  /*4190*/  LDG.E.64 R2, desc[UR10][R6.64+0x2000] ;  /* 0x0020000a06027981 */ /* 0x000362000c1e1b00 */
[----:B------:R-:W-:Y:S01]  /*41a0*/  IADD3.X R25, PT, PT, R25, UR15, RZ, P0, !PT ;  /* 0x0000000f19197c10 */ /* 0x000fe200087fe4ff */
[----:B------:R-:W-:Y:S01]  /*41b0*/  BSSY.RECONVERGENT B2, `(.L_x_540) ;  /* 0x0000038000027945 */ /* 0x000fe20003800200 */
[----:B------:R-:W-:Y:S01]  /*41c0*/  BAR.SYNC.DEFER_BLOCKING 0x0 ;  /* 0x0000000000007b1d */ /* 0x000fe20000010000 */
[C---:B------:R-:W-:Y:S02]  /*41d0*/  IADD3 R24, P4, PT, R28.reuse, 0x200, RZ ;  /* 0x000002001c187810 */ /* 0x040fe40007f9e0ff */
[C---:B------:R-:W-:Y:S02]  /*41e0*/  IADD3 R15, P5, PT, R28.reuse, 0x300, RZ ;  /* 0x000003001c0f7810 */ /* 0x040fe40007fbe0ff */
[C---:B------:R-:W-:Y:S02]  /*41f0*/  IADD3 R23, P3, PT, R28.reuse, 0x100, RZ ;  /* 0x000001001c177810 */ /* 0x040fe40007f7e0ff */
[----:B-1----:R-:W-:-:S02]  /*4200*/  IADD3 R6, P6, PT, R28, 0x400, RZ ;  /* 0x000004001c067810 */ /* 0x002fc40007fde0ff */
[----:B------:R-:W-:Y:S01]  /*4210*/  IADD3.X R26, PT, PT, RZ, R25, RZ, P3, !PT ;  /* 0x00000019ff1a7210 */ /* 0x000fe20001ffe4ff */
[----:B--2---:R-:W-:-:S14]  /*4220*/  DSETP.GEU.AND P2, PT, |R20|, |R18|, PT ;  /* 0x400000121400722a */ /* 0x004fdc0003f4e200 */
[----:B------:R-:W-:-:S04]  /*4230*/  @P2 ISETP.GE.U32.AND P0, PT, R27, R28, PT ;  /* 0x0000001c1b00220c */ /* 0x000fc80003f06070 */
[----:B------:R-:W-:-:S13]  /*4240*/  @P2 ISETP.GE.AND.EX P0, PT, R22, R25, PT, P0 ;  /* 0x000000191600220c */ /* 0x000fda0003f06300 */
[----:B------:R-:W-:-:S06]  /*4250*/  @P2 DSETP.LT.OR P0, PT, |R18|, |R20|, !P0 ;  /* 0x400000141200222a */ /* 0x000fcc0004701600 */
[----:B------:R-:W-:Y:S02]  /*4260*/  @P2 FSEL R5, R20, R18, P0 ;  /* 0x0000001214052208 */ /* 0x000fe40000000000 */
[----:B------:R-:W-:Y:S01]  /*4270*/  @P2 FSEL R20, R21, R19, P0 ;  /* 0x0000001315142208 */ /* 0x000fe20000000000 */
[----:B------:R-:W-:Y:S01]  /*4280*/  IMAD.X R21, RZ, RZ, R25, P4 ;  /* 0x000000ffff157224 */ /* 0x000fe200020e0619 */
[----:B------:R-:W-:Y:S01]  /*4290*/  @P2 SEL R28, R27, R28, P0 ;  /* 0x0000001c1b1c2207 */ /* 0x000fe20000000000 */
[----:B------:R-:W-:Y:S02]  /*42a0*/  @P2 IMAD.MOV.U32 R18, RZ, RZ, R5 ;  /* 0x000000ffff122224 */ /* 0x000fe400078e0005 */
[----:B------:R-:W-:Y:S02]  /*42b0*/  @P2 IMAD.MOV.U32 R19, RZ, RZ, R20 ;  /* 0x000000ffff132224 */ /* 0x000fe400078e0014 */
[--C-:B------:R-:W-:Y:S02]  /*42c0*/  IMAD.X R20, RZ, RZ, R25.reuse, P5 ;  /* 0x000000ffff147224 */ /* 0x100fe400028e0619 */
[----:B------:R-:W-:Y:S01]  /*42d0*/  IMAD.X R5, RZ, RZ, R25, P6 ;  /* 0x000000ffff057224 */ /* 0x000fe200030e0619 */
[----:B------:R-:W-:Y:S01]  /*42e0*/  @P2 SEL R25, R22, R25, P0 ;  /* 0x0000001916192207 */ /* 0x000fe20000000000 */
        /* <DEDUP_REMOVED lines=20> */
[----:B------:R-:W-:-:S05]  /*4430*/  ISETP.NE.AND P2, PT, R4, RZ, PT ;  /* 0x000000ff0400720c */ /* 0x000fca0003f45270 */
[----:B------:R-:W-:-:S14]  /*4440*/  DSETP.GEU.AND P1, PT, |R12|, |R10|, PT ;  /* 0x4000000a0c00722a */ /* 0x000fdc0003f2e200 */
[----:B------:R-:W-:-:S04]  /*4450*/  @P1 ISETP.GE.U32.AND P0, PT, R24, R15, PT ;  /* 0x0000000f1800120c */ /* 0x000fc80003f06070 */
[----:B------:R-:W-:-:S13]  /*4460*/  @P1 ISETP.GE.AND.EX P0, PT, R21, R20, PT, P0 ;  /* 0x000000141500120c */ /* 0x000fda0003f06300 */
[----:B------:R-:W-:-:S06]  /*4470*/  @P1 DSETP.LT.OR P0, PT, |R10|, |R12|, !P0 ;  /* 0x4000000c0a00122a */ /* 0x000fcc0004701600 */
[----:B------:R-:W-:Y:S02]  /*4480*/  @P1 FSEL R16, R12, R10, P0 ;  /* 0x0000000a0c101208 */ /* 0x000fe40000000000 */
[----:B------:R-:W-:Y:S01]  /*4490*/  @P1 FSEL R13, R13, R11, P0 ;  /* 0x0000000b0d0d1208 */ /* 0x000fe20000000000 */
[----:B------:R-:W-:Y:S06]  /*44a0*/  @P2 BRA `(.L_x_541) ;  /* 0x0000000000202947 */ /* 0x000fec0003800000 */
[----:B------:R-:W-:-:S05]  /*44b0*/  IMAD.MOV.U32 R17, RZ, RZ, 0x500 ;  /* 0x00000500ff117424 */ /* 0x000fca00078e00ff */
[----:B------:R-:W2:Y:S01]  /*44c0*/  ATOMG.E.ADD.STRONG.GPU PT, R7, desc[UR10][R8.64], R17 ;  /* 0x80000011080779a8 */ /* 0x000ea200081ef10a */
[----:B------:R-:W1:Y:S01]  /*44d0*/  S2UR UR5, SR_CgaCtaId ;  /* 0x00000000000579c3 */ /* 0x000e620000008800 */
[----:B------:R-:W-:Y:S02]  /*44e0*/  UMOV UR4, 0x400 ;  /* 0x0000040000047882 */ /* 0x000fe40000000000 */
[----:B-1----:R-:W-:-:S06]  /*44f0*/  ULEA UR4, UR5, UR4, 0x18 ;  /* 0x0000000405047291 */ /* 0x002fcc000f8ec0ff */
[----:B------:R-:W-:Y:S02]  /*4500*/  IMAD.U32 R14, RZ, RZ, UR4 ;  /* 0x00000004ff0e7e24 */ /* 0x000fe4000f8e00ff */
[----:B--2---:R-:W-:-:S05]  /*4510*/  VIADD R7, R7, UR6 ;  /* 0x0000000607077c36 */ /* 0x004fca0008000000 */
[----:B------:R1:W-:Y:S02]  /*4520*/  STS [R14+0x98], R7 ;  /* 0x000098070e007388 */ /* 0x0003e40000000800 */
.L_x_541:
[----:B0-----:R-:W-:Y:S05]  /*4530*/  BSYNC.RECONVERGENT B2 ;  /* 0x0000000000027941 */ /* 0x001fea0003800200 */
.L_x_540:
[----:B------:R-:W-:Y:S01]  /*4540*/  BAR.SYNC.DEFER_BLOCKING 0x0 ;  /* 0x0000000000007b1d */ /* 0x000fe20000010000 */
[----:B------:R-:W-:Y:S01]  /*4550*/  @P1 IMAD.MOV.U32 R10, RZ, RZ, R16 ;  /* 0x000000ffff0a1224 */ /* 0x000fe200078e0010 */
[----:B------:R-:W-:Y:S01]  /*4560*/  @P1 SEL R15, R24, R15, P0 ;  /* 0x0000000f180f1207 */ /* 0x000fe20000000000 */
[----:B------:R-:W-:Y:S01]  /*4570*/  @P1 IMAD.MOV.U32 R11, RZ, RZ, R13 ;  /* 0x000000ffff0b1224 */ /* 0x000fe200078e000d */
[----:B------:R-:W-:Y:S01]  /*4580*/  @P1 SEL R20, R21, R20, P0 ;  /* 0x0000001415141207 */ /* 0x000fe20000000000 */
[----:B-1----:R-:W-:-:S04]  /*4590*/  IMAD.U32 R7, RZ, RZ, UR7 ;  /* 0x00000007ff077e24 */ /* 0x002fc8000f8e00ff */
[----:B-----5:R-:W-:-:S14]  /*45a0*/  DSETP.GEU.AND P2, PT, |R10|, |R2|, PT ;  /* 0x400000020a00722a */ /* 0x020fdc0003f4e200 */
[----:B------:R-:W-:Y:S01]  /*45b0*/  @P2 ISETP.GE.U32.AND P0, PT, R15, R6, PT ;  /* 0x000000060f00220c */ /* 0x000fe20003f06070 */
[----:B------:R-:W0:Y:S03]  /*45c0*/  LDS R12, [R14+0x98] ;  /* 0x000098000e0c7984 */ /* 0x000e260000000800 */
        /* <DEDUP_REMOVED lines=9> */
[----:B------:R-:W-:-:S02]  /*4660*/  IMAD.MOV.U32 R22, RZ, RZ, R5 ;  /* 0x000000ffff167224 */ /* 0x000fc400078e0005 */
[----:B------:R-:W-:Y:S02]  /*4670*/  IMAD.MOV.U32 R20, RZ, RZ, R2 ;  /* 0x000000ffff147224 */ /* 0x000fe400078e0002 */
[----:B------:R-:W-:Y:S02]  /*4680*/  IMAD.MOV.U32 R21, RZ, RZ, R3 ;  /* 0x000000ffff157224 */ /* 0x000fe400078e0003 */
[----:B0-----:R-:W-:-:S05]  /*4690*/  VIADD R10, R12, 0x500 ;  /* 0x000005000c0a7836 */ /* 0x001fca0000000000 */
[----:B------:R-:W-:-:S13]  /*46a0*/  ISETP.GT.AND P0, PT, R10, R7, PT ;  /* 0x000000070a00720c */ /* 0x000fda0003f04270 */
[----:B------:R-:W-:Y:S05]  /*46b0*/  @!P0 BRA `(.L_x_542) ;  /* 0xfffffff800908947 */ /* 0x000fea000383ffff */
[----:B------:R-:W-:Y:S05]  /*46c0*/  BSYNC.RECONVERGENT B1 ;  /* 0x0000000000017941 */ /* 0x000fea0003800200 */
.L_x_539:
[----:B------:R-:W-:Y:S01]  /*46d0*/  ISETP.GE.AND P0, PT, R12, R7, PT ;  /* 0x000000070c00720c */ /* 0x000fe20003f06270 */
[----:B------:R-:W0:Y:S01]  /*46e0*/  LDCU.64 UR6, c[0x0][0x388] ;  /* 0x00007100ff0677ac */ /* 0x000e220008000a00 */
[----:B------:R-:W-:Y:S01]  /*46f0*/  BSSY.RECONVERGENT B1, `(.L_x_536) ;  /* 0x00000ac000017945 */ /* 0x000fe20003800200 */
[----:B------:R-:W1:Y:S10]  /*4700*/  LDCU.64 UR4, c[0x0][0x388] ;  /* 0x00007100ff0477ac */ /* 0x000e740008000a00 */
[----:B------:R-:W-:Y:S05]  /*4710*/  @P0 BRA `(.L_x_543) ;  /* 0x0000000800a40947 */ /* 0x000fea0003800000 */
[----:B------:R-:W-:-:S05]  /*4720*/  IMAD.IADD R9, R7, 0x1, -R12 ;  /* 0x0000000107097824 */ /* 0x000fca00078e0a0c */
[----:B------:R-:W-:-:S13]  /*4730*/  ISETP.GE.AND P0, PT, R4, R9, PT ;  /* 0x000000090400720c */ /* 0x000fda0003f06270 */
[----:B------:R-:W-:Y:S05]  /*4740*/  @P0 BRA `(.L_x_543) ;  /* 0x0000000800980947 */ /* 0x000fea0003800000 */
[----:B------:R-:W-:Y:S01]  /*4750*/  LOP3.LUT R8, RZ, R4, RZ, 0x33, !PT ;  /* 0x00000004ff087212 */ /* 0x000fe200078e33ff */
[----:B------:R-:W-:Y:S03]  /*4760*/  BSSY.RECONVERGENT B2, `(.L_x_544) ;  /* 0x000002f000027945 */ /* 0x000fe60003800200 */
[----:B------:R-:W-:Y:S01]  /*4770*/  IADD3 R18, PT, PT, -R12, R7, R8 ;  /* 0x000000070c127210 */ /* 0x000fe20007ffe108 */
[----:B------:R-:W-:-:S03]  /*4780*/  IMAD.MOV.U32 R8, RZ, RZ, R4 ;  /* 0x000000ffff087224 */ /* 0x000fc600078e0004 */
[----:B------:R-:W-:-:S04]  /*4790*/  LOP3.LUT R7, R18, 0x300, RZ, 0xc0, !PT ;  /* 0x0000030012077812 */ /* 0x000fc800078ec0ff */
[----:B------:R-:W-:-:S13]  /*47a0*/  ISETP.NE.AND P0, PT, R7, 0x300, PT ;  /* 0x000003000700780c */ /* 0x000fda0003f05270 */
[----:B------:R-:W-:Y:S05]  /*47b0*/  @!P0 BRA `(.L_x_545) ;  /* 0x0000000000a48947 */ /* 0x000fea0003800000 */
[----:B------:R-:W2:Y:S01]  /*47c0*/  LDC.64 R10, c[0x0][0x380] ;  /* 0x0000e000ff0a7b82 */ /* 0x000ea20000000a00 */
[----:B------:R-:W-:Y:S01]  /*47d0*/  LEA.HI R7, R18, 0x1, RZ, 0x18 ;  /* 0x0000000112077811 */ /* 0x000fe200078fc0ff */
[----:B------:R-:W-:Y:S02]  /*47e0*/  IMAD.IADD R13, R4, 0x1, R12 ;  /* 0x00000001040d7824 */ /* 0x000fe400078e020c */
[----:B------:R-:W-:Y:S01]  /*47f0*/  IMAD.MOV.U32 R8, RZ, RZ, R4 ;  /* 0x000000ffff087224 */ /* 0x000fe200078e0004 */
[----:B------:R-:W-:-:S05]  /*4800*/  LOP3.LUT R7, R7, 0x3, RZ, 0xc0, !PT ;  /* 0x0000000307077812 */ /* 0x000fca00078ec0ff */
[----:B------:R-:W-:-:S07]  /*4810*/  IMAD.MOV R7, RZ, RZ, -R7 ;  /* 0x000000ffff077224 */ /* 0x000fce00078e0a07 */
.L_x_548:
[----:B--2---:R-:W-:-:S06]  /*4820*/  IMAD.WIDE R14, R13, 0x8, R10 ;  /* 0x000000080d0e7825 */ /* 0x004fcc00078e020a */
[----:B------:R-:W2:Y:S01]  /*4830*/  LDG.E.64 R14, desc[UR10][R14.64] ;  /* 0x0000000a0e0e7981 */ /* 0x000ea2000c1e1b00 */
[----:B-1----:R-:W-:Y:S01]  /*4840*/  IADD3 R22, P1, PT, R13, UR4, RZ ;  /* 0x000000040d167c10 */ /* 0x002fe2000ff3e0ff */
[----:B------:R-:W-:Y:S01]  /*4850*/  VIADD R7, R7, 0x1 ;  /* 0x0000000107077836 */ /* 0x000fe20000000000 */
[----:B------:R-:W-:Y:S01]  /*4860*/  BSSY.RECONVERGENT B3, `(.L_x_546) ;  /* 0x000001b000037945 */ /* 0x000fe20003800200 */
[----:B------:R-:W-:Y:S01]  /*4870*/  IMAD.MOV.U32 R19, RZ, RZ, R6 ;  /* 0x000000ffff137224 */ /* 0x000fe200078e0006 */
[----:B------:R-:W-:Y:S01]  /*4880*/  LEA.HI.X.SX32 R21, R13, UR5, 0x1, P1 ;  /* 0x000000050d157c11 */ /* 0x000fe200088f0eff */
[----:B------:R-:W-:Y:S01]  /*4890*/  IMAD.MOV.U32 R20, RZ, RZ, R5 ;  /* 0x000000ffff147224 */ /* 0x000fe200078e0005 */
[----:B------:R-:W-:Y:S01]  /*48a0*/  MOV R16, R2 ;  /* 0x0000000200107202 */ /* 0x000fe20000000f00 */
[----:B------:R-:W-:Y:S01]  /*48b0*/  IMAD.MOV.U32 R17, RZ, RZ, R3 ;  /* 0x000000ffff117224 */ /* 0x000fe200078e0003 */
[----:B------:R-:W-:Y:S01]  /*48c0*/  ISETP.NE.AND P2, PT, R7, RZ, PT ;  /* 0x000000ff0700720c */ /* 0x000fe20003f45270 */
        /* <DEDUP_REMOVED lines=20> */
.L_x_547:
[----:B0-----:R-:W-:Y:S05]  /*4a10*/  BSYNC.RECONVERGENT B3 ;  /* 0x0000000000037941 */ /* 0x001fea0003800200 */
.L_x_546:
[----:B------:R-:W-:Y:S02]  /*4a20*/  VIADD R8, R8, 0x100 ;  /* 0x0000010008087836 */ /* 0x000fe40000000000 */
[----:B------:R-:W-:Y:S01]  /*4a30*/  VIADD R13, R13, 0x100 ;  /* 0x000001000d0d7836 */ /* 0x000fe20000000000 */
[----:B------:R-:W-:Y:S06]  /*4a40*/  @P2 BRA `(.L_x_548) ;  /* 0xfffffffc00742947 */ /* 0x000fec000383ffff */
.L_x_545:
[----:B01----:R-:W-:Y:S05]  /*4a50*/  BSYNC.RECONVERGENT B2 ;  /* 0x0000000000027941 */ /* 0x003fea0003800200 */
.L_x_544:
        /* <DEDUP_REMOVED lines=9> */
.L_x_557:
[----:B------:R-:W-:-:S05]  /*4af0*/  IMAD.WIDE R22, R7, 0x8, R10 ;  /* 0x0000000807167825 */ /* 0x000fca00078e020a */
[----:B------:R-:W2:Y:S04]  /*4b00*/  LDG.E.64 R20, desc[UR10][R22.64+-0x1000] ;  /* 0xfff0000a16147981 */ /* 0x000ea8000c1e1b00 */
[----:B------:R0:W5:Y:S04]  /*4b10*/  LDG.E.64 R16, desc[UR10][R22.64+-0x800] ;  /* 0xfff8000a16107981 */ /* 0x000168000c1e1b00 */
[----:B------:R0:W5:Y:S04]  /*4b20*/  LDG.E.64 R14, desc[UR10][R22.64] ;  /* 0x0000000a160e7981 */ /* 0x000168000c1e1b00 */
[----:B------:R0:W5:Y:S01]  /*4b30*/  LDG.E.64 R12, desc[UR10][R22.64+0x800] ;  /* 0x0008000a160c7981 */ /* 0x000162000c1e1b00 */
[C---:B------:R-:W-:Y:S01]  /*4b40*/  IADD3 R29, P1, PT, R7.reuse, UR6, RZ ;  /* 0x00000006071d7c10 */ /* 0x040fe2000ff3e0ff */
[----:B------:R-:W-:Y:S03]  /*4b50*/  BSSY.RECONVERGENT B2, `(.L_x_549) ;  /* 0x0000016000027945 */ /* 0x000fe60003800200 */
[----:B------:R-:W-:Y:S01]  /*4b60*/  LEA.HI.X.SX32 R30, R7, UR7, 0x1, P1 ;  /* 0x00000007071e7c11 */ /* 0x000fe200088f0eff */
        /* <DEDUP_REMOVED lines=20> */
.L_x_550:
[----:B------:R-:W-:Y:S05]  /*4cb0*/  BSYNC.RECONVERGENT B2 ;  /* 0x0000000000027941 */ /* 0x000fea0003800200 */
.L_x_549:
        /* <DEDUP_REMOVED lines=23> */
.L_x_552:
[----:B------:R-:W-:Y:S05]  /*4e30*/  BSYNC.RECONVERGENT B2 ;  /* 0x0000000000027941 */ /* 0x000fea0003800200 */
.L_x_551:
        /* <DEDUP_REMOVED lines=24> */
.L_x_554:
[----:B------:R-:W-:Y:S05]  /*4fc0*/  BSYNC.RECONVERGENT B2 ;  /* 0x0000000000027941 */ /* 0x000fea0003800200 */
.L_x_553:
        /* <DEDUP_REMOVED lines=22> */
.L_x_556:
[----:B------:R-:W-:Y:S05]  /*5130*/  BSYNC.RECONVERGENT B2 ;  /* 0x0000000000027941 */ /* 0x000fea0003800200 */
.L_x_555:
[----:B------:R-:W-:Y:S02]  /*5140*/  VIADD R8, R8, 0x400 ;  /* 0x0000040008087836 */ /* 0x000fe40000000000 */
[----:B------:R-:W-:Y:S02]  /*5150*/  VIADD R27, R27, 0x400 ;  /* 0x000004001b1b7836 */ /* 0x000fe40000000000 */
[----:B------:R-:W-:Y:S01]  /*5160*/  VIADD R26, R26, 0x400 ;  /* 0x000004001a1a7836 */ /* 0x000fe20000000000 */
[----:B------:R-:W-:Y:S01]  /*5170*/  ISETP.GE.AND P0, PT, R8, R9, PT ;  /* 0x000000090800720c */ /* 0x000fe20003f06270 */
[----:B------:R-:W-:Y:S02]  /*5180*/  VIADD R25, R25, 0x400 ;  /* 0x0000040019197836 */ /* 0x000fe40000000000 */
[----:B------:R-:W-:-:S10]  /*5190*/  VIADD R7, R7, 0x400 ;  /* 0x0000040007077836 */ /* 0x000fd40000000000 */
[----:B------:R-:W-:Y:S05]  /*51a0*/  @!P0 BRA `(.L_x_557) ;  /* 0xfffffff800508947 */ /* 0x000fea000383ffff */
.L_x_543:
[----:B01----:R-:W-:Y:S05]  /*51b0*/  BSYNC.RECONVERGENT B1 ;  /* 0x0000000000017941 */ /* 0x003fea0003800200 */
.L_x_536:
        /* <DEDUP_REMOVED lines=13> */
[----:B------:R-:W-:Y:S01]  /*5290*/  MOV R12, R7 ;  /* 0x00000007000c7202 */ /* 0x000fe20000000f00 */
[----:B------:R-:W-:Y:S02]  /*52a0*/  IMAD.MOV.U32 R13, RZ, RZ, R16 ;  /* 0x000000ffff0d7224 */ /* 0x000fe400078e0010 */
        /* <DEDUP_REMOVED lines=17> */
.L_x_559:
[----:B------:R-:W-:Y:S05]  /*53c0*/  BSYNC.RECONVERGENT B1 ;  /* 0x0000000000017941 */ /* 0x000fea0003800200 */
.L_x_558:
        /* <DEDUP_REMOVED lines=31> */
.L_x_561:
[----:B------:R-:W-:Y:S05]  /*55c0*/  BSYNC.RECONVERGENT B1 ;  /* 0x0000000000017941 */ /* 0x000fea0003800200 */
.L_x_560:
[----:B------:R-:W-:Y:S01]  /*55d0*/  ISETP.GT.AND P0, PT, R14, 0x1b, PT ;  /* 0x0000001b0e00780c */ /* 0x000fe20003f04270 */
[----:B0-----:R0:W0:Y:S01]  /*55e0*/  SHFL.DOWN PT, R8, R2, 0x4, 0x1f ;  /* 0x08801f0002087f89 */ /* 0x00102200000e0000 */
[----:B------:R-:W-:Y:S01]  /*55f0*/  BSSY.RECONVERGENT B1, `(.L_x_562) ;  /* 0x000001d000017945 */ /* 0x000fe20003800200 */
[----:B---3--:R-:W-:Y:S02]  /*5600*/  IMAD.MOV.U32 R11, RZ, RZ, R5 ;  /* 0x000000ffff0b7224 */ /* 0x008fe400078e0005 */
[----:B------:R3:W0:Y:S01]  /*5610*/  SHFL.DOWN PT, R9, R3, 0x4, 0x1f ;  /* 0x08801f0003097f89 */ /* 0x00062200000e0000 */
[----:B------:R-:W-:Y:S02]  /*5620*/  IMAD.MOV.U32 R12, RZ, RZ, R10 ;  /* 0x000000ffff0c7224 */ /* 0x000fe400078e000a */
[----:B-1----:R-:W-:Y:S01]  /*5630*/  IMAD.MOV.U32 R6, RZ, RZ, R2 ;  /* 0x000000ffff067224 */ /* 0x002fe200078e0002 */
[----:B----4-:R3:W1:Y:S01]  /*5640*/  SHFL.DOWN PT, R16, R5, 0x4, 0x1f ;  /* 0x08801f0005107f89 */ /* 0x01066200000e0000 */
[----:B--2---:R-:W-:-:S03]  /*5650*/  IMAD.MOV.U32 R7, RZ, RZ, R3 ;  /* 0x000000ffff077224 */ /* 0x004fc600078e0003 */
[----:B------:R3:W2:Y:S01]  /*5660*/  SHFL.DOWN PT, R13, R10, 0x4, 0x1f ;  /* 0x08801f000a0d7f89 */ /* 0x0006a200000e0000 */
[----:B------:R-:W-:Y:S05]  /*5670*/  @P0 BRA `(.L_x_563) ;  /* 0x0000000000500947 */ /* 0x000fea0003800000 */
[----:B0-----:R-:W-:Y:S01]  /*5680*/  DSETP.GEU.AND P0, PT, |R2|, |R8|, PT ;  /* 0x400000080200722a */ /* 0x001fe20003f0e200 */
[----:B-1----:R-:W-:Y:S02]  /*5690*/  IMAD.MOV.U32 R11, RZ, RZ, R16 ;  /* 0x000000ffff0b7224 */ /* 0x002fe400078e0010 */
[----:B--2---:R-:W-:Y:S02]  /*56a0*/  IMAD.MOV.U32 R12, RZ, RZ, R13 ;  /* 0x000000ffff0c7224 */ /* 0x004fe400078e000d */
        /* <DEDUP_REMOVED lines=17> */
.L_x_563:
[----:B------:R-:W-:Y:S05]  /*57c0*/  BSYNC.RECONVERGENT B1 ;  /* 0x0000000000017941 */ /* 0x000fea0003800200 */
.L_x_562:
[----:B------:R-:W-:Y:S01]  /*57d0*/  ISETP.GT.AND P0, PT, R14, 0x17, PT ;  /* 0x000000170e00780c */ /* 0x000fe20003f04270 */
[----:B0-----:R0:W4:Y:S01]  /*57e0*/  SHFL.DOWN PT, R8, R6, 0x8, 0x1f ;  /* 0x09001f0006087f89 */ /* 0x00112200000e0000 */
[----:B------:R-:W-:Y:S01]  /*57f0*/  BSSY.RECONVERGENT B1, `(.L_x_564) ;  /* 0x000001d000017945 */ /* 0x000fe20003800200 */
[----:B---3--:R-:W-:Y:S02]  /*5800*/  IMAD.MOV.U32 R5, RZ, RZ, R11 ;  /* 0x000000ffff057224 */ /* 0x008fe400078e000b */
[----:B------:R0:W3:Y:S01]  /*5810*/  SHFL.DOWN PT, R9, R7, 0x8, 0x1f ;  /* 0x09001f0007097f89 */ /* 0x0000e200000e0000 */
[----:B------:R-:W-:Y:S02]  /*5820*/  IMAD.MOV.U32 R10, RZ, RZ, R12 ;  /* 0x000000ffff0a7224 */ /* 0x000fe400078e000c */
[----:B------:R-:W-:Y:S01]  /*5830*/  IMAD.MOV.U32 R2, RZ, RZ, R6 ;  /* 0x000000ffff027224 */ /* 0x000fe200078e0006 */
[----:B-1----:R0:W1:Y:S01]  /*5840*/  SHFL.DOWN PT, R16, R11, 0x8, 0x1f ;  /* 0x09001f000b107f89 */ /* 0x00206200000e0000 */
[----:B------:R-:W-:-:S03]  /*5850*/  IMAD.MOV.U32 R3, RZ, RZ, R7 ;  /* 0x000000ffff037224 */ /* 0x000fc600078e0007 */
[----:B--2---:R0:W2:Y:S01]  /*5860*/  SHFL.DOWN PT, R13, R12, 0x8, 0x1f ;  /* 0x09001f000c0d7f89 */ /* 0x0040a200000e0000 */
[----:B------:R-:W-:Y:S05]  /*5870*/  @P0 BRA `(.L_x_565) ;  /* 0x0000000000500947 */ /* 0x000fea0003800000 */
[----:B---34-:R-:W-:Y:S01]  /*5880*/  DSETP.GEU.AND P0, PT, |R6|, |R8|, PT ;  /* 0x400000080600722a */ /* 0x018fe20003f0e200 */
[----:B-1----:R-:W-:Y:S02]  /*5890*/  IMAD.MOV.U32 R5, RZ, RZ, R16 ;  /* 0x000000ffff057224 */ /* 0x002fe400078e0010 */
        /* <DEDUP_REMOVED lines=18> */
.L_x_565:
[----:B------:R-:W-:Y:S05]  /*59c0*/  BSYNC.RECONVERGENT B1 ;  /* 0x0000000000017941 */ /* 0x000fea0003800200 */
.L_x_564:
[----:B------:R-:W-:Y:S01]  /*59d0*/  ISETP.GT.AND P0, PT, R14, 0xf, PT ;  /* 0x0000000f0e00780c */ /* 0x000fe20003f04270 */
[----:B0-----:R0:W0:Y:S01]  /*59e0*/  SHFL.DOWN PT, R6, R2, 0x10, 0x1f ;  /* 0x0a001f0002067f89 */ /* 0x00102200000e0000 */
[----:B------:R-:W-:Y:S01]  /*59f0*/  BSSY.RECONVERGENT B1, `(.L_x_566) ;  /* 0x000001d000017945 */ /* 0x000fe20003800200 */
[----:B------:R-:W-:Y:S02]  /*5a00*/  IMAD.MOV.U32 R17, RZ, RZ, R5 ;  /* 0x000000ffff117224 */ /* 0x000fe400078e0005 */
[----:B------:R0:W0:Y:S01]  /*5a10*/  SHFL.DOWN PT, R7, R3, 0x10, 0x1f ;  /* 0x0a001f0003077f89 */ /* 0x00002200000e0000 */
[----:B------:R-:W-:Y:S02]  /*5a20*/  IMAD.MOV.U32 R19, RZ, RZ, R10 ;  /* 0x000000ffff137224 */ /* 0x000fe400078e000a */
[----:B------:R-:W-:Y:S01]  /*5a30*/  IMAD.MOV.U32 R12, RZ, RZ, R2 ;  /* 0x000000ffff0c7224 */ /* 0x000fe200078e0002 */
[----:B----4-:R4:W0:Y:S01]  /*5a40*/  SHFL.DOWN PT, R8, R5, 0x10, 0x1f ;  /* 0x0a001f0005087f89 */ /* 0x01082200000e0000 */
[----:B--2---:R-:W-:-:S03]  /*5a50*/  IMAD.MOV.U32 R13, RZ, RZ, R3 ;  /* 0x000000ffff0d7224 */ /* 0x004fc600078e0003 */
[----:B---3--:R4:W2:Y:S01]  /*5a60*/  SHFL.DOWN PT, R9, R10, 0x10, 0x1f ;  /* 0x0a001f000a097f89 */ /* 0x0088a200000e0000 */
[----:B------:R-:W-:Y:S05]  /*5a70*/  @P0 BRA `(.L_x_567) ;  /* 0x0000000000500947 */ /* 0x000fea0003800000 */
[----:B0-----:R-:W-:Y:S01]  /*5a80*/  DSETP.GEU.AND P0, PT, |R2|, |R6|, PT ;  /* 0x400000060200722a */ /* 0x001fe20003f0e200 */
[----:B------:R-:W-:Y:S02]  /*5a90*/  IMAD.MOV.U32 R17, RZ, RZ, R8 ;  /* 0x000000ffff117224 */ /* 0x000fe400078e0008 */
        /* <DEDUP_REMOVED lines=18> */
.L_x_567:
[----:B------:R-:W-:Y:S05]  /*5bc0*/  BSYNC.RECONVERGENT B1 ;  /* 0x0000000000017941 */ /* 0x000fea0003800200 */
.L_x_566:
[----:B------:R-:W-:Y:S01]  /*5bd0*/  ISETP.NE.AND P0, PT, R14, RZ, PT ;  /* 0x000000ff0e00720c */ /* 0x000fe20003f05270 */
[----:B------:R-:W-:-:S12]  /*5be0*/  BSSY.RECONVERGENT B1, `(.L_x_568) ;  /* 0x000000b000017945 */ /* 0x000fd80003800200 */
[----:B------:R-:W-:Y:S05]  /*5bf0*/  @P0 BRA `(.L_x_569) ;  /* 0x0000000000240947 */ /* 0x000fea0003800000 */
[----:B0-----:R-:W0:Y:S01]  /*5c00*/  S2R R6, SR_CgaCtaId ;  /* 0x0000000000067919 */ /* 0x001e220000008800 */
[----:B------:R-:W-:Y:S01]  /*5c10*/  MOV R3, 0x400 ;  /* 0x0000040000037802 */ /* 0x000fe20000000f00 */
[----:B------:R-:W-:Y:S01]  /*5c20*/  IMAD.MOV.U32 R18, RZ, RZ, R17 ;  /* 0x000000ffff127224 */ /* 0x000fe200078e0011 */
[----:B------:R-:W-:-:S04]  /*5c30*/  SHF.R.U32.HI R2, RZ, 0x1, R4 ;  /* 0x00000001ff027819 */ /* 0x000fc80000011604 */
[----:B------:R-:W-:Y:S02]  /*5c40*/  LOP3.LUT R2, R2, 0x1f0, RZ, 0xc0, !PT ;  /* 0x000001f002027812 */ /* 0x000fe400078ec0ff */
[----:B0-----:R-:W-:-:S05]  /*5c50*/  LEA R3, R6, R3, 0x18 ;  /* 0x0000000306037211 */ /* 0x001fca00078ec0ff */
[----:B------:R-:W-:-:S05]  /*5c60*/  IMAD.IADD R3, R2, 0x1, R3 ;  /* 0x0000000102037824 */ /* 0x000fca00078e0203 */
[----:B------:R3:W-:Y:S04]  /*5c70*/  STS.64 [R3+0x10], R18 ;  /* 0x0000101203007388 */ /* 0x0007e80000000a00 */
[----:B------:R3:W-:Y:S02]  /*5c80*/  STS.64 [R3+0x8], R12 ;  /* 0x0000080c03007388 */ /* 0x0007e40000000a00 */
.L_x_569:
[----:B------:R-:W-:Y:S05]  /*5c90*/  BSYNC.RECONVERGENT B1 ;  /* 0x0000000000017941 */ /* 0x000fea0003800200 */
.L_x_568:
[----:B------:R-:W-:Y:S01]  /*5ca0*/  BAR.SYNC.DEFER_BLOCKING 0x0 ;  /* 0x0000000000007b1d */ /* 0x000fe20000010000 */
[----:B------:R-:W-:-:S13]  /*5cb0*/  ISETP.NE.AND P1, PT, R4, RZ, PT ;  /* 0x000000ff0400720c */ /* 0x000fda0003f25270 */
[----:B------:R-:W-:Y:S05]  /*5cc0*/  @P1 BRA `(.L_x_497) ;  /* 0x00000008008c1947 */ /* 0x000fea0003800000 */
[----:B0--3--:R-:W0:Y:S01]  /*5cd0*/  S2R R3, SR_CgaCtaId ;  /* 0x0000000000037919 */ /* 0x009e220000008800 */
[----:B------:R-:W-:Y:S01]  /*5ce0*/  MOV R2, 0x400 ;  /* 0x0000040000027802 */ /* 0x000fe20000000f00 */
[----:B------:R-:W-:Y:S03]  /*5cf0*/  BSSY.RECONVERGENT B1, `(.L_x_570) ;  /* 0x000001a000017945 */ /* 0x000fe60003800200 */
[----:B0-----:R-:W-:-:S05]  /*5d00*/  LEA R30, R3, R2, 0x18 ;  /* 0x00000002031e7211 */ /* 0x001fca00078ec0ff */
[----:B------:R-:W0:Y:S04]  /*5d10*/  LDS.64 R14, [R30+0x18] ;  /* 0x000018001e0e7984 */ /* 0x000e280000000a00 */
[----:B----4-:R-:W3:Y:S04]  /*5d20*/  LDS.128 R4, [R30+0x20] ;  /* 0x000020001e047984 */ /* 0x010ee80000000c00 */
[----:B------:R4:W1:Y:S04]  /*5d30*/  LDS.64 R28, [R30+0x80] ;  /* 0x000080001e1c7984 */ /* 0x0008680000000a00 */
[----:B--2---:R4:W2:Y:S01]  /*5d40*/  LDS.128 R8, [R30+0x30] ;  /* 0x000030001e087984 */ /* 0x0048a20000000c00 */
[----:B0-----:R-:W-:Y:S01]  /*5d50*/  DSETP.GEU.AND P0, PT, |R12|, |R14|, PT ;  /* 0x4000000e0c00722a */ /* 0x001fe20003f0e200 */
[----:B------:R-:W-:Y:S01]  /*5d60*/  MOV R2, R14 ;  /* 0x0000000e00027202 */ /* 0x000fe20000000f00 */
[----:B------:R-:W-:-:S02]  /*5d70*/  IMAD.MOV.U32 R3, RZ, RZ, R15 ;  /* 0x000000ffff037224 */ /* 0x000fc400078e000f */
[----:B---3--:R-:W-:Y:S02]  /*5d80*/  IMAD.MOV.U32 R31, RZ, RZ, R4 ;  /* 0x000000ffff1f7224 */ /* 0x008fe400078e0004 */
[----:B------:R-:W-:-:S08]  /*5d90*/  IMAD.MOV.U32 R33, RZ, RZ, R5 ;  /* 0x000000ffff217224 */ /* 0x000fd000078e0005 */
[----:B-12-4-:R-:W-:Y:S05]  /*5da0*/  @!P0 BRA `(.L_x_571) ;  /* 0x0000000000388947 */ /* 0x016fea0003800000 */
        /* <DEDUP_REMOVED lines=14> */
.L_x_571:
[----:B------:R-:W-:Y:S05]  /*5e90*/  BSYNC.RECONVERGENT B1 ;  /* 0x0000000000017941 */ /* 0x000fea0003800200 */
.L_x_570:
        /* <DEDUP_REMOVED lines=25> */
.L_x_573:
[----:B------:R-:W-:Y:S05]  /*6030*/  BSYNC.RECONVERGENT B1 ;  /* 0x0000000000017941 */ /* 0x000fea0003800200 */
.L_x_572:
        /* <DEDUP_REMOVED lines=21> */
.L_x_575:
[----:B------:R-:W-:Y:S05]  /*6190*/  BSYNC.RECONVERGENT B1 ;  /* 0x0000000000017941 */ /* 0x000fea0003800200 */
.L_x_574:
        /* <DEDUP_REMOVED lines=21> */
.L_x_577:
[----:B------:R-:W-:Y:S05]  /*62f0*/  BSYNC.RECONVERGENT B1 ;  /* 0x0000000000017941 */ /* 0x000fea0003800200 */
.L_x_576:
        /* <DEDUP_REMOVED lines=21> */
.L_x_579:
[----:B------:R-:W-:Y:S05]  /*6450*/  BSYNC.RECONVERGENT B1 ;  /* 0x0000000000017941 */ /* 0x000fea0003800200 */
.L_x_578:
        /* <DEDUP_REMOVED lines=21> */
.L_x_581:
[----:B------:R-:W-:Y:S05]  /*65b0*/  BSYNC.RECONVERGENT B1 ;  /* 0x0000000000017941 */ /* 0x000fea0003800200 */
.L_x_580:
        /* <DEDUP_REMOVED lines=20> */
.L_x_497:
[----:B------:R-:W-:Y:S05]  /*6700*/  BSYNC.RECONVERGENT B0 ;  /* 0x0000000000007941 */ /* 0x000fea0003800200 */
.L_x_464:
[----:B------:R-:W-:Y:S05]  /*6710*/  @P1 EXIT ;  /* 0x000000000000194d */ /* 0x000fea0003800000 */
[----:B01-3--:R-:W0:Y:S01]  /*6720*/  LDC.64 R2, c[0x0][0x390] ;  /* 0x0000e400ff027b82 */ /* 0x00be220000000a00 */
[----:B------:R-:W-:Y:S02]  /*6730*/  IMAD.MOV.U32 R18, RZ, RZ, R17 ;  /* 0x000000ffff127224 */ /* 0x000fe400078e0011 */
[----:B0-----:R-:W-:-:S05]  /*6740*/  IMAD.WIDE.U32 R2, R0, 0x10, R2 ;  /* 0x0000001000027825 */ /* 0x001fca00078e0002 */
[----:B------:R-:W-:Y:S04]  /*6750*/  STG.E.64 desc[UR10][R2.64], R12 ;  /* 0x0000000c02007986 */ /* 0x000fe8000c101b0a */
[----:B------:R-:W-:Y:S01]  /*6760*/  STG.E.64 desc[UR10][R2.64+0x8], R18 ;  /* 0x0000081202007986 */ /* 0x000fe2000c101b0a */
[----:B------:R-:W-:Y:S05]  /*6770*/  EXIT ;  /* 0x000000000000794d */ /* 0x000fea0003800000 */
.L_x_582:
        /* <DEDUP_REMOVED lines=16> */
.L_x_763:


//--------------------- .text._ZN6thrust24THRUST_300001_SM_1000_NS8cuda_cub4core6detail13_kernel_agentINS1_8__reduce11ReduceAgentINS0_12zip_iteratorIN4cuda3std3__45tupleIJNS0_10device_ptrIdEENS0_17counting_iteratorIlNS0_11use_defaultESF_SF_EEEEEEEPNSB_IJdlEEESJ_iNS1_9__extrema9arg_max_fIdl10ComparatorEEEEJSI_SK_iSO_EEEvDpT0_ --------------------------
	.section	.text._ZN6thrust24THRUST_300001_SM_1000_NS8cuda_cub4core6detail13_kernel_agentINS1_8__reduce11ReduceAgentINS0_12zip_iteratorIN4cuda3std3__45tupleIJNS0_10device_ptrIdEENS0_17counting_iteratorIlNS0_11use_defaultESF_SF_EEEEEEEPNSB_IJdlEEESJ_iNS1_9__extrema9arg_max_fIdl10ComparatorEEEEJSI_SK_iSO_EEEvDpT0_,"ax",@progbits
	.align	128
        .global         _ZN6thrust24THRUST_300001_SM_1000_NS8cuda_cub4core6detail13_kernel_agentINS1_8__reduce11ReduceAgentINS0_12zip_iteratorIN4cuda3std3__45tupleIJNS0_10device_ptrIdEENS0_17counting_iteratorIlNS0_11use_defaultESF_SF_EEEEEEEPNSB_IJdlEEESJ_iNS1_9__extrema9arg_max_fIdl10ComparatorEEEEJSI_SK_iSO_EEEvDpT0_
        .type           _ZN6thrust24THRUST_300001_SM_1000_NS8cuda_cub4core6detail13_kernel_agentINS1_8__reduce11ReduceAgentINS0_12zip_iteratorIN4cuda3std3__45tupleIJNS0_10device_ptrIdEENS0_17counting_iteratorIlNS0_11use_defaultESF_SF_EEEEEEEPNSB_IJdlEEESJ_iNS1_9__extrema9arg_max_fIdl10ComparatorEEEEJSI_SK_iSO_EEEvDpT0_,@function
        .size           _ZN6thrust24THRUST_300001_SM_1000_NS8cuda_cub4core6detail13_kernel_agentINS1_8__reduce11ReduceAgentINS0_12zip_iteratorIN4cuda3std3__45tupleIJNS0_10device_ptrIdEENS0_17counting_iteratorIlNS0_11use_defaultESF_SF_EEEEEEEPNSB_IJdlEEESJ_iNS1_9__extrema9arg_max_fIdl10ComparatorEEEEJSI_SK_iSO_EEEvDpT0_,(.L_x_764 - _ZN6thrust24THRUST_300001_SM_1000_NS8cuda_cub4core6detail13_kernel_agentINS1_8__reduce11ReduceAgentINS0_12zip_iteratorIN4cuda3std3__45tupleIJNS0_10device_ptrIdEENS0_17counting_iteratorIlNS0_11use_defaultESF_SF_EEEEEEEPNSB_IJdlEEESJ_iNS1_9__extrema9arg_max_fIdl10ComparatorEEEEJSI_SK_iSO_EEEvDpT0_)
        .other          _ZN6thrust24THRUST_300001_SM_1000_NS8cuda_cub4core6detail13_kernel_agentINS1_8__reduce11ReduceAgentINS0_12zip_iteratorIN4cuda3std3__45tupleIJNS0_10device_ptrIdEENS0_17counting_iteratorIlNS0_11use_defaultESF_SF_EEEEEEEPNSB_IJdlEEESJ_iNS1_9__extrema9arg_max_fIdl10ComparatorEEEEJSI_SK_iSO_EEEvDpT0_,@"STO_CUDA_ENTRY STV_DEFAULT"
_ZN6thrust24THRUST_300001_SM_1000_NS8cuda_cub4core6detail13_kernel_agentINS1_8__reduce11ReduceAgentINS0_12zip_iteratorIN4cuda3std3__45tupleIJNS0_10device_ptrIdEENS0_17counting_iteratorIlNS0_11use_defaultESF_SF_EEEEEEEPNSB_IJdlEEESJ_iNS1_9__extrema9arg_max_fIdl10ComparatorEEEEJSI_SK_iSO_EEEvDpT0_:
.text._ZN6thrust24THRUST_300001_SM_1000_NS8cuda_cub4core6detail13_kernel_agentINS1_8__reduce11ReduceAgentINS0_12zip_iteratorIN4cuda3std3__45tupleIJNS0_10device_ptrIdEENS0_17counting_iteratorIlNS0_11use_defaultESF_SF_EEEEEEEPNSB_IJdlEEESJ_iNS1_9__extrema9arg_max_fIdl10ComparatorEEEEJSI_SK_iSO_EEEvDpT0_:
        /* <DEDUP_REMOVED lines=23> */
.L_x_586:
[----:B0-----:R-:W-:Y:S05]  /*0170*/  BSYNC.RECONVERGENT B1 ;  /* 0x0000000000017941 */ /* 0x001fea0003800200 */
.L_x_585:
        /* <DEDUP_REMOVED lines=19> */
.L_x_593:
        /* <DEDUP_REMOVED lines=31> */
.L_x_592:
[----:B------:R-:W-:Y:S05]  /*04a0*/  BSYNC.RECONVERGENT B3 ;  /* 0x0000000000037941 */ /* 0x000fea0003800200 */
.L_x_591:
[----:B------:R-:W-:Y:S01]  /*04b0*/  IADD3 R14, P0, PT, R14, 0x100, RZ ;  /* 0x000001000e0e7810 */ /* 0x000fe20007f1e0ff */
[----:B------:R-:W-:Y:S02]  /*04c0*/  VIADD R10, R10, 0x100 ;  /* 0x000001000a0a7836 */ /* 0x000fe40000000000 */
[----:B------:R-:W-:Y:S02]  /*04d0*/  IMAD.X R13, RZ, RZ, R13, P3 ;  /* 0x000000ffff0d7224 */ /* 0x000fe400018e060d */
[----:B------:R-:W-:Y:S01]  /*04e0*/  IMAD.X R15, RZ, RZ, R15, P0 ;  /* 0x000000ffff0f7224 */ /* 0x000fe200000e060f */
[----:B------:R-:W-:Y:S07]  /*04f0*/  @P2 BRA `(.L_x_593) ;  /* 0xfffffffc006c2947 */ /* 0x000fee000383ffff */
.L_x_590:
[----:B------:R-:W-:Y:S05]  /*0500*/  BSYNC.RECONVERGENT B2 ;  /* 0x0000000000027941 */ /* 0x000fea0003800200 */
.L_x_589:
[----:B------:R-:W-:-:S13]  /*0510*/  ISETP.GE.U32.AND P0, PT, R16, 0x300, PT ;  /* 0x000003001000780c */ /* 0x000fda0003f06070 */
[----:B------:R-:W-:Y:S05]  /*0520*/  @!P0 BRA `(.L_x_588) ;  /* 0x0000000400bc8947 */ /* 0x000fea0003800000 */
[----:B------:R-:W0:Y:S01]  /*0530*/  LDC.64 R4, c[0x0][0x380] ;  /* 0x0000e000ff047b82 */ /* 0x000e220000000a00 */
[----:B------:R-:W-:-:S07]  /*0540*/  VIADD R20, R10, 0x200 ;  /* 0x000002000a147836 */ /* 0x000fce0000000000 */
[----:B------:R-:W1:Y:S02]  /*0550*/  LDC.64 R6, c[0x0][0x388] ;  /* 0x0000e200ff067b82 */ /* 0x000e640000000a00 */
.L_x_602:
        /* <DEDUP_REMOVED lines=30> */
.L_x_595:
[----:B------:R-:W-:Y:S05]  /*0740*/  BSYNC.RECONVERGENT B2 ;  /* 0x0000000000027941 */ /* 0x000fea0003800200 */
.L_x_594:
[----:B-----5:R-:W-:Y:S01]  /*0750*/  DSETP.GEU.AND P0, PT, |R16|, |R14|, PT ;  /* 0x4000000e1000722a */ /* 0x020fe20003f0e200 */
[C---:B------:R-:W-:Y:S01]  /*0760*/  IADD3 R19, P1, PT, R23.reuse, R6, RZ ;  /* 0x0000000617137210 */ /* 0x040fe20007f3e0ff */
[----:B------:R-:W-:Y:S01]  /*0770*/  BSSY.RECONVERGENT B2, `(.L_x_596) ;  /* 0x0000015000027945 */ /* 0x000fe20003800200 */
[----:B------:R-:W-:Y:S02]  /*0780*/  IMAD.MOV.U32 R2, RZ, RZ, R14 ;  /* 0x000000ffff027224 */ /* 0x000fe400078e000e */
[----:B------:R-:W-:Y:S01]  /*0790*/  LEA.HI.X.SX32 R18, R23, R7, 0x1, P1 ;  /* 0x0000000717127211 */ /* 0x000fe200008f0eff */
[----:B------:R-:W-:Y:S02]  /*07a0*/  IMAD.MOV.U32 R9, RZ, RZ, R19 ;  /* 0x000000ffff097224 */ /* 0x000fe400078e0013 */
[----:B------:R-:W-:Y:S02]  /*07b0*/  IMAD.MOV.U32 R3, RZ, RZ, R15 ;  /* 0x000000ffff037224 */ /* 0x000fe400078e000f */
[----:B------:R-:W-:-:S04]  /*07c0*/  IMAD.MOV.U32 R8, RZ, RZ, R18 ;  /* 0x000000ffff087224 */ /* 0x000fc800078e0012 */
        /* <DEDUP_REMOVED lines=15> */
.L_x_597:
[----:B------:R-:W-:Y:S05]  /*08c0*/  BSYNC.RECONVERGENT B2 ;  /* 0x0000000000027941 */ /* 0x000fea0003800200 */
.L_x_596:
        /* <DEDUP_REMOVED lines=25> */
.L_x_599:
[----:B------:R-:W-:Y:S05]  /*0a60*/  BSYNC.RECONVERGENT B2 ;  /* 0x0000000000027941 */ /* 0x000fea0003800200 */
.L_x_598:
        /* <DEDUP_REMOVED lines=22> */
.L_x_601:
[----:B------:R-:W-:Y:S05]  /*0bd0*/  BSYNC.RECONVERGENT B2 ;  /* 0x0000000000027941 */ /* 0x000fea0003800200 */
.L_x_600:
[C---:B------:R-:W-:Y:S01]  /*0be0*/  VIADD R10, R20.reuse, 0x200 ;  /* 0x00000200140a7836 */ /* 0x040fe20000000000 */
[----:B------:R-:W-:-:S04]  /*0bf0*/  IADD3 R20, PT, PT, R20, 0x400, RZ ;  /* 0x0000040014147810 */ /* 0x000fc80007ffe0ff */
[----:B------:R-:W-:-:S13]  /*0c00*/  ISETP.GE.AND P0, PT, R10, UR5, PT ;  /* 0x000000050a007c0c */ /* 0x000fda000bf06270 */
[----:B------:R-:W-:Y:S05]  /*0c10*/  @!P0 BRA `(.L_x_602) ;  /* 0xfffffff800508947 */ /* 0x000fea000383ffff */
.L_x_588:
[----:B------:R-:W-:Y:S05]  /*0c20*/  BSYNC.RECONVERGENT B1 ;  /* 0x0000000000017941 */ /* 0x000fea0003800200 */
.L_x_587:
        /* <DEDUP_REMOVED lines=35> */
.L_x_605:
[----:B------:R-:W-:Y:S05]  /*0e60*/  BSYNC.RECONVERGENT B1 ;  /* 0x0000000000017941 */ /* 0x000fea0003800200 */
.L_x_604:
        /* <DEDUP_REMOVED lines=31> */
.L_x_607:
[----:B------:R-:W-:Y:S05]  /*1060*/  BSYNC.RECONVERGENT B1 ;  /* 0x0000000000017941 */ /* 0x000fea0003800200 */
.L_x_606:
        /* <DEDUP_REMOVED lines=31> */
.L_x_609:
[----:B------:R-:W-:Y:S05]  /*1260*/  BSYNC.RECONVERGENT B1 ;  /* 0x0000000000017941 */ /* 0x000fea0003800200 */
.L_x_608:
[----:B------:R-:W-:Y:S01]  /*1270*/  ISETP.GT.AND P0, PT, R10, 0x17, PT ;  /* 0x000000170a00780c */ /* 0x000fe20003f04270 */
[----:B-1----:R1:W1:Y:S01]  /*1280*/  SHFL.DOWN PT, R2, R4, 0x8, 0x1f ;  /* 0x09001f0004027f89 */ /* 0x00226200000e0000 */
[----:B------:R-:W-:Y:S01]  /*1290*/  BSSY.RECONVERGENT B1, `(.L_x_610) ;  /* 0x000001d000017945 */ /* 0x000fe20003800200 */
[----:B0-----:R-:W-:Y:S02]  /*12a0*/  IMAD.MOV.U32 R8, RZ, RZ, R11 ;  /* 0x000000ffff087224 */ /* 0x001fe400078e000b */
[----:B------:R0:W0:Y:S01]  /*12b0*/  SHFL.DOWN PT, R3, R5, 0x8, 0x1f ;  /* 0x09001f0005037f89 */ /* 0x00002200000e0000 */
[----:B------:R-:W-:Y:S02]  /*12c0*/  IMAD.MOV.U32 R9, RZ, RZ, R12 ;  /* 0x000000ffff097224 */ /* 0x000fe400078e000c */
[----:B------:R-:W-:Y:S01]  /*12d0*/  IMAD.MOV.U32 R6, RZ, RZ, R4 ;  /* 0x000000ffff067224 */ /* 0x000fe200078e0004 */
[----:B---3--:R3:W0:Y:S01]  /*12e0*/  SHFL.DOWN PT, R14, R11, 0x8, 0x1f ;  /* 0x09001f000b0e7f89 */ /* 0x00862200000e0000 */
[----:B--2---:R-:W-:-:S03]  /*12f0*/  IMAD.MOV.U32 R7, RZ, RZ, R5 ;  /* 0x000000ffff077224 */ /* 0x004fc600078e0005 */
[----:B----4-:R3:W2:Y:S01]  /*1300*/  SHFL.DOWN PT, R13, R12, 0x8, 0x1f ;  /* 0x09001f000c0d7f89 */ /* 0x0106a200000e0000 */
[----:B------:R-:W-:Y:S05]  /*1310*/  @P0 BRA `(.L_x_611) ;  /* 0x0000000000500947 */ /* 0x000fea0003800000 */
[----:B01----:R-:W-:Y:S01]  /*1320*/  DSETP.GEU.AND P0, PT, |R4|, |R2|, PT ;  /* 0x400000020400722a */ /* 0x003fe20003f0e200 */
[----:B------:R-:W-:Y:S01]  /*1330*/  IMAD.MOV.U32 R8, RZ, RZ, R14 ;  /* 0x000000ffff087224 */ /* 0x000fe200078e000e */
[----:B--2---:R-:W-:Y:S01]  /*1340*/  MOV R9, R13 ;  /* 0x0000000d00097202 */ /* 0x004fe20000000f00 */
        /* <DEDUP_REMOVED lines=17> */
.L_x_611:
[----:B------:R-:W-:Y:S05]  /*1460*/  BSYNC.RECONVERGENT B1 ;  /* 0x0000000000017941 */ /* 0x000fea0003800200 */
.L_x_610:
[----:B------:R-:W-:Y:S01]  /*1470*/  ISETP.GT.AND P0, PT, R10, 0xf, PT ;  /* 0x0000000f0a00780c */ /* 0x000fe20003f04270 */
[----:B-1----:R1:W4:Y:S01]  /*1480*/  SHFL.DOWN PT, R4, R6, 0x10, 0x1f ;  /* 0x0a001f0006047f89 */ /* 0x00232200000e0000 */
[----:B------:R-:W-:Y:S01]  /*1490*/  BSSY.RECONVERGENT B1, `(.L_x_612) ;  /* 0x000001d000017945 */ /* 0x000fe20003800200 */
[----:B0-----:R-:W-:Y:S02]  /*14a0*/  IMAD.MOV.U32 R14, RZ, RZ, R8 ;  /* 0x000000ffff0e7224 */ /* 0x001fe400078e0008 */
[----:B------:R1:W0:Y:S01]  /*14b0*/  SHFL.DOWN PT, R5, R7, 0x10, 0x1f ;  /* 0x0a001f0007057f89 */ /* 0x00022200000e0000 */
[----:B------:R-:W-:Y:S02]  /*14c0*/  IMAD.MOV.U32 R15, RZ, RZ, R9 ;  /* 0x000000ffff0f7224 */ /* 0x000fe400078e0009 */
[----:B------:R-:W-:Y:S01]  /*14d0*/  IMAD.MOV.U32 R2, RZ, RZ, R6 ;  /* 0x000000ffff027224 */ /* 0x000fe200078e0006 */
[----:B---3--:R1:W3:Y:S01]  /*14e0*/  SHFL.DOWN PT, R11, R8, 0x10, 0x1f ;  /* 0x0a001f00080b7f89 */ /* 0x0082e200000e0000 */
[----:B------:R-:W-:-:S03]  /*14f0*/  IMAD.MOV.U32 R3, RZ, RZ, R7 ;  /* 0x000000ffff037224 */ /* 0x000fc600078e0007 */
[----:B------:R1:W0:Y:S01]  /*1500*/  SHFL.DOWN PT, R12, R9, 0x10, 0x1f ;  /* 0x0a001f00090c7f89 */ /* 0x00022200000e0000 */
[----:B------:R-:W-:Y:S05]  /*1510*/  @P0 BRA `(.L_x_613) ;  /* 0x0000000000500947 */ /* 0x000fea0003800000 */
[----:B0---4-:R-:W-:Y:S01]  /*1520*/  DSETP.GEU.AND P0, PT, |R6|, |R4|, PT ;  /* 0x400000040600722a */ /* 0x011fe20003f0e200 */
[----:B---3--:R-:W-:Y:S02]  /*1530*/  IMAD.MOV.U32 R14, RZ, RZ, R11 ;  /* 0x000000ffff0e7224 */ /* 0x008fe400078e000b */
        /* <DEDUP_REMOVED lines=18> */
.L_x_613:
[----:B------:R-:W-:Y:S05]  /*1660*/  BSYNC.RECONVERGENT B1 ;  /* 0x0000000000017941 */ /* 0x000fea0003800200 */
.L_x_612:
[----:B------:R-:W-:Y:S01]  /*1670*/  ISETP.NE.AND P0, PT, R10, RZ, PT ;  /* 0x000000ff0a00720c */ /* 0x000fe20003f05270 */
[----:B------:R-:W-:-:S12]  /*1680*/  BSSY.RECONVERGENT B1, `(.L_x_614) ;  /* 0x000000a000017945 */ /* 0x000fd80003800200 */
[----:B------:R-:W-:Y:S05]  /*1690*/  @P0 BRA `(.L_x_615) ;  /* 0x0000000000200947 */ /* 0x000fea0003800000 */
[----:B-1----:R-:W1:Y:S01]  /*16a0*/  S2R R6, SR_CgaCtaId ;  /* 0x0000000000067919 */ /* 0x002e620000008800 */
[----:B0-----:R-:W-:Y:S02]  /*16b0*/  MOV R5, 0x400 ;  /* 0x0000040000057802 */ /* 0x001fe40000000f00 */
[----:B----4-:R-:W-:-:S04]  /*16c0*/  SHF.R.U32.HI R4, RZ, 0x1, R0 ;  /* 0x00000001ff047819 */ /* 0x010fc80000011600 */
[----:B------:R-:W-:Y:S02]  /*16d0*/  LOP3.LUT R4, R4, 0x1f0, RZ, 0xc0, !PT ;  /* 0x000001f004047812 */ /* 0x000fe400078ec0ff */
[----:B-1----:R-:W-:-:S05]  /*16e0*/  LEA R5, R6, R5, 0x18 ;  /* 0x0000000506057211 */ /* 0x002fca00078ec0ff */
[----:B------:R-:W-:-:S05]  /*16f0*/  IMAD.IADD R5, R4, 0x1, R5 ;  /* 0x0000000104057824 */ /* 0x000fca00078e0205 */
[----:B------:R0:W-:Y:S04]  /*1700*/  STS.64 [R5+0x10], R14 ;  /* 0x0000100e05007388 */ /* 0x0001e80000000a00 */
[----:B------:R0:W-:Y:S02]  /*1710*/  STS.64 [R5+0x8], R2 ;  /* 0x0000080205007388 */ /* 0x0001e40000000a00 */
.L_x_615:
[----:B------:R-:W-:Y:S05]  /*1720*/  BSYNC.RECONVERGENT B1 ;  /* 0x0000000000017941 */ /* 0x000fea0003800200 */
.L_x_614:
        /* <DEDUP_REMOVED lines=8> */
[----:B-1--4-:R-:W1:Y:S04]  /*17b0*/  LDS.128 R4, [R0+0x20] ;  /* 0x0000200000047984 */ /* 0x012e680000000c00 */
[----:B--2---:R2:W4:Y:S04]  /*17c0*/  LDS.64 R12, [R0+0x80] ;  /* 0x00008000000c7984 */ /* 0x0045280000000a00 */
[----:B---3--:R2:W3:Y:S01]  /*17d0*/  LDS.128 R8, [R0+0x30] ;  /* 0x0000300000087984 */ /* 0x0084e20000000c00 */
[----:B0-----:R-:W-:Y:S01]  /*17e0*/  DSETP.GEU.AND P0, PT, |R2|, |R16|, PT ;  /* 0x400000100200722a */ /* 0x001fe20003f0e200 */
[----:B------:R-:W-:Y:S01]  /*17f0*/  IMAD.MOV.U32 R24, RZ, RZ, R16 ;  /* 0x000000ffff187224 */ /* 0x000fe200078e0010 */
[----:B------:R-:W-:Y:S01]  /*1800*/  MOV R25, R17 ;  /* 0x0000001100197202 */ /* 0x000fe20000000f00 */
[----:B-1----:R-:W-:-:S02]  /*1810*/  IMAD.MOV.U32 R26, RZ, RZ, R4 ;  /* 0x000000ffff1a7224 */ /* 0x002fc400078e0004 */
[----:B------:R-:W-:-:S09]  /*1820*/  IMAD.MOV.U32 R27, RZ, RZ, R5 ;  /* 0x000000ffff1b7224 */ /* 0x000fd200078e0005 */
        /* <DEDUP_REMOVED lines=15> */
.L_x_618:
[----:B------:R-:W-:Y:S05]  /*1920*/  BSYNC.RECONVERGENT B1 ;  /* 0x0000000000017941 */ /* 0x000fea0003800200 */
.L_x_617:
        /* <DEDUP_REMOVED lines=23> */
.L_x_620:
[----:B------:R-:W-:Y:S05]  /*1aa0*/  BSYNC.RECONVERGENT B1 ;  /* 0x0000000000017941 */ /* 0x000fea0003800200 */
.L_x_619:
        /* <DEDUP_REMOVED lines=21> */
.L_x_622:
[----:B------:R-:W-:Y:S05]  /*1c00*/  BSYNC.RECONVERGENT B1 ;  /* 0x0000000000017941 */ /* 0x000fea0003800200 */
.L_x_621:
        /* <DEDUP_REMOVED lines=23> */
.L_x_624:
[----:B------:R-:W-:Y:S05]  /*1d80*/  BSYNC.RECONVERGENT B1 ;  /* 0x0000000000017941 */ /* 0x000fea0003800200 */
.L_x_623:
        /* <DEDUP_REMOVED lines=21> */
.L_x_626:
[----:B------:R-:W-:Y:S05]  /*1ee0*/  BSYNC.RECONVERGENT B1 ;  /* 0x0000000000017941 */ /* 0x000fea0003800200 */
.L_x_625:
[----:B------:R-:W-:Y:S01]  /*1ef0*/  DSETP.GEU.AND P0, PT, |R2|, |R10|, PT ;  /* 0x4000000a0200722a */ /* 0x000fe20003f0e200 */
[----:B------:R-:W-:Y:S01]  /*1f00*/  BSSY.RECONVERGENT B1, `(.L_x_627) ;  /* 0x0000014000017945 */ /* 0x000fe20003800200 */
[----:B------:R-:W-:Y:S01]  /*1f10*/  IMAD.MOV.U32 R8, RZ, RZ, R10 ;  /* 0x000000ffff087224 */ /* 0x000fe200078e000a */
[----:B---3--:R-:W-:Y:S01]  /*1f20*/  MOV R0, R5 ;  /* 0x0000000500007202 */ /* 0x008fe20000000f00 */
        /* <DEDUP_REMOVED lines=17> */
.L_x_628:
[----:B------:R-:W-:Y:S05]  /*2040*/  BSYNC.RECONVERGENT B1 ;  /* 0x0000000000017941 */ /* 0x000fea0003800200 */
.L_x_627:
        /* <DEDUP_REMOVED lines=21> */
.L_x_603:
        /* <DEDUP_REMOVED lines=9> */
[----:B------:R-:W-:Y:S02]  /*2230*/  VIADD R5, R5, UR6 ;  /* 0x0000000605057c36 */ /* 0x000fe40008000000 */
        /* <DEDUP_REMOVED lines=9> */
[----:B----4-:R-:W-:Y:S01]  /*22d0*/  IMAD.MOV.U32 R14, RZ, RZ, R12 ;  /* 0x000000ffff0e7224 */ /* 0x010fe200078e000c */
[----:B------:R-:W-:Y:S01]  /*22e0*/  MOV R6, R10 ;  /* 0x0000000a00067202 */ /* 0x000fe20000000f00 */
[----:B0-----:R-:W-:Y:S02]  /*22f0*/  IMAD.MOV.U32 R16, RZ, RZ, R13 ;  /* 0x000000ffff107224 */ /* 0x001fe400078e000d */
        /* <DEDUP_REMOVED lines=16> */
.L_x_630:
[----:B------:R-:W-:Y:S05]  /*2400*/  BSYNC.RECONVERGENT B1 ;  /* 0x0000000000017941 */ /* 0x000fea0003800200 */
.L_x_629:
        /* <DEDUP_REMOVED lines=32> */
.L_x_632:
[----:B------:R-:W-:Y:S05]  /*2610*/  BSYNC.RECONVERGENT B1 ;  /* 0x0000000000017941 */ /* 0x000fea0003800200 */
.L_x_631:
[----:B-1----:R-:W-:Y:S01]  /*2620*/  VIADD R2, R4, 0x4 ;  /* 0x0000000404027836 */ /* 0x002fe20000000000 */
[----:B------:R1:W4:Y:S01]  /*2630*/  SHFL.DOWN PT, R6, R8, 0x4, R5 ;  /* 0x0880000008067989 */ /* 0x00032200000e0005 */
[----:B------:R-:W-:Y:S01]  /*2640*/  BSSY.RECONVERGENT B1, `(.L_x_633) ;  /* 0x000001e000017945 */ /* 0x000fe20003800200 */
[----:B--2---:R-:W-:Y:S01]  /*2650*/  IMAD.MOV.U32 R14, RZ, RZ, R10 ;  /* 0x000000ffff0e7224 */ /* 0x004fe200078e000a */
[----:B------:R-:W-:Y:S01]  /*2660*/  MOV R16, R12 ;  /* 0x0000000c00107202 */ /* 0x000fe20000000f00 */
[----:B------:R1:W2:Y:S01]  /*2670*/  SHFL.DOWN PT, R7, R9, 0x4, R5 ;  /* 0x0880000009077989 */ /* 0x0002a200000e0005 */
[----:B------:R-:W-:Y:S01]  /*2680*/  ISETP.GT.AND P0, PT, R2, R5, PT ;  /* 0x000000050200720c */ /* 0x000fe20003f04270 */
[----:B------:R-:W-:Y:S02]  /*2690*/  IMAD.MOV.U32 R2, RZ, RZ, R8 ;  /* 0x000000ffff027224 */ /* 0x000fe400078e0008 */
[----:B---3--:R1:W3:Y:S01]  /*26a0*/  SHFL.DOWN PT, R11, R10, 0x4, R5 ;  /* 0x088000000a0b7989 */ /* 0x0082e200000e0005 */
[----:B------:R-:W-:-:S03]  /*26b0*/  IMAD.MOV.U32 R3, RZ, RZ, R9 ;  /* 0x000000ffff037224 */ /* 0x000fc600078e0009 */
[----:B0-----:R1:W0:Y:S06]  /*26c0*/  SHFL.DOWN PT, R13, R12, 0x4, R5 ;  /* 0x088000000c0d7989 */ /* 0x00122c00000e0005 */
        /* <DEDUP_REMOVED lines=21> */
.L_x_634:
[----:B------:R-:W-:Y:S05]  /*2820*/  BSYNC.RECONVERGENT B1 ;  /* 0x0000000000017941 */ /* 0x000fea0003800200 */
.L_x_633:
        /* <DEDUP_REMOVED lines=8> */
[----:B---3--:R3:W1:Y:S01]  /*28b0*/  SHFL.DOWN PT, R11, R14, 0x8, R5 ;  /* 0x090000000e0b7989 */ /* 0x00866200000e0005 */
[----:B--2---:R-:W-:-:S03]  /*28c0*/  IMAD.MOV.U32 R7, RZ, RZ, R3 ;  /* 0x000000ffff077224 */ /* 0x004fc600078e0003 */
[----:B0-----:R3:W0:Y:S04]  /*28d0*/  SHFL.DOWN PT, R13, R16, 0x8, R5 ;  /* 0x09000000100d7989 */ /* 0x00162800000e0005 */
        /* <DEDUP_REMOVED lines=21> */
.L_x_636:
[----:B------:R-:W-:Y:S05]  /*2a30*/  BSYNC.RECONVERGENT B1 ;  /* 0x0000000000017941 */ /* 0x000fea0003800200 */
.L_x_635:
[----:B-1----:R-:W-:Y:S01]  /*2a40*/  VIADD R2, R4, 0x10 ;  /* 0x0000001004027836 */ /* 0x002fe20000000000 */
[----:B----4-:R1:W2:Y:S01]  /*2a50*/  SHFL.DOWN PT, R8, R6, 0x10, R5 ;  /* 0x0a00000006087989 */ /* 0x0102a200000e0005 */
[----:B------:R-:W-:Y:S01]  /*2a60*/  BSSY.RECONVERGENT B1, `(.L_x_637) ;  /* 0x000001e000017945 */ /* 0x000fe20003800200 */
[----:B---3--:R-:W-:Y:S02]  /*2a70*/  IMAD.MOV.U32 R14, RZ, RZ, R10 ;  /* 0x000000ffff0e7224 */ /* 0x008fe400078e000a */
[----:B------:R-:W-:Y:S01]  /*2a80*/  ISETP.GT.AND P0, PT, R2, R5, PT ;  /* 0x000000050200720c */ /* 0x000fe20003f04270 */
[----:B------:R1:W3:Y:S01]  /*2a90*/  SHFL.DOWN PT, R9, R7, 0x10, R5 ;  /* 0x0a00000007097989 */ /* 0x0002e200000e0005 */
[----:B------:R-:W-:Y:S02]  /*2aa0*/  IMAD.MOV.U32 R15, RZ, RZ, R12 ;  /* 0x000000ffff0f7224 */ /* 0x000fe400078e000c */
[----:B------:R-:W-:Y:S01]  /*2ab0*/  IMAD.MOV.U32 R2, RZ, RZ, R6 ;  /* 0x000000ffff027224 */ /* 0x000fe200078e0006 */
[----:B------:R1:W4:Y:S01]  /*2ac0*/  SHFL.DOWN PT, R11, R10, 0x10, R5 ;  /* 0x0a0000000a0b7989 */ /* 0x00032200000e0005 */
        /* <DEDUP_REMOVED lines=23> */
.L_x_638:
[----:B------:R-:W-:Y:S05]  /*2c40*/  BSYNC.RECONVERGENT B1 ;  /* 0x0000000000017941 */ /* 0x000fea0003800200 */
.L_x_637:
        /* <DEDUP_REMOVED lines=11> */
.L_x_640:
[----:B------:R-:W-:Y:S05]  /*2d00*/  BSYNC.RECONVERGENT B1 ;  /* 0x0000000000017941 */ /* 0x000fea0003800200 */
.L_x_639:
[----:B------:R-:W-:Y:S01]  /*2d10*/  BAR.SYNC.DEFER_BLOCKING 0x0 ;  /* 0x0000000000007b1d */ /* 0x000fe20000010000 */
[----:B------:R-:W-:-:S13]  /*2d20*/  ISETP.NE.AND P1, PT, R0, RZ, PT ;  /* 0x000000ff0000720c */ /* 0x000fda0003f25270 */
[----:B------:R-:W-:Y:S05]  /*2d30*/  @P1 BRA `(.L_x_616) ;  /* 0x0000003400d41947 */ /* 0x000fea0003800000 */
[----:B------:R-:W-:Y:S01]  /*2d40*/  UISETP.GE.AND UP0, UPT, UR6, 0x21, UPT ;  /* 0x000000210600788c */ /* 0x000fe2000bf06270 */
[----:B----4-:R-:W-:Y:S02]  /*2d50*/  IMAD.MOV.U32 R11, RZ, RZ, R14 ;  /* 0x000000ffff0b7224 */ /* 0x010fe400078e000e */
[----:B--2---:R-:W-:Y:S02]  /*2d60*/  IMAD.MOV.U32 R8, RZ, RZ, R15 ;  /* 0x000000ffff087224 */ /* 0x004fe400078e000f */
        /* <DEDUP_REMOVED lines=8> */
[----:B0-----:R-:W0:Y:S01]  /*2df0*/  LDS.64 R12, [UR4+0x20] ;  /* 0x00002004ff0c7984 */ /* 0x001e220008000a00 */
[----:B-1----:R-:W-:Y:S01]  /*2e00*/  DSETP.GEU.AND P0, PT, |R2|, |R6|, PT ;  /* 0x400000060200722a */ /* 0x002fe20003f0e200 */
[----:B------:R-:W-:Y:S01]  /*2e10*/  MOV R4, R6 ;  /* 0x0000000600047202 */ /* 0x000fe20000000f00 */
[----:B------:R-:W-:Y:S02]  /*2e20*/  IMAD.MOV.U32 R5, RZ, RZ, R7 ;  /* 0x000000ffff057224 */ /* 0x000fe400078e0007 */
[----:B0-----:R-:W-:Y:S02]  /*2e30*/  IMAD.MOV.U32 R11, RZ, RZ, R12 ;  /* 0x000000ffff0b7224 */ /* 0x001fe400078e000c */
        /* <DEDUP_REMOVED lines=16> */
.L_x_642:
[----:B------:R-:W-:Y:S05]  /*2f40*/  BSYNC.RECONVERGENT B1 ;  /* 0x0000000000017941 */ /* 0x000fea0003800200 */
.L_x_641:
[----:B------:R-:W-:Y:S01]  /*2f50*/  UISETP.GE.AND UP0, UPT, UR6, 0x41, UPT ;  /* 0x000000410600788c */ /* 0x000fe2000bf06270 */
[----:B---3--:R-:W-:Y:S02]  /*2f60*/  IMAD.MOV.U32 R9, RZ, RZ, R11 ;  /* 0x000000ffff097224 */ /* 0x008fe400078e000b */
[----:B------:R-:W-:Y:S02]  /*2f70*/  IMAD.MOV.U32 R0, RZ, RZ, R8 ;  /* 0x000000ffff007224 */ /* 0x000fe400078e0008 */
[----:B------:R-:W-:Y:S02]  /*2f80*/  IMAD.MOV.U32 R2, RZ, RZ, R4 ;  /* 0x000000ffff027224 */ /* 0x000fe400078e0004 */
[----:B------:R-:W-:Y:S02]  /*2f90*/  IMAD.MOV.U32 R3, RZ, RZ, R5 ;  /* 0x000000ffff037224 */ /* 0x000fe400078e0005 */
        /* <DEDUP_REMOVED lines=8> */
[----:B------:R-:W-:Y:S02]  /*3020*/  IMAD.MOV.U32 R2, RZ, RZ, R6 ;  /* 0x000000ffff027224 */ /* 0x000fe400078e0006 */
[----:B------:R-:W-:Y:S02]  /*3030*/  IMAD.MOV.U32 R3, RZ, RZ, R7 ;  /* 0x000000ffff037224 */ /* 0x000fe400078e0007 */
[----:B0-----:R-:W-:-:S02]  /*3040*/  IMAD.MOV.U32 R9, RZ, RZ, R12 ;  /* 0x000000ffff097224 */ /* 0x001fc400078e000c */
        /* <DEDUP_REMOVED lines=16> */
.L_x_644:
[----:B------:R-:W-:Y:S05]  /*3150*/  BSYNC.RECONVERGENT B1 ;  /* 0x0000000000017941 */ /* 0x000fea0003800200 */
.L_x_643:
[----:B------:R-:W-:Y:S01]  /*3160*/  UISETP.GE.AND UP0, UPT, UR6, 0x61, UPT ;  /* 0x000000610600788c */ /* 0x000fe2000bf06270 */
[----:B------:R-:W-:Y:S01]  /*3170*/  IMAD.MOV.U32 R11, RZ, RZ, R9 ;  /* 0x000000ffff0b7224 */ /* 0x000fe200078e0009 */
[----:B------:R-:W-:Y:S01]  /*3180*/  MOV R8, R0 ;  /* 0x0000000000087202 */ /* 0x000fe20000000f00 */
[----:B------:R-:W-:Y:S02]  /*3190*/  IMAD.MOV.U32 R4, RZ, RZ, R2 ;  /* 0x000000ffff047224 */ /* 0x000fe400078e0002 */
[----:B------:R-:W-:-:S04]  /*31a0*/  IMAD.MOV.U32 R5, RZ, RZ, R3 ;  /* 0x000000ffff057224 */ /* 0x000fc800078e0003 */
        /* <DEDUP_REMOVED lines=27> */
.L_x_646:
[----:B------:R-:W-:Y:S05]  /*3360*/  BSYNC.RECONVERGENT B1 ;  /* 0x0000000000017941 */ /* 0x000fea0003800200 */
.L_x_645:
[----:B------:R-:W-:Y:S01]  /*3370*/  UISETP.GE.AND UP0, UPT, UR6, 0x81, UPT ;  /* 0x000000810600788c */ /* 0x000fe2000bf06270 */
[----:B------:R-:W-:Y:S02]  /*3380*/  IMAD.MOV.U32 R9, RZ, RZ, R11 ;  /* 0x000000ffff097224 */ /* 0x000fe400078e000b */
        /* <DEDUP_REMOVED lines=30> */
.L_x_648:
[----:B------:R-:W-:Y:S05]  /*3570*/  BSYNC.RECONVERGENT B1 ;  /* 0x0000000000017941 */ /* 0x000fea0003800200 */
.L_x_647:
        /* <DEDUP_REMOVED lines=32> */
.L_x_650:
[----:B------:R-:W-:Y:S05]  /*3780*/  BSYNC.RECONVERGENT B1 ;  /* 0x0000000000017941 */ /* 0x000fea0003800200 */
.L_x_649:
        /* <DEDUP_REMOVED lines=14> */
[----:B------:R-:W-:Y:S01]  /*3870*/  IMAD.MOV.U32 R7, RZ, RZ, R3 ;  /* 0x000000ffff077224 */ /* 0x000fe200078e0003 */
[----:B0-----:R-:W-:Y:S01]  /*3880*/  MOV R0, R13 ;  /* 0x0000000d00007202 */ /* 0x001fe20000000f00 */
        /* <DEDUP_REMOVED lines=16> */
.L_x_652:
[----:B------:R-:W-:Y:S05]  /*3990*/  BSYNC.RECONVERGENT B1 ;  /* 0x0000000000017941 */ /* 0x000fea0003800200 */
.L_x_651:
[----:B------:R-:W-:Y:S01]  /*39a0*/  UISETP.GE.AND UP0, UPT, UR6, 0xe1, UPT ;  /* 0x000000e10600788c */ /* 0x000fe2000bf06270 */
[----:B------:R-:W-:Y:S02]  /*39b0*/  IMAD.MOV.U32 R14, RZ, RZ, R9 ;  /* 0x000000ffff0e7224 */ /* 0x000fe400078e0009 */
[----:B------:R-:W-:Y:S02]  /*39c0*/  IMAD.MOV.U32 R15, RZ, RZ, R0 ;  /* 0x000000ffff0f7224 */ /* 0x000fe400078e0000 */
[----:B------:R-:W-:Y:S02]  /*39d0*/  IMAD.MOV.U32 R2, RZ, RZ, R6 ;  /* 0x000000ffff027224 */ /* 0x000fe400078e0006 */
[----:B------:R-:W-:Y:S02]  /*39e0*/  IMAD.MOV.U32 R3, RZ, RZ, R7 ;  /* 0x000000ffff037224 */ /* 0x000fe400078e0007 */
[----:B------:R-:W-:Y:S05]  /*39f0*/  BRA.U !UP0, `(.L_x_616) ;  /* 0x0000002908a47547 */ /* 0x000fea000b800000 */
[----:B------:R-:W1:Y:S01]  /*3a00*/  S2UR UR5, SR_CgaCtaId ;  /* 0x00000000000579c3 */ /* 0x000e620000008800 */
[----:B------:R-:W-:Y:S02]  /*3a10*/  UMOV UR4, 0x400 ;  /* 0x0000040000047882 */ /* 0x000fe40000000000 */
[----:B-1----:R-:W-:-:S09]  /*3a20*/  ULEA UR4, UR5, UR4, 0x18 ;  /* 0x0000000405047291 */ /* 0x002fd2000f8ec0ff */
[----:B------:R-:W1:Y:S04]  /*3a30*/  LDS.64 R4, [UR4+0x78] ;  /* 0x00007804ff047984 */ /* 0x000e680008000a00 */
[----:B------:R-:W2:Y:S01]  /*3a40*/  LDS.64 R10, [UR4+0x80] ;  /* 0x00008004ff0a7984 */ /* 0x000ea20008000a00 */
        /* <DEDUP_REMOVED lines=21> */
.L_x_584:
        /* <DEDUP_REMOVED lines=30> */
[----:B------:R-:W-:Y:S02]  /*3d80*/  ISETP.GE.U32.AND.EX P0, PT, RZ, RZ, PT, P0 ;  /* 0x000000ffff00720c */ /* 0x000fe40003f06100 */
[----:B------:R-:W-:-:S11]  /*3d90*/  IADD3.X R7, PT, PT, RZ, UR7, RZ, P1, !PT ;  /* 0x00000007ff077c10 */ /* 0x000fd60008ffe4ff */
[----:B------:R-:W-:-:S06]  /*3da0*/  DSETP.LT.OR P0, PT, |R8|, |R4|, !P0 ;  /* 0x400000040800722a */ /* 0x000fcc0004701600 */
[----:B------:R-:W-:Y:S02]  /*3db0*/  FSEL R8, R4, R8, P0 ;  /* 0x0000000804087208 */ /* 0x000fe40000000000 */
[----:B------:R-:W-:Y:S02]  /*3dc0*/  FSEL R9, R5, R9, P0 ;  /* 0x0000000905097208 */ /* 0x000fe40000000000 */
[----:B------:R-:W-:Y:S02]  /*3dd0*/  SEL R23, R6, R23, P0 ;  /* 0x0000001706177207 */ /* 0x000fe40000000000 */
[----:B------:R-:W-:-:S07]  /*3de0*/  SEL R24, R7, R24, P0 ;  /* 0x0000001807187207 */ /* 0x000fce0000000000 */
.L_x_654:
[----:B------:R-:W-:Y:S05]  /*3df0*/  BSYNC.RECONVERGENT B1 ;  /* 0x0000000000017941 */ /* 0x000fea0003800200 */
.L_x_653:
[----:B------:R-:W-:Y:S01]  /*3e00*/  UISETP.GE.U32.AND UP0, UPT, UR4, 0xa00, UPT ;  /* 0x00000a000400788c */ /* 0x000fe2000bf06070 */
[----:B------:R-:W-:-:S08]  /*3e10*/  IMAD.MOV.U32 R5, RZ, RZ, 0x500 ;  /* 0x00000500ff057424 */ /* 0x000fd000078e00ff */
[----:B------:R-:W-:Y:S05]  /*3e20*/  BRA.U !UP0, `(.L_x_655) ;  /* 0x00000005084c7547 */ /* 0x000fea000b800000 */
[----:B------:R-:W-:Y:S01]  /*3e30*/  IMAD.MOV.U32 R12, RZ, RZ, R8 ;  /* 0x000000ffff0c7224 */ /* 0x000fe200078e0008 */
[----:B------:R-:W0:Y:S01]  /*3e40*/  LDCU UR4, c[0x0][0x398] ;  /* 0x00007300ff0477ac */ /* 0x000e220008000800 */
[----:B------:R-:W-:Y:S02]  /*3e50*/  IMAD.MOV.U32 R13, RZ, RZ, R9 ;  /* 0x000000ffff0d7224 */ /* 0x000fe400078e0009 */
[----:B------:R-:W-:Y:S01]  /*3e60*/  IMAD.MOV.U32 R17, RZ, RZ, 0x500 ;  /* 0x00000500ff117424 */ /* 0x000fe200078e00ff */
[----:B------:R-:W1:Y:S01]  /*3e70*/  LDCU.64 UR6, c[0x0][0x388] ;  /* 0x00007100ff0677ac */ /* 0x000e620008000a00 */
[----:B------:R-:W-:-:S05]  /*3e80*/  NOP ;  /* 0x0000000000007918 */ /* 0x000fca0000000000 */
.L_x_656:
[----:B------:R-:W-:-:S05]  /*3e90*/  IMAD.WIDE.U32 R26, R17, 0x8, R2 ;  /* 0x00000008111a7825 */ /* 0x000fca00078e0002 */
[----:B------:R-:W2:Y:S04]  /*3ea0*/  LDG.E.64 R14, desc[UR8][R26.64] ;  /* 0x000000081a0e7981 */ /* 0x000ea8000c1e1b00 */
[----:B------:R-:W3:Y:S04]  /*3eb0*/  LDG.E.64 R4, desc[UR8][R26.64+0x800] ;  /* 0x000800081a047981 */ /* 0x000ee8000c1e1b00 */
[----:B------:R-:W4:Y:S04]  /*3ec0*/  LDG.E.64 R6, desc[UR8][R26.64+0x1000] ;  /* 0x001000081a067981 */ /* 0x000f28000c1e1b00 */
[----:B------:R-:W5:Y:S04]  /*3ed0*/  LDG.E.64 R10, desc[UR8][R26.64+0x1800] ;  /* 0x001800081a0a7981 */ /* 0x000f68000c1e1b00 */
[----:B------:R-:W5:Y:S01]  /*3ee0*/  LDG.E.64 R8, desc[UR8][R26.64+0x2000] ;  /* 0x002000081a087981 */ /* 0x000f62000c1e1b00 */
[----:B-1----:R-:W-:-:S04]  /*3ef0*/  IADD3 R18, P0, P1, R0, UR6, R17 ;  /* 0x0000000600127c10 */ /* 0x002fc8000f91e011 */
[----:B------:R-:W-:Y:S01]  /*3f00*/  IADD3.X R16, PT, PT, RZ, UR7, RZ, P0, P1 ;  /* 0x00000007ff107c10 */ /* 0x000fe200087e24ff */
[----:B------:R-:W-:Y:S01]  /*3f10*/  IMAD.MOV.U32 R20, RZ, RZ, R18 ;  /* 0x000000ffff147224 */ /* 0x000fe200078e0012 */
[----:B------:R-:W-:-:S03]  /*3f20*/  IADD3 R22, P3, PT, R18, 0x100, RZ ;  /* 0x0000010012167810 */ /* 0x000fc60007f7e0ff */
        /* <DEDUP_REMOVED lines=11> */
[----:B------:R-:W-:Y:S01]  /*3fe0*/  IMAD.X R24, RZ, RZ, R16, P3 ;  /* 0x000000ffff187224 */ /* 0x000fe200018e0610 */
[----:B------:R-:W-:-:S03]  /*3ff0*/  IADD3 R13, P3, PT, R18, 0x200, RZ ;  /* 0x00000200120d7810 */ /* 0x000fc60007f7e0ff */
[----:B---3--:R-:W-:-:S14]  /*4000*/  DSETP.GEU.AND P1, PT, |R14|, |R4|, PT ;  /* 0x400000040e00722a */ /* 0x008fdc0003f2e200 */
[----:B------:R-:W-:-:S04]  /*4010*/  @P1 ISETP.GE.U32.AND P0, PT, R20, R22, PT ;  /* 0x000000161400120c */ /* 0x000fc80003f06070 */
[----:B------:R-:W-:-:S13]  /*4020*/  @P1 ISETP.GE.AND.EX P0, PT, R19, R24, PT, P0 ;  /* 0x000000181300120c */ /* 0x000fda0003f06300 */
[----:B------:R-:W-:-:S06]  /*4030*/  @P1 DSETP.LT.OR P0, PT, |R4|, |R14|, !P0 ;  /* 0x4000000e0400122a */ /* 0x000fcc0004701600 */
[----:B------:R-:W-:Y:S01]  /*4040*/  @P1 FSEL R12, R14, R4, P0 ;  /* 0x000000040e0c1208 */ /* 0x000fe20000000000 */
[----:B------:R-:W-:Y:S01]  /*4050*/  IMAD.X R14, RZ, RZ, R16, P3 ;  /* 0x000000ffff0e7224 */ /* 0x000fe200018e0610 */
[----:B------:R-:W-:Y:S02]  /*4060*/  @P1 FSEL R15, R15, R5, P0 ;  /* 0x000000050f0f1208 */ /* 0x000fe40000000000 */
[----:B------:R-:W-:Y:S01]  /*4070*/  @P1 SEL R22, R20, R22, P0 ;  /* 0x0000001614161207 */ /* 0x000fe20000000000 */
[----:B------:R-:W-:Y:S01]  /*4080*/  @P1 IMAD.MOV.U32 R4, RZ, RZ, R12 ;  /* 0x000000ffff041224 */ /* 0x000fe200078e000c */
[----:B------:R-:W-:Y:S01]  /*4090*/  IADD3 R12, P3, PT, R18, 0x300, RZ ;  /* 0x00000300120c7810 */ /* 0x000fe20007f7e0ff */
[----:B------:R-:W-:Y:S02]  /*40a0*/  @P1 IMAD.MOV.U32 R5, RZ, RZ, R15 ;  /* 0x000000ffff051224 */ /* 0x000fe400078e000f */
[----:B------:R-:W-:Y:S01]  /*40b0*/  IMAD.MOV.U32 R15, RZ, RZ, R24 ;  /* 0x000000ffff0f7224 */ /* 0x000fe200078e0018 */
[----:B------:R-:W-:-:S03]  /*40c0*/  @P1 SEL R15, R19, R24, P0 ;  /* 0x00000018130f1207 */ /* 0x000fc60000000000 */
[----:B----4-:R-:W-:-:S14]  /*40d0*/  DSETP.GEU.AND P2, PT, |R4|, |R6|, PT ;  /* 0x400000060400722a */ /* 0x010fdc0003f4e200 */
[----:B------:R-:W-:-:S04]  /*40e0*/  @P2 ISETP.GE.U32.AND P0, PT, R22, R13, PT ;  /* 0x0000000d1600220c */ /* 0x000fc80003f06070 */
[----:B------:R-:W-:-:S13]  /*40f0*/  @P2 ISETP.GE.AND.EX P0, PT, R15, R14, PT, P0 ;  /* 0x0000000e0f00220c */ /* 0x000fda0003f06300 */
[----:B------:R-:W-:-:S06]  /*4100*/  @P2 DSETP.LT.OR P0, PT, |R6|, |R4|, !P0 ;  /* 0x400000040600222a */ /* 0x000fcc0004701600 */
[----:B------:R-:W-:Y:S02]  /*4110*/  @P2 FSEL R4, R4, R6, P0 ;  /* 0x0000000604042208 */ /* 0x000fe40000000000 */
[----:B------:R-:W-:Y:S02]  /*4120*/  @P2 FSEL R5, R5, R7, P0 ;  /* 0x0000000705052208 */ /* 0x000fe40000000000 */
[----:B------:R-:W-:Y:S01]  /*4130*/  @P2 SEL R14, R15, R14, P0 ;  /* 0x0000000e0f0e2207 */ /* 0x000fe20000000000 */
[----:B------:R-:W-:Y:S02]  /*4140*/  @P2 IMAD.MOV.U32 R6, RZ, RZ, R4 ;  /* 0x000000ffff062224 */ /* 0x000fe400078e0004 */
[----:B------:R-:W-:Y:S02]  /*4150*/  @P2 IMAD.MOV.U32 R7, RZ, RZ, R5 ;  /* 0x000000ffff072224 */ /* 0x000fe400078e0005 */
[----:B------:R-:W-:Y:S01]  /*4160*/  IMAD.MOV.U32 R5, RZ, RZ, R13 ;  /* 0x000000ffff057224 */ /* 0x000fe200078e000d */
[----:B------:R-:W-:Y:S01]  /*4170*/  @P2 SEL R5, R22, R13, P0 ;  /* 0x0000000d16052207 */ /* 0x000fe20000000000 */
        /* <DEDUP_REMOVED lines=13> */
[----:B------:R-:W-:-:S04]  /*4250*/  IADD3 R5, PT, PT, R17, 0xa00, RZ ;  /* 0x00000a0011057810 */ /* 0x000fc80007ffe0ff */
[----:B0-----:R-:W-:Y:S01]  /*4260*/  ISETP.GT.AND P1, PT, R5, UR4, PT ;  /* 0x0000000405007c0c */ /* 0x001fe2000bf24270 */
[----:B------:R-:W-:Y:S01]  /*4270*/  DSETP.GEU.AND P2, PT, |R10|, |R8|, PT ;  /* 0x400000080a00722a */ /* 0x000fe20003f4e200 */
[----:B------:R-:W-:-:S04]  /*4280*/  VIADD R5, R17, 0x500 ;  /* 0x0000050011057836 */ /* 0x000fc80000000000 */
[----:B------:R-:W-:-:S09]  /*4290*/  IMAD.MOV.U32 R17, RZ, RZ, R5 ;  /* 0x000000ffff117224 */ /* 0x000fd200078e0005 */
        /* <DEDUP_REMOVED lines=12> */
.L_x_655:
        /* <DEDUP_REMOVED lines=14> */
[----:B------:R-:W-:Y:S01]  /*4440*/  IMAD.IADD R7, R0, 0x1, R5 ;  /* 0x0000000100077824 */ /* 0x000fe200078e0205 */
[----:B------:R-:W-:-:S04]  /*4450*/  LEA.HI R4, R10, 0x1, RZ, 0x18 ;  /* 0x000000010a047811 */ /* 0x000fc800078fc0ff */
[C---:B------:R-:W-:Y:S02]  /*4460*/  IADD3 R14, P0, PT, R7.reuse, UR6, RZ ;  /* 0x00000006070e7c10 */ /* 0x040fe4000ff1e0ff */
[----:B------:R-:W-:Y:S01]  /*4470*/  LOP3.LUT R6, R4, 0x3, RZ, 0xc0, !PT ;  /* 0x0000000304067812 */ /* 0x000fe200078ec0ff */
[----:B------:R-:W-:Y:S02]  /*4480*/  IMAD.MOV.U32 R4, RZ, RZ, R0 ;  /* 0x000000ffff047224 */ /* 0x000fe400078e0000 */
[----:B------:R-:W-:Y:S02]  /*4490*/  IMAD.X R15, RZ, RZ, UR7, P0 ;  /* 0x00000007ff0f7e24 */ /* 0x000fe400080e06ff */
[----:B------:R-:W-:Y:S02]  /*44a0*/  IMAD.MOV R11, RZ, RZ, -R6 ;  /* 0x000000ffff0b7224 */ /* 0x000fe400078e0a06 */
[----:B0-----:R-:W-:-:S04]  /*44b0*/  IMAD.WIDE.U32 R2, R7, 0x8, R2 ;  /* 0x0000000807027825 */ /* 0x001fc800078e0002 */
[----:B------:R-:W-:Y:S02]  /*44c0*/  IMAD.MOV.U32 R12, RZ, RZ, R2 ;  /* 0x000000ffff0c7224 */ /* 0x000fe400078e0002 */
[----:B------:R-:W-:-:S07]  /*44d0*/  IMAD.MOV.U32 R13, RZ, RZ, R3 ;  /* 0x000000ffff0d7224 */ /* 0x000fce00078e0003 */
.L_x_663:
[----:B------:R-:W-:Y:S02]  /*44e0*/  IMAD.MOV.U32 R2, RZ, RZ, R12 ;  /* 0x000000ffff027224 */ /* 0x000fe400078e000c */
[----:B------:R-:W-:-:S06]  /*44f0*/  IMAD.MOV.U32 R3, RZ, RZ, R13 ;  /* 0x000000ffff037224 */ /* 0x000fcc00078e000d */
[----:B------:R-:W2:Y:S01]  /*4500*/  LDG.E.64 R2, desc[UR8][R2.64] ;  /* 0x0000000802027981 */ /* 0x000ea2000c1e1b00 */
[----:B------:R-:W-:Y:S01]  /*4510*/  VIADD R11, R11, 0x1 ;  /* 0x000000010b0b7836 */ /* 0x000fe20000000000 */
[----:B------:R-:W-:Y:S01]  /*4520*/  BSSY.RECONVERGENT B3, `(.L_x_661) ;  /* 0x000001b000037945 */ /* 0x000fe20003800200 */
[----:B------:R-:W-:Y:S01]  /*4530*/  IMAD.MOV.U32 R19, RZ, RZ, R23 ;  /* 0x000000ffff137224 */ /* 0x000fe200078e0017 */
[----:B------:R-:W-:Y:S01]  /*4540*/  MOV R7, R9 ;  /* 0x0000000900077202 */ /* 0x000fe20000000f00 */
[----:B------:R-:W-:Y:S01]  /*4550*/  IMAD.MOV.U32 R16, RZ, RZ, R24 ;  /* 0x000000ffff107224 */ /* 0x000fe200078e0018 */
[----:B------:R-:W-:Y:S01]  /*4560*/  ISETP.NE.AND P2, PT, R11, RZ, PT ;  /* 0x000000ff0b00720c */ /* 0x000fe20003f45270 */
[----:B------:R-:W-:Y:S01]  /*4570*/  IMAD.MOV.U32 R6, RZ, RZ, R8 ;  /* 0x000000ffff067224 */ /* 0x000fe200078e0008 */
[----:B------:R-:W-:Y:S01]  /*4580*/  IADD3 R12, P3, PT, R12, 0x800, RZ ;  /* 0x000008000c0c7810 */ /* 0x000fe20007f7e0ff */
[----:B------:R-:W-:Y:S02]  /*4590*/  IMAD.MOV.U32 R23, RZ, RZ, R14 ;  /* 0x000000ffff177224 */ /* 0x000fe400078e000e */
[----:B------:R-:W-:Y:S01]  /*45a0*/  IMAD.MOV.U32 R24, RZ, RZ, R15 ;  /* 0x000000ffff187224 */ /* 0x000fe200078e000f */
[----:B--2---:R-:W-:Y:S01]  /*45b0*/  DSETP.GEU.AND P0, PT, |R8|, |R2|, PT ;  /* 0x400000020800722a */ /* 0x004fe20003f0e200 */
[----:B------:R-:W-:-:S02]  /*45c0*/  IMAD.MOV.U32 R8, RZ, RZ, R2 ;  /* 0x000000ffff087224 */ /* 0x000fc400078e0002 */
        /* <DEDUP_REMOVED lines=16> */
.L_x_662:
[----:B------:R-:W-:Y:S05]  /*46d0*/  BSYNC.RECONVERGENT B3 ;  /* 0x0000000000037941 */ /* 0x000fea0003800200 */
.L_x_661:
[----:B------:R-:W-:Y:S01]  /*46e0*/  IADD3 R14, P0, PT, R14, 0x100, RZ ;  /* 0x000001000e0e7810 */ /* 0x000fe20007f1e0ff */
[----:B------:R-:W-:Y:S02]  /*46f0*/  VIADD R4, R4, 0x100 ;  /* 0x0000010004047836 */ /* 0x000fe40000000000 */
[----:B------:R-:W-:Y:S02]  /*4700*/  IMAD.X R13, RZ, RZ, R13, P3 ;  /* 0x000000ffff0d7224 */ /* 0x000fe400018e060d */
[----:B------:R-:W-:Y:S01]  /*4710*/  IMAD.X R15, RZ, RZ, R15, P0 ;  /* 0x000000ffff0f7224 */ /* 0x000fe200000e060f */
[----:B------:R-:W-:Y:S07]  /*4720*/  @P2 BRA `(.L_x_663) ;  /* 0xfffffffc006c2947 */ /* 0x000fee000383ffff */
.L_x_660:
[----:B------:R-:W-:Y:S05]  /*4730*/  BSYNC.RECONVERGENT B2 ;  /* 0x0000000000027941 */ /* 0x000fea0003800200 */
.L_x_659:
[----:B------:R-:W-:-:S13]  /*4740*/  ISETP.GE.U32.AND P0, PT, R10, 0x300, PT ;  /* 0x000003000a00780c */ /* 0x000fda0003f06070 */
[----:B------:R-:W-:Y:S05]  /*4750*/  @!P0 BRA `(.L_x_658) ;  /* 0x0000000400fc8947 */ /* 0x000fea0003800000 */
[----:B------:R-:W0:Y:S01]  /*4760*/  LDCU.128 UR12, c[0x0][0x380] ;  /* 0x00007000ff0c77ac */ /* 0x000e220008000c00 */
[----:B------:R-:W1:Y:S01]  /*4770*/  LDC.64 R20, c[0x0][0x380] ;  /* 0x0000e000ff147b82 */ /* 0x000e620000000a00 */
[C---:B------:R-:W-:Y:S01]  /*4780*/  IADD3 R7, P1, PT, R4.reuse, R5, RZ ;  /* 0x0000000504077210 */ /* 0x040fe20007f3e0ff */
[C---:B------:R-:W-:Y:S02]  /*4790*/  IMAD.IADD R16, R4.reuse, 0x1, R5 ;  /* 0x0000000104107824 */ /* 0x040fe400078e0205 */
[----:B------:R-:W-:Y:S02]  /*47a0*/  VIADD R22, R4, 0x200 ;  /* 0x0000020004167836 */ /* 0x000fe40000000000 */
[----:B------:R-:W-:Y:S02]  /*47b0*/  IMAD.X R10, RZ, RZ, RZ, P1 ;  /* 0x000000ffff0a7224 */ /* 0x000fe400008e06ff */
[----:B------:R-:W2:Y:S01]  /*47c0*/  LDC.64 R2, c[0x0][0x388] ;  /* 0x0000e200ff027b82 */ /* 0x000ea20000000a00 */
[----:B0-----:R-:W-:-:S02]  /*47d0*/  LEA R6, P2, R7, UR12, 0x3 ;  /* 0x0000000c07067c11 */ /* 0x001fc4000f8418ff */
[----:B------:R-:W-:Y:S02]  /*47e0*/  IADD3 R18, P0, PT, R16, UR14, RZ ;  /* 0x0000000e10127c10 */ /* 0x000fe4000ff1e0ff */
[----:B------:R-:W-:Y:S02]  /*47f0*/  IADD3 R6, P1, PT, R6, 0x1800, RZ ;  /* 0x0000180006067810 */ /* 0x000fe40007f3e0ff */
[----:B------:R-:W-:Y:S01]  /*4800*/  LEA.HI.X R5, R7, UR13, R10, 0x3, P2 ;  /* 0x0000000d07057c11 */ /* 0x000fe200090f1c0a */
[----:B-1----:R-:W-:-:S04]  /*4810*/  IMAD.WIDE.U32 R20, R16, 0x8, R20 ;  /* 0x0000000810147825 */ /* 0x002fc800078e0014 */
[----:B------:R-:W-:Y:S02]  /*4820*/  IMAD.X R19, RZ, RZ, UR15, P0 ;  /* 0x0000000fff137e24 */ /* 0x000fe400080e06ff */
[----:B------:R-:W-:-:S07]  /*4830*/  IMAD.X R5, RZ, RZ, R5, P1 ;  /* 0x000000ffff057224 */ /* 0x000fce00008e0605 */
.L_x_672:
[----:B------:R-:W3:Y:S01]  /*4840*/  LDG.E.64 R14, desc[UR8][R20.64] ;  /* 0x00000008140e7981 */ /* 0x000ee2000c1e1b00 */
[----:B------:R-:W-:-:S05]  /*4850*/  IMAD.MOV.U32 R4, RZ, RZ, R6 ;  /* 0x000000ffff047224 */ /* 0x000fca00078e0006 */
[----:B------:R0:W5:Y:S04]  /*4860*/  LDG.E.64 R10, desc[UR8][R4.64+-0x1000] ;  /* 0xfff00008040a7981 */ /* 0x000168000c1e1b00 */
[----:B------:R0:W5:Y:S01]  /*4870*/  LDG.E.64 R6, desc[UR8][R4.64+-0x800] ;  /* 0xfff8000804067981 */ /* 0x000162000c1e1b00 */
[----:B------:R-:W-:Y:S01]  /*4880*/  BSSY.RECONVERGENT B2, `(.L_x_664) ;  /* 0x0000015000027945 */ /* 0x000fe20003800200 */
[----:B------:R-:W-:Y:S02]  /*4890*/  IMAD.MOV.U32 R26, RZ, RZ, R18 ;  /* 0x000000ffff1a7224 */ /* 0x000fe400078e0012 */
[----:B------:R-:W-:Y:S01]  /*48a0*/  IMAD.MOV.U32 R25, RZ, RZ, R19 ;  /* 0x000000ffff197224 */ /* 0x000fe200078e0013 */
[----:B---3--:R-:W-:Y:S01]  /*48b0*/  DSETP.GEU.AND P0, PT, |R8|, |R14|, PT ;  /* 0x4000000e0800722a */ /* 0x008fe20003f0e200 */
[----:B------:R-:W-:Y:S01]  /*48c0*/  MOV R12, R14 ;  /* 0x0000000e000c7202 */ /* 0x000fe20000000f00 */
[----:B------:R-:W-:-:S12]  /*48d0*/  IMAD.MOV.U32 R13, RZ, RZ, R15 ;  /* 0x000000ffff0d7224 */ /* 0x000fd800078e000f */
        /* <DEDUP_REMOVED lines=15> */
.L_x_665:
[----:B------:R-:W-:Y:S05]  /*49d0*/  BSYNC.RECONVERGENT B2 ;  /* 0x0000000000027941 */ /* 0x000fea0003800200 */
.L_x_664:
[----:B-----5:R-:W-:Y:S01]  /*49e0*/  DSETP.GEU.AND P0, PT, |R12|, |R10|, PT ;  /* 0x4000000a0c00722a */ /* 0x020fe20003f0e200 */
[----:B------:R-:W-:Y:S01]  /*49f0*/  VIADD R9, R16, 0x100 ;  /* 0x0000010010097836 */ /* 0x000fe20000000000 */
[----:B------:R-:W-:Y:S01]  /*4a00*/  BSSY.RECONVERGENT B2, `(.L_x_666) ;  /* 0x0000016000027945 */ /* 0x000fe20003800200 */
[----:B------:R-:W-:-:S03]  /*4a10*/  IMAD.MOV.U32 R8, RZ, RZ, R10 ;  /* 0x000000ffff087224 */ /* 0x000fc600078e000a */
[----:B--2---:R-:W-:Y:S01]  /*4a20*/  IADD3 R23, P1, PT, R9, R2, RZ ;  /* 0x0000000209177210 */ /* 0x004fe20007f3e0ff */
[----:B------:R-:W-:-:S04]  /*4a30*/  IMAD.MOV.U32 R9, RZ, RZ, R11 ;  /* 0x000000ffff097224 */ /* 0x000fc800078e000b */
[----:B------:R-:W-:Y:S02]  /*4a40*/  IMAD.X R24, RZ, RZ, R3, P1 ;  /* 0x000000ffff187224 */ /* 0x000fe400008e0603 */
[----:B------:R-:W-:Y:S02]  /*4a50*/  IMAD.MOV.U32 R15, RZ, RZ, R23 ;  /* 0x000000ffff0f7224 */ /* 0x000fe400078e0017 */
[----:B------:R-:W-:Y:S01]  /*4a60*/  IMAD.MOV.U32 R14, RZ, RZ, R24 ;  /* 0x000000ffff0e7224 */ /* 0x000fe200078e0018 */
        /* <DEDUP_REMOVED lines=15> */
.L_x_667:
[----:B------:R-:W-:Y:S05]  /*4b60*/  BSYNC.RECONVERGENT B2 ;  /* 0x0000000000027941 */ /* 0x000fea0003800200 */
.L_x_666:
[----:B------:R0:W5:Y:S01]  /*4b70*/  LDG.E.64 R10, desc[UR8][R4.64] ;  /* 0x00000008040a7981 */ /* 0x000162000c1e1b00 */
[----:B------:R-:W-:Y:S01]  /*4b80*/  DSETP.GEU.AND P0, PT, |R8|, |R6|, PT ;  /* 0x400000060800722a */ /* 0x000fe20003f0e200 */
[----:B------:R-:W-:Y:S01]  /*4b90*/  VIADD R13, R16, 0x200 ;  /* 0x00000200100d7836 */ /* 0x000fe20000000000 */
[----:B------:R-:W-:Y:S01]  /*4ba0*/  BSSY.RECONVERGENT B2, `(.L_x_668) ;  /* 0x0000016000027945 */ /* 0x000fe20003800200 */
[----:B------:R-:W-:-:S03]  /*4bb0*/  MOV R12, R6 ;  /* 0x00000006000c7202 */ /* 0x000fc60000000f00 */
[----:B------:R-:W-:Y:S01]  /*4bc0*/  IADD3 R24, P1, PT, R13, R2, RZ ;  /* 0x000000020d187210 */ /* 0x000fe20007f3e0ff */
[----:B------:R-:W-:-:S04]  /*4bd0*/  IMAD.MOV.U32 R13, RZ, RZ, R7 ;  /* 0x000000ffff0d7224 */ /* 0x000fc800078e0007 */
[----:B------:R-:W-:Y:S02]  /*4be0*/  IMAD.X R23, RZ, RZ, R3, P1 ;  /* 0x000000ffff177224 */ /* 0x000fe400008e0603 */
        /* <DEDUP_REMOVED lines=17> */
.L_x_669:
[----:B------:R-:W-:Y:S05]  /*4d00*/  BSYNC.RECONVERGENT B2 ;  /* 0x0000000000027941 */ /* 0x000fea0003800200 */
.L_x_668:
[----:B-----5:R-:W-:Y:S01]  /*4d10*/  DSETP.GEU.AND P0, PT, |R12|, |R10|, PT ;  /* 0x4000000a0c00722a */ /* 0x020fe20003f0e200 */
[----:B------:R-:W-:Y:S01]  /*4d20*/  VIADD R7, R16, 0x300 ;  /* 0x0000030010077836 */ /* 0x000fe20000000000 */
[----:B------:R-:W-:Y:S01]  /*4d30*/  BSSY.RECONVERGENT B2, `(.L_x_670) ;  /* 0x0000016000027945 */ /* 0x000fe20003800200 */
[----:B------:R-:W-:Y:S02]  /*4d40*/  IMAD.MOV.U32 R8, RZ, RZ, R10 ;  /* 0x000000ffff087224 */ /* 0x000fe400078e000a */
[----:B------:R-:W-:Y:S01]  /*4d50*/  IMAD.MOV.U32 R9, RZ, RZ, R11 ;  /* 0x000000ffff097224 */ /* 0x000fe200078e000b */
[----:B------:R-:W-:-:S05]  /*4d60*/  IADD3 R7, P1, PT, R7, R2, RZ ;  /* 0x0000000207077210 */ /* 0x000fca0007f3e0ff */
        /* <DEDUP_REMOVED lines=18> */
.L_x_671:
[----:B------:R-:W-:Y:S05]  /*4e90*/  BSYNC.RECONVERGENT B2 ;  /* 0x0000000000027941 */ /* 0x000fea0003800200 */
.L_x_670:
[----:B------:R-:W-:Y:S01]  /*4ea0*/  VIADD R10, R22, 0x200 ;  /* 0x00000200160a7836 */ /* 0x000fe20000000000 */
[----:B------:R-:W-:Y:S01]  /*4eb0*/  IADD3 R6, P2, PT, R4, 0x2000, RZ ;  /* 0x0000200004067810 */ /* 0x000fe20007f5e0ff */
[----:B------:R-:W-:Y:S01]  /*4ec0*/  VIADD R22, R22, 0x400 ;  /* 0x0000040016167836 */ /* 0x000fe20000000000 */
[----:B------:R-:W-:Y:S01]  /*4ed0*/  IADD3 R18, P1, PT, R18, 0x400, RZ ;  /* 0x0000040012127810 */ /* 0x000fe20007f3e0ff */
[----:B------:R-:W-:Y:S01]  /*4ee0*/  VIADD R16, R16, 0x400 ;  /* 0x0000040010107836 */ /* 0x000fe20000000000 */
[----:B------:R-:W-:Y:S01]  /*4ef0*/  ISETP.GE.AND P0, PT, R10, R17, PT ;  /* 0x000000110a00720c */ /* 0x000fe20003f06270 */
[----:B------:R-:W-:Y:S01]  /*4f00*/  IMAD.X R5, RZ, RZ, R5, P2 ;  /* 0x000000ffff057224 */ /* 0x000fe200010e0605 */
[----:B------:R-:W-:Y:S02]  /*4f10*/  IADD3 R20, P2, PT, R20, 0x2000, RZ ;  /* 0x0000200014147810 */ /* 0x000fe40007f5e0ff */
[----:B------:R-:W-:-:S03]  /*4f20*/  IADD3.X R19, PT, PT, RZ, R19, RZ, P1, !PT ;  /* 0x00000013ff137210 */ /* 0x000fc60000ffe4ff */
[----:B------:R-:W-:-:S06]  /*4f30*/  IMAD.X R21, RZ, RZ, R21, P2 ;  /* 0x000000ffff157224 */ /* 0x000fcc00010e0615 */
[----:B------:R-:W-:Y:S05]  /*4f40*/  @!P0 BRA `(.L_x_672) ;  /* 0xfffffff8003c8947 */ /* 0x000fea000383ffff */
.L_x_658:
[----:B------:R-:W-:Y:S05]  /*4f50*/  BSYNC.RECONVERGENT B1 ;  /* 0x0000000000017941 */ /* 0x000fea0003800200 */
.L_x_657:
        /* <DEDUP_REMOVED lines=32> */
.L_x_674:
[----:B------:R-:W-:Y:S05]  /*5160*/  BSYNC.RECONVERGENT B1 ;  /* 0x0000000000017941 */ /* 0x000fea0003800200 */
.L_x_673:
        /* <DEDUP_REMOVED lines=31> */
.L_x_676:
[----:B------:R-:W-:Y:S05]  /*5360*/  BSYNC.RECONVERGENT B1 ;  /* 0x0000000000017941 */ /* 0x000fea0003800200 */
.L_x_675:
        /* <DEDUP_REMOVED lines=31> */
.L_x_678:
[----:B------:R-:W-:Y:S05]  /*5560*/  BSYNC.RECONVERGENT B1 ;  /* 0x0000000000017941 */ /* 0x000fea0003800200 */
.L_x_677:
[----:B------:R-:W-:Y:S01]  /*5570*/  ISETP.GT.AND P0, PT, R10, 0x17, PT ;  /* 0x000000170a00780c */ /* 0x000fe20003f04270 */
[----:B-1----:R1:W1:Y:S01]  /*5580*/  SHFL.DOWN PT, R6, R2, 0x8, 0x1f ;  /* 0x09001f0002067f89 */ /* 0x00226200000e0000 */
[----:B------:R-:W-:Y:S01]  /*5590*/  BSSY.RECONVERGENT B1, `(.L_x_679) ;  /* 0x000001d000017945 */ /* 0x000fe20003800200 */
[----:B0-----:R-:W-:Y:S01]  /*55a0*/  IMAD.MOV.U32 R8, RZ, RZ, R11 ;  /* 0x000000ffff087224 */ /* 0x001fe200078e000b */
[----:B------:R-:W-:Y:S01]  /*55b0*/  MOV R4, R2 ;  /* 0x0000000200047202 */ /* 0x000fe20000000f00 */
[----:B--2---:R0:W2:Y:S01]  /*55c0*/  SHFL.DOWN PT, R7, R3, 0x8, 0x1f ;  /* 0x09001f0003077f89 */ /* 0x0040a200000e0000 */
[----:B------:R-:W-:Y:S02]  /*55d0*/  IMAD.MOV.U32 R9, RZ, RZ, R12 ;  /* 0x000000ffff097224 */ /* 0x000fe400078e000c */
[----:B------:R-:W-:Y:S01]  /*55e0*/  IMAD.MOV.U32 R5, RZ, RZ, R3 ;  /* 0x000000ffff057224 */ /* 0x000fe200078e0003 */
[----:B---3--:R0:W3:Y:S04]  /*55f0*/  SHFL.DOWN PT, R14, R11, 0x8, 0x1f ;  /* 0x09001f000b0e7f89 */ /* 0x0080e800000e0000 */
        /* <DEDUP_REMOVED lines=22> */
.L_x_680:
[----:B------:R-:W-:Y:S05]  /*5760*/  BSYNC.RECONVERGENT B1 ;  /* 0x0000000000017941 */ /* 0x000fea0003800200 */
.L_x_679:
        /* <DEDUP_REMOVED lines=31> */
.L_x_682:
[----:B------:R-:W-:Y:S05]  /*5960*/  BSYNC.RECONVERGENT B1 ;  /* 0x0000000000017941 */ /* 0x000fea0003800200 */
.L_x_681:
        /* <DEDUP_REMOVED lines=11> */
.L_x_684:
[----:B------:R-:W-:Y:S05]  /*5a20*/  BSYNC.RECONVERGENT B1 ;  /* 0x0000000000017941 */ /* 0x000fea0003800200 */
.L_x_683:
        /* <DEDUP_REMOVED lines=31> */
.L_x_686:
[----:B------:R-:W-:Y:S05]  /*5c20*/  BSYNC.RECONVERGENT B1 ;  /* 0x0000000000017941 */ /* 0x000fea0003800200 */
.L_x_685:
        /* <DEDUP_REMOVED lines=23> */
.L_x_688:
[----:B------:R-:W-:Y:S05]  /*5da0*/  BSYNC.RECONVERGENT B1 ;  /* 0x0000000000017941 */ /* 0x000fea0003800200 */
.L_x_687:
[----:B------:R-:W-:Y:S01]  /*5db0*/  DSETP.GEU.AND P0, PT, |R4|, |R10|, PT ;  /* 0x4000000a0400722a */ /* 0x000fe20003f0e200 */
[----:B------:R-:W-:Y:S01]  /*5dc0*/  BSSY.RECONVERGENT B1, `(.L_x_689) ;  /* 0x0000014000017945 */ /* 0x000fe20003800200 */
[----:B------:R-:W-:Y:S01]  /*5dd0*/  IMAD.MOV.U32 R2, RZ, RZ, R10 ;  /* 0x000000ffff027224 */ /* 0x000fe200078e000a */
[----:B------:R-:W-:Y:S01]  /*5de0*/  MOV R3, R11 ;  /* 0x0000000b00037202 */ /* 0x000fe20000000f00 */
        /* <DEDUP_REMOVED lines=17> */
.L_x_690:
[----:B------:R-:W-:Y:S05]  /*5f00*/  BSYNC.RECONVERGENT B1 ;  /* 0x0000000000017941 */ /* 0x000fea0003800200 */
.L_x_689:
        /* <DEDUP_REMOVED lines=23> */
.L_x_692:
[----:B------:R-:W-:Y:S05]  /*6080*/  BSYNC.RECONVERGENT B1 ;  /* 0x0000000000017941 */ /* 0x000fea0003800200 */
.L_x_691:
        /* <DEDUP_REMOVED lines=21> */
.L_x_694:
[----:B------:R-:W-:Y:S05]  /*61e0*/  BSYNC.RECONVERGENT B1 ;  /* 0x0000000000017941 */ /* 0x000fea0003800200 */
.L_x_693:
        /* <DEDUP_REMOVED lines=21> */
.L_x_696:
[----:B------:R-:W-:Y:S05]  /*6340*/  BSYNC.RECONVERGENT B1 ;  /* 0x0000000000017941 */ /* 0x000fea0003800200 */
.L_x_695:
        /* <DEDUP_REMOVED lines=20> */
.L_x_616:
[----:B------:R-:W-:Y:S05]  /*6490*/  BSYNC.RECONVERGENT B0 ;  /* 0x0000000000007941 */ /* 0x000fea0003800200 */
.L_x_583:
[----:B------:R-:W-:Y:S05]  /*64a0*/  @P1 EXIT ;  /* 0x000000000000194d */ /* 0x000fea0003800000 */
[----:B012-4-:R-:W0:Y:S02]  /*64b0*/  LDC.64 R4, c[0x0][0x390] ;  /* 0x0000e400ff047b82 */ /* 0x017e240000000a00 */
[----:B0-----:R-:W-:Y:S04]  /*64c0*/  STG.E.64 desc[UR8][R4.64], R2 ;  /* 0x0000000204007986 */ /* 0x001fe8000c101b08 */
[----:B------:R-:W-:Y:S01]  /*64d0*/  STG.E.64 desc[UR8][R4.64+0x8], R14 ;  /* 0x0000080e04007986 */ /* 0x000fe2000c101b08 */
[----:B------:R-:W-:Y:S05]  /*64e0*/  EXIT ;  /* 0x000000000000794d */ /* 0x000fea0003800000 */
.L_x_697:
        /* <DEDUP_REMOVED lines=9> */
.L_x_764:


//--------------------- .text._Z18gpu_normalize_rowsPdlllll --------------------------
	.section	.text._Z18gpu_normalize_rowsPdlllll,"ax",@progbits
	.align	128
        .global         _Z18gpu_normalize_rowsPdlllll
        .type           _Z18gpu_normalize_rowsPdlllll,@function
        .size           _Z18gpu_normalize_rowsPdlllll,(.L_x_752 - _Z18gpu_normalize_rowsPdlllll)
        .other          _Z18gpu_normalize_rowsPdlllll,@"STO_CUDA_ENTRY STV_DEFAULT"
_Z18gpu_normalize_rowsPdlllll:
.text._Z18gpu_normalize_rowsPdlllll:
[----:B------:R-:W-:Y:S01]  /*0000*/  LDC R1, c[0x0][0x37c] ;  /* 0x0000df00ff017b82 */ /* 0x000fe20000000800 */
[----:B------:R-:W0:Y:S01]  /*0010*/  S2R R0, SR_CTAID.Y ;  /* 0x0000000000007919 */ /* 0x000e220000002600 */
[----:B------:R-:W1:Y:S06]  /*0020*/  LDCU UR5, c[0x0][0x360] ;  /* 0x00006c00ff0577ac */ /* 0x000e6c0008000800 */
[----:B------:R-:W2:Y:S01]  /*0030*/  LDC.64 R10, c[0x0][0x388] ;  /* 0x0000e200ff0a7b82 */ /* 0x000ea20000000a00 */
[----:B------:R-:W0:Y:S01]  /*0040*/  S2R R3, SR_TID.Y ;  /* 0x0000000000037919 */ /* 0x000e220000002200 */
[----:B------:R-:W0:Y:S01]  /*0050*/  LDCU UR4, c[0x0][0x364] ;  /* 0x00006c80ff0477ac */ /* 0x000e220008000800 */
[----:B------:R-:W3:Y:S01]  /*0060*/  S2R R24, SR_CTAID.X ;  /* 0x0000000000187919 */ /* 0x000ee20000002500 */
[----:B------:R-:W4:Y:S04]  /*0070*/  LDCU.128 UR8, c[0x0][0x390] ;  /* 0x00007200ff0877ac */ /* 0x000f280008000c00 */
[----:B------:R-:W1:Y:S01]  /*0080*/  LDC R2, c[0x0][0x370] ;  /* 0x0000dc00ff027b82 */ /* 0x000e620000000800 */
[----:B------:R-:W3:Y:S01]  /*0090*/  S2R R25, SR_TID.X ;  /* 0x0000000000197919 */ /* 0x000ee20000002100 */
[----:B------:R-:W2:Y:S06]  /*00a0*/  LDCU.64 UR12, c[0x0][0x3a0] ;  /* 0x00007400ff0c77ac */ /* 0x000eac0008000a00 */
[----:B------:R-:W2:Y:S08]  /*00b0*/  LDC.64 R4, c[0x0][0x3a8] ;  /* 0x0000ea00ff047b82 */ /* 0x000eb00000000a00 */
[----:B------:R-:W3:Y:S01]  /*00c0*/  LDC.64 R20, c[0x0][0x380] ;  /* 0x0000e000ff147b82 */ /* 0x000ee20000000a00 */
[----:B----4-:R-:W-:-:S04]  /*00d0*/  UIADD3 UR6, UP0, UPT, UR10, UR8, URZ ;  /* 0x000000080a067290 */ /* 0x010fc8000ff1e0ff */
[----:B------:R-:W-:Y:S01]  /*00e0*/  UIADD3.X UR7, UPT, UPT, UR11, UR9, URZ, UP0, !UPT ;  /* 0x000000090b077290 */ /* 0x000fe200087fe4ff */
[----:B-1----:R-:W-:Y:S02]  /*00f0*/  IMAD R2, R2, UR5, RZ ;  /* 0x0000000502027c24 */ /* 0x002fe4000f8e02ff */
[----:B0-----:R-:W-:-:S04]  /*0100*/  IMAD R0, R0, UR4, R3 ;  /* 0x0000000400007c24 */ /* 0x001fc8000f8e0203 */
[----:B------:R-:W-:Y:S02]  /*0110*/  VIADD R0, R0, 0x1 ;  /* 0x0000000100007836 */ /* 0x000fe40000000000 */
[----:B--2---:R-:W-:-:S03]  /*0120*/  IMAD.WIDE.U32 R4, R10, UR12, R4 ;  /* 0x0000000c0a047c25 */ /* 0x004fc6000f8e0004 */
[----:B------:R-:W-:Y:S01]  /*0130*/  IADD3 R12, P1, PT, R0, UR12, RZ ;  /* 0x0000000c000c7c10 */ /* 0x000fe2000ff3e0ff */
[----:B------:R-:W-:Y:S02]  /*0140*/  IMAD R0, R10, UR13, RZ ;  /* 0x0000000d0a007c24 */ /* 0x000fe4000f8e02ff */
[----:B---3--:R-:W-:Y:S01]  /*0150*/  IMAD R24, R24, UR5, R25 ;  /* 0x0000000518187c24 */ /* 0x008fe2000f8e0219 */
[----:B------:R-:W-:Y:S01]  /*0160*/  ISETP.GE.U32.AND P0, PT, R12, UR6, PT ;  /* 0x000000060c007c0c */ /* 0x000fe2000bf06070 */
[----:B------:R-:W-:Y:S02]  /*0170*/  IMAD.X R13, RZ, RZ, UR13, P1 ;  /* 0x0000000dff0d7e24 */ /* 0x000fe400088e06ff */
[----:B------:R-:W-:-:S03]  /*0180*/  IMAD R15, R11, UR12, R0 ;  /* 0x0000000c0b0f7c24 */ /* 0x000fc6000f8e0200 */
[----:B------:R-:W-:-:S13]  /*0190*/  ISETP.GE.AND.EX P0, PT, R13, UR7, PT, P0 ;  /* 0x000000070d007c0c */ /* 0x000fda000bf06300 */
[----:B------:R-:W-:Y:S05]  /*01a0*/  @P0 EXIT ;  /* 0x000000000000094d */ /* 0x000fea0003800000 */
[----:B------:R-:W0:Y:S01]  /*01b0*/  LDCU.64 UR8, c[0x0][0x358] ;  /* 0x00006b00ff0877ac */ /* 0x000e220008000a00 */
[----:B------:R-:W-:Y:S01]  /*01c0*/  IMAD.IADD R0, R5, 0x1, R15 ;  /* 0x0000000105007824 */ /* 0x000fe200078e020f */
[C---:B------:R-:W-:Y:S01]  /*01d0*/  LEA R22, P0, R4.reuse, R20, 0x3 ;  /* 0x0000001404167211 */ /* 0x040fe200078018ff */
[----:B------:R-:W1:Y:S03]  /*01e0*/  LDCU.64 UR10, c[0x0][0x3a8] ;  /* 0x00007500ff0a77ac */ /* 0x000e660008000a00 */
[----:B------:R-:W-:Y:S02]  /*01f0*/  LEA.HI.X R23, R4, R21, R0, 0x3, P0 ;  /* 0x0000001504177211 */ /* 0x000fe400000f1c00 */
[----:B------:R-:W-:Y:S01]  /*0200*/  IADD3 R3, P1, PT, R24, R2, RZ ;  /* 0x0000000218037210 */ /* 0x000fe20007f3e0ff */
[----:B------:R-:W-:Y:S02]  /*0210*/  IMAD.MOV R7, RZ, RZ, -R2 ;  /* 0x000000ffff077224 */ /* 0x000fe400078e0a02 */
[----:B------:R-:W-:Y:S01]  /*0220*/  IMAD.MOV.U32 R25, RZ, RZ, RZ ;  /* 0x000000ffff197224 */ /* 0x000fe200078e00ff */
[----:B------:R-:W2:Y:S01]  /*0230*/  LDCU UR5, c[0x0][0x374] ;  /* 0x00006e80ff0577ac */ /* 0x000ea20008000800 */
[----:B------:R-:W3:Y:S01]  /*0240*/  LDCU.64 UR18, c[0x0][0x3a8] ;  /* 0x00007500ff1277ac */ /* 0x000ee20008000a00 */
[----:B0-----:R-:W5:Y:S01]  /*0250*/  LDG.E.64 R22, desc[UR8][R22.64] ;  /* 0x0000000816167981 */ /* 0x001f62000c1e1b00 */
[----:B------:R-:W0:Y:S01]  /*0260*/  I2F.U32.RP R0, R2 ;  /* 0x0000000200007306 */ /* 0x000e220000209000 */
[----:B------:R-:W-:Y:S01]  /*0270*/  IMAD.X R4, RZ, RZ, RZ, P1 ;  /* 0x000000ffff047224 */ /* 0x000fe200008e06ff */
[----:B------:R-:W-:Y:S01]  /*0280*/  BSSY.RECONVERGENT B1, `(.L_x_698) ;  /* 0x0000154000017945 */ /* 0x000fe20003800200 */
[C---:B-1----:R-:W-:Y:S01]  /*0290*/  ISETP.GT.U32.AND P0, PT, R3.reuse, UR10, PT ;  /* 0x0000000a03007c0c */ /* 0x042fe2000bf04070 */
[----:B------:R-:W-:Y:S01]  /*02a0*/  IMAD.WIDE.U32 R10, R10, UR12, R24 ;  /* 0x0000000c0a0a7c25 */ /* 0x000fe2000f8e0018 */
[----:B------:R-:W-:Y:S01]  /*02b0*/  ISETP.GE.U32.AND P1, PT, R3, UR10, PT ;  /* 0x0000000a03007c0c */ /* 0x000fe2000bf26070 */
[----:B------:R-:W1:Y:S01]  /*02c0*/  LDCU.64 UR16, c[0x0][0x3a0] ;  /* 0x00007400ff1077ac */ /* 0x000e620008000a00 */
[----:B------:R-:W-:-:S02]  /*02d0*/  ISETP.GT.AND.EX P0, PT, R4, UR11, PT, P0 ;  /* 0x0000000b04007c0c */ /* 0x000fc4000bf04300 */
[----:B------:R-:W-:Y:S01]  /*02e0*/  ISETP.GE.AND.EX P1, PT, R4, UR11, PT, P1 ;  /* 0x0000000b04007c0c */ /* 0x000fe2000bf26310 */
[----:B------:R-:W4:Y:S01]  /*02f0*/  LDCU.128 UR20, c[0x0][0x380] ;  /* 0x00007000ff1477ac */ /* 0x000f220008000c00 */
[----:B------:R-:W-:Y:S02]  /*0300*/  SEL R5, R3, UR10, P0 ;  /* 0x0000000a03057c07 */ /* 0x000fe40008000000 */
[----:B------:R-:W-:Y:S01]  /*0310*/  SEL R6, RZ, 0x1, P1 ;  /* 0x00000001ff067807 */ /* 0x000fe20000800000 */
[----:B--2---:R-:W-:Y:S01]  /*0320*/  UIMAD UR4, UR4, UR5, URZ ;  /* 0x00000005040472a4 */ /* 0x004fe2000f8e02ff */
[----:B0-----:R-:W0:Y:S01]  /*0330*/  MUFU.RCP R0, R0 ;  /* 0x0000000000007308 */ /* 0x001e220000001000 */
[----:B------:R-:W-:Y:S02]  /*0340*/  LEA R20, P5, R10, R20, 0x3 ;  /* 0x000000140a147211 */ /* 0x000fe400078a18ff */
[----:B------:R-:W-:Y:S01]  /*0350*/  IADD3 R5, P2, P3, R5, -R3, -R6 ;  /* 0x8000000305057210 */ /* 0x000fe20007b5e806 */
[----:B0-----:R-:W-:-:S02]  /*0360*/  VIADD R8, R0, 0xffffffe ;  /* 0x0ffffffe00087836 */ /* 0x001fc40000000000 */
[----:B------:R-:W-:Y:S01]  /*0370*/  IMAD.IADD R0, R15, 0x1, R11 ;  /* 0x000000010f007824 */ /* 0x000fe200078e020b */
[----:B------:R-:W-:Y:S01]  /*0380*/  SEL R15, R4, UR11, P0 ;  /* 0x0000000b040f7c07 */ /* 0x000fe20008000000 */
[----:B------:R0:W2:Y:S01]  /*0390*/  F2I.FTZ.U32.TRUNC.NTZ R9, R8 ;  /* 0x0000000800097305 */ /* 0x0000a2000021f000 */
[----:B------:R-:W-:Y:S02]  /*03a0*/  ISETP.NE.U32.AND P0, PT, R2, RZ, PT ;  /* 0x000000ff0200720c */ /* 0x000fe40003f05070 */
[----:B------:R-:W-:Y:S01]  /*03b0*/  LEA.HI.X R21, R10, R21, R0, 0x3, P5 ;  /* 0x000000150a157211 */ /* 0x000fe200028f1c00 */
[----:B------:R-:W-:Y:S01]  /*03c0*/  IMAD.SHL.U32 R10, R2, 0x8, RZ ;  /* 0x00000008020a7824 */ /* 0x000fe200078e00ff */
[----:B------:R-:W-:Y:S02]  /*03d0*/  SHF.R.U32.HI R11, RZ, 0x1d, R2 ;  /* 0x0000001dff0b7819 */ /* 0x000fe40000011602 */
[----:B------:R-:W-:Y:S01]  /*03e0*/  IADD3.X R14, PT, PT, R15, -0x1, ~R4, P2, P3 ;  /* 0xffffffff0f0e7810 */ /* 0x000fe200017e6c04 */
[----:B0-----:R-:W-:-:S02]  /*03f0*/  IMAD.MOV.U32 R8, RZ, RZ, RZ ;  /* 0x000000ffff087224 */ /* 0x001fc400078e00ff */
[----:B--2---:R-:W-:-:S04]  /*0400*/  IMAD R7, R7, R9, RZ ;  /* 0x0000000907077224 */ /* 0x004fc800078e02ff */
[----:B------:R-:W-:-:S04]  /*0410*/  IMAD.HI.U32 R8, R9, R7, R8 ;  /* 0x0000000709087227 */ /* 0x000fc800078e0008 */
[----:B------:R-:W-:Y:S01]  /*0420*/  IMAD.MOV.U32 R9, RZ, RZ, R13 ;  /* 0x000000ffff097224 */ /* 0x000fe200078e000d */
[----:B------:R-:W-:Y:S01]  /*0430*/  IADD3 R13, P5, PT, R2, R3, RZ ;  /* 0x00000003020d7210 */ /* 0x000fe20007fbe0ff */
[----:B------:R-:W-:-:S05]  /*0440*/  IMAD.HI.U32 R8, R8, R5, RZ ;  /* 0x0000000508087227 */ /* 0x000fca00078e00ff */
[----:B------:R-:W-:-:S05]  /*0450*/  IADD3 R7, PT, PT, -R8, RZ, RZ ;  /* 0x000000ff08077210 */ /* 0x000fca0007ffe1ff */
[----:B------:R-:W-:-:S05]  /*0460*/  IMAD R7, R2, R7, R5 ;  /* 0x0000000702077224 */ /* 0x000fca00078e0205 */
[----:B------:R-:W-:-:S13]  /*0470*/  ISETP.GE.U32.AND P1, PT, R7, R2, PT ;  /* 0x000000020700720c */ /* 0x000fda0003f26070 */
[----:B------:R-:W-:Y:S02]  /*0480*/  @P1 IMAD.IADD R7, R7, 0x1, -R2 ;  /* 0x0000000107071824 */ /* 0x000fe400078e0a02 */
[----:B------:R-:W-:Y:S01]  /*0490*/  @P1 VIADD R8, R8, 0x1 ;  /* 0x0000000108081836 */ /* 0x000fe20000000000 */
[----:B------:R-:W-:Y:S02]  /*04a0*/  IADD3 R18, P1, PT, R10, R20, RZ ;  /* 0x000000140a127210 */ /* 0x000fe40007f3e0ff */
[----:B------:R-:W-:Y:S01]  /*04b0*/  ISETP.GE.U32.AND P4, PT, R7, R2, PT ;  /* 0x000000020700720c */ /* 0x000fe20003f86070 */
[----:B------:R-:W-:Y:S02]  /*04c0*/  IMAD.MOV.U32 R7, RZ, RZ, R12 ;  /* 0x000000ffff077224 */ /* 0x000fe400078e000c */
[----:B------:R-:W-:Y:S02]  /*04d0*/  IMAD.X R12, RZ, RZ, R4, P5 ;  /* 0x000000ffff0c7224 */ /* 0x000fe400028e0604 */
[----:B------:R-:W-:-:S08]  /*04e0*/  IMAD.X R19, R11, 0x1, R21, P1 ;  /* 0x000000010b137824 */ /* 0x000fd000008e0615 */
[----:B------:R-:W-:Y:S02]  /*04f0*/  @P4 IADD3 R8, PT, PT, R8, 0x1, RZ ;  /* 0x0000000108084810 */ /* 0x000fe40007ffe0ff */
[----:B-1-34-:R-:W-:-:S07]  /*0500*/  @!P0 LOP3.LUT R8, RZ, R2, RZ, 0x33, !PT ;  /* 0x00000002ff088212 */ /* 0x01afce00078e33ff */
.L_x_720:
[----:B0-----:R-:W0:Y:S01]  /*0510*/  LDCU.64 UR10, c[0x0][0x3a8] ;  /* 0x00007500ff0a77ac */ /* 0x001e220008000a00 */
[----:B------:R-:W-:Y:S01]  /*0520*/  BSSY.RECONVERGENT B0, `(.L_x_699) ;  /* 0x0000124000007945 */ /* 0x000fe20003800200 */
[----:B0-----:R-:W-:-:S04]  /*0530*/  ISETP.GE.U32.AND P0, PT, R24, UR10, PT ;  /* 0x0000000a18007c0c */ /* 0x001fc8000bf06070 */
[----:B------:R-:W-:-:S13]  /*0540*/  ISETP.GE.AND.EX P0, PT, RZ, UR11, PT, P0 ;  /* 0x0000000bff007c0c */ /* 0x000fda000bf06300 */
[----:B-123-5:R-:W-:Y:S05]  /*0550*/  @P0 BRA `(.L_x_700) ;  /* 0x0000001000800947 */ /* 0x02efea0003800000 */
[----:B------:R-:W0:Y:S01]  /*0560*/  LDC.64 R16, c[0x0][0x3a8] ;  /* 0x0000ea00ff107b82 */ /* 0x000e220000000a00 */
[----:B------:R-:W1:Y:S02]  /*0570*/  LDCU.128 UR12, c[0x0][0x380] ;  /* 0x00007000ff0c77ac */ /* 0x000e640008000c00 */
[----:B-1----:R-:W-:-:S04]  /*0580*/  IMAD R0, R9, UR14, RZ ;  /* 0x0000000e09007c24 */ /* 0x002fc8000f8e02ff */
[C---:B------:R-:W-:Y:S02]  /*0590*/  IMAD R15, R7.reuse, UR15, R0 ;  /* 0x0000000f070f7c24 */ /* 0x040fe4000f8e0200 */
[----:B0-----:R-:W-:-:S04]  /*05a0*/  IMAD.WIDE.U32 R16, R7, UR14, R16 ;  /* 0x0000000e07107c25 */ /* 0x001fc8000f8e0010 */
[----:B------:R-:W-:Y:S01]  /*05b0*/  IMAD.IADD R15, R17, 0x1, R15 ;  /* 0x00000001110f7824 */ /* 0x000fe200078e020f */
[----:B------:R-:W-:-:S04]  /*05c0*/  LEA R26, P0, R16, UR12, 0x3 ;  /* 0x0000000c101a7c11 */ /* 0x000fc8000f8018ff */
[----:B------:R-:W-:Y:S02]  /*05d0*/  LEA.HI.X R27, R16, UR13, R15, 0x3, P0 ;  /* 0x0000000d101b7c11 */ /* 0x000fe400080f1c0f */
[----:B------:R-:W-:Y:S01]  /*05e0*/  ISETP.NE.U32.AND P0, PT, R14, RZ, PT ;  /* 0x000000ff0e00720c */ /* 0x000fe20003f05070 */
[----:B------:R-:W-:Y:S02]  /*05f0*/  BSSY.RECONVERGENT B2, `(.L_x_701) ;  /* 0x0000009000027945 */ /* 0x000fe40003800200 */
[----:B------:R0:W5:Y:S10]  /*0600*/  LDG.E.64 R16, desc[UR8][R26.64] ;  /* 0x000000081a107981 */ /* 0x000174000c1e1b00 */
[----:B0-----:R-:W-:-:S02]  /*0610*/  @!P0 IMAD.MOV.U32 R26, RZ, RZ, R8 ;  /* 0x000000ffff1a8224 */ /* 0x001fc400078e0008 */
[----:B------:R-:W-:Y:S01]  /*0620*/  @!P0 IMAD.MOV.U32 R27, RZ, RZ, RZ ;  /* 0x000000ffff1b8224 */ /* 0x000fe200078e00ff */
[----:B------:R-:W-:Y:S06]  /*0630*/  @!P0 BRA `(.L_x_702) ;  /* 0x0000000000108947 */ /* 0x000fec0003800000 */
[----:B------:R-:W-:-:S07]  /*0640*/  MOV R0, 0x660 ;  /* 0x0000066000007802 */ /* 0x000fce0000000f00 */
[----:B-----5:R-:W-:Y:S05]  /*0650*/  CALL.REL.NOINC `($__internal_1_$__cuda_sm20_div_u64) ;  /* 0x0000001400d07944 */ /* 0x020fea0003c00000 */
[----:B------:R-:W-:Y:S02]  /*0660*/  IMAD.MOV.U32 R26, RZ, RZ, R15 ;  /* 0x000000ffff1a7224 */ /* 0x000fe400078e000f */
[----:B------:R-:W-:-:S07]  /*0670*/  IMAD.MOV.U32 R27, RZ, RZ, R28 ;  /* 0x000000ffff1b7224 */ /* 0x000fce00078e001c */
.L_x_702:
[----:B------:R-:W-:Y:S05]  /*0680*/  BSYNC.RECONVERGENT B2 ;  /* 0x0000000000027941 */ /* 0x000fea0003800200 */
.L_x_701:
[----:B------:R-:W-:Y:S01]  /*0690*/  IADD3 R38, P1, PT, R26, R6, RZ ;  /* 0x000000061a267210 */ /* 0x000fe20007f3e0ff */
[----:B------:R-:W-:Y:S01]  /*06a0*/  BSSY.RECONVERGENT B2, `(.L_x_703) ;  /* 0x0000078000027945 */ /* 0x000fe20003800200 */
[----:B------:R-:W-:Y:S01]  /*06b0*/  MOV R40, R24 ;  /* 0x0000001800287202 */ /* 0x000fe20000000f00 */
[----:B------:R-:W-:Y:S01]  /*06c0*/  IMAD.MOV.U32 R41, RZ, RZ, RZ ;  /* 0x000000ffff297224 */ /* 0x000fe200078e00ff */
[----:B------:R-:W-:Y:S01]  /*06d0*/  LOP3.LUT R39, R38, 0x3, RZ, 0xc0, !PT ;  /* 0x0000000326277812 */ /* 0x000fe200078ec0ff */
[----:B------:R-:W-:-:S03]  /*06e0*/  IMAD.X R46, RZ, RZ, R27, P1 ;  /* 0x000000ffff2e7224 */ /* 0x000fc600008e061b */
[----:B------:R-:W-:-:S04]  /*06f0*/  ISETP.NE.U32.AND P0, PT, R39, 0x3, PT ;  /* 0x000000032700780c */ /* 0x000fc80003f05070 */
[----:B------:R-:W-:-:S13]  /*0700*/  ISETP.NE.AND.EX P0, PT, RZ, RZ, PT, P0 ;  /* 0x000000ffff00720c */ /* 0x000fda0003f05300 */
[----:B------:R-:W-:Y:S05]  /*0710*/  @!P0 BRA `(.L_x_704) ;  /* 0x0000000400c08947 */ /* 0x000fea0003800000 */
[----:B------:R-:W2:Y:S01]  /*0720*/  LDG.E.64 R26, desc[UR8][R20.64] ;  /* 0x00000008141a7981 */ /* 0x000ea2000c1e1b00 */
[----:B-----5:R-:W0:Y:S01]  /*0730*/  MUFU.RCP64H R29, R23 ;  /* 0x00000017001d7308 */ /* 0x020e220000001800 */
[----:B------:R-:W-:Y:S01]  /*0740*/  IMAD.MOV.U32 R28, RZ, RZ, 0x1 ;  /* 0x00000001ff1c7424 */ /* 0x000fe200078e00ff */
[----:B------:R-:W-:Y:S05]  /*0750*/  BSSY.RECONVERGENT B3, `(.L_x_705) ;  /* 0x0000016000037945 */ /* 0x000fea0003800200 */
[----:B0-----:R-:W-:-:S08]  /*0760*/  DFMA R30, -R22, R28, 1 ;  /* 0x3ff00000161e742b */ /* 0x001fd0000000011c */
[----:B------:R-:W-:-:S08]  /*0770*/  DFMA R30, R30, R30, R30 ;  /* 0x0000001e1e1e722b */ /* 0x000fd0000000001e */
[----:B------:R-:W-:-:S08]  /*0780*/  DFMA R30, R28, R30, R28 ;  /* 0x0000001e1c1e722b */ /* 0x000fd0000000001c */
[----:B------:R-:W-:-:S08]  /*0790*/  DFMA R28, -R22, R30, 1 ;  /* 0x3ff00000161c742b */ /* 0x000fd0000000011e */
[----:B------:R-:W-:Y:S02]  /*07a0*/  DFMA R28, R30, R28, R30 ;  /* 0x0000001c1e1c722b */ /* 0x000fe4000000001e */
[----:B--2---:R-:W-:-:S08]  /*07b0*/  DMUL R26, R16, R26 ;  /* 0x0000001a101a7228 */ /* 0x004fd00000000000 */
[----:B------:R-:W-:Y:S02]  /*07c0*/  DMUL R30, R26, R28 ;  /* 0x0000001c1a1e7228 */ /* 0x000fe40000000000 */
[----:B------:R-:W-:-:S06]  /*07d0*/  FSETP.GEU.AND P1, PT, |R27|, 6.5827683646048100446e-37, PT ;  /* 0x036000001b00780b */ /* 0x000fcc0003f2e200 */
[----:B------:R-:W-:-:S08]  /*07e0*/  DFMA R32, -R22, R30, R26 ;  /* 0x0000001e1620722b */ /* 0x000fd0000000011a */
[----:B------:R-:W-:-:S10]  /*07f0*/  DFMA R28, R28, R32, R30 ;  /* 0x000000201c1c722b */ /* 0x000fd4000000001e */
[----:B------:R-:W-:-:S05]  /*0800*/  FFMA R0, RZ, R23, R29 ;  /* 0x00000017ff007223 */ /* 0x000fca000000001d */
[----:B------:R-:W-:-:S13]  /*0810*/  FSETP.GT.AND P0, PT, |R0|, 1.469367938527859385e-39, PT ;  /* 0x001000000000780b */ /* 0x000fda0003f04200 */
[----:B------:R-:W-:Y:S05]  /*0820*/  @P0 BRA P1, `(.L_x_706) ;  /* 0x0000000000200947 */ /* 0x000fea0000800000 */
[----:B------:R-:W-:Y:S01]  /*0830*/  IMAD.MOV.U32 R28, RZ, RZ, R26 ;  /* 0x000000ffff1c7224 */ /* 0x000fe200078e001a */
[----:B------:R-:W-:Y:S01]  /*0840*/  MOV R0, 0x890 ;  /* 0x0000089000007802 */ /* 0x000fe20000000f00 */
[----:B------:R-:W-:Y:S02]  /*0850*/  IMAD.MOV.U32 R31, RZ, RZ, R27 ;  /* 0x000000ffff1f7224 */ /* 0x000fe400078e001b */
[----:B------:R-:W-:Y:S02]  /*0860*/  IMAD.MOV.U32 R32, RZ, RZ, R22 ;  /* 0x000000ffff207224 */ /* 0x000fe400078e0016 */
[----:B------:R-:W-:-:S07]  /*0870*/  IMAD.MOV.U32 R33, RZ, RZ, R23 ;  /* 0x000000ffff217224 */ /* 0x000fce00078e0017 */
[----:B------:R-:W-:Y:S05]  /*0880*/  CALL.REL.NOINC `($__internal_0_$__cuda_sm20_div_rn_f64_full) ;  /* 0x0000000c00d47944 */ /* 0x000fea0003c00000 */
[----:B------:R-:W-:Y:S01]  /*0890*/  MOV R28, R48 ;  /* 0x00000030001c7202 */ /* 0x000fe20000000f00 */
[----:B------:R-:W-:-:S07]  /*08a0*/  IMAD.MOV.U32 R29, RZ, RZ, R49 ;  /* 0x000000ffff1d7224 */ /* 0x000fce00078e0031 */
.L_x_706:
[----:B------:R-:W-:Y:S05]  /*08b0*/  BSYNC.RECONVERGENT B3 ;  /* 0x0000000000037941 */ /* 0x000fea0003800200 */
.L_x_705:
[----:B------:R-:W0:Y:S01]  /*08c0*/  LDCU.128 UR12, c[0x0][0x380] ;  /* 0x00007000ff0c77ac */ /* 0x000e220008000c00 */
[----:B------:R-:W-:Y:S02]  /*08d0*/  IMAD.MOV.U32 R30, RZ, RZ, R24 ;  /* 0x000000ffff1e7224 */ /* 0x000fe400078e0018 */
[----:B------:R-:W-:Y:S02]  /*08e0*/  IMAD.MOV.U32 R31, RZ, RZ, RZ ;  /* 0x000000ffff1f7224 */ /* 0x000fe400078e00ff */
[----:B0-----:R-:W-:Y:S02]  /*08f0*/  IMAD R0, R9, UR14, RZ ;  /* 0x0000000e09007c24 */ /* 0x001fe4000f8e02ff */
[----:B------:R-:W-:-:S04]  /*0900*/  IMAD.WIDE.U32 R30, R7, UR14, R30 ;  /* 0x0000000e071e7c25 */ /* 0x000fc8000f8e001e */
[----:B------:R-:W-:Y:S01]  /*0910*/  IMAD R15, R7, UR15, R0 ;  /* 0x0000000f070f7c24 */ /* 0x000fe2000f8e0200 */
[----:B------:R-:W-:-:S03]  /*0920*/  LEA R26, P0, R30, UR12, 0x3 ;  /* 0x0000000c1e1a7c11 */ /* 0x000fc6000f8018ff */
[----:B------:R-:W-:-:S05]  /*0930*/  IMAD.IADD R15, R15, 0x1, R31 ;  /* 0x000000010f0f7824 */ /* 0x000fca00078e021f */
[----:B------:R-:W-:-:S05]  /*0940*/  LEA.HI.X R27, R30, UR13, R15, 0x3, P0 ;  /* 0x0000000d1e1b7c11 */ /* 0x000fca00080f1c0f */
[----:B------:R-:W2:Y:S01]  /*0950*/  LDG.E.64 R30, desc[UR8][R26.64] ;  /* 0x000000081a1e7981 */ /* 0x000ea2000c1e1b00 */
[----:B------:R-:W-:Y:S01]  /*0960*/  ISETP.NE.U32.AND P0, PT, R39, RZ, PT ;  /* 0x000000ff2700720c */ /* 0x000fe20003f05070 */
[----:B------:R-:W-:Y:S02]  /*0970*/  IMAD.MOV.U32 R40, RZ, RZ, R3 ;  /* 0x000000ffff287224 */ /* 0x000fe400078e0003 */
[----:B------:R-:W-:Y:S01]  /*0980*/  IMAD.MOV.U32 R41, RZ, RZ, R4 ;  /* 0x000000ffff297224 */ /* 0x000fe200078e0004 */
[----:B------:R-:W-:Y:S01]  /*0990*/  ISETP.NE.AND.EX P0, PT, RZ, RZ, PT, P0 ;  /* 0x000000ffff00720c */ /* 0x000fe20003f05300 */
[----:B--2---:R-:W-:-:S07]  /*09a0*/  DADD R30, R30, -R28 ;  /* 0x000000001e1e7229 */ /* 0x004fce000000081c */
[----:B------:R0:W-:Y:S05]  /*09b0*/  STG.E.64 desc[UR8][R26.64], R30 ;  /* 0x0000001e1a007986 */ /* 0x0001ea000c101b08 */
[----:B------:R-:W-:Y:S05]  /*09c0*/  @!P0 BRA `(.L_x_704) ;  /* 0x0000000400148947 */ /* 0x000fea0003800000 */
[----:B0-----:R-:W2:Y:S01]  /*09d0*/  LDG.E.64 R30, desc[UR8][R18.64] ;  /* 0x00000008121e7981 */ /* 0x001ea2000c1e1b00 */
[----:B------:R-:W0:Y:S01]  /*09e0*/  MUFU.RCP64H R29, R23 ;  /* 0x00000017001d7308 */ /* 0x000e220000001800 */
        /* <DEDUP_REMOVED lines=15> */
[----:B------:R-:W-:Y:S01]  /*0ae0*/  MOV R28, R30 ;  /* 0x0000001e001c7202 */ /* 0x000fe20000000f00 */
[----:B------:R-:W-:Y:S01]  /*0af0*/  IMAD.MOV.U32 R32, RZ, RZ, R22 ;  /* 0x000000ffff207224 */ /* 0x000fe200078e0016 */
[----:B------:R-:W-:Y:S01]  /*0b00*/  MOV R0, 0xb30 ;  /* 0x00000b3000007802 */ /* 0x000fe20000000f00 */
[----:B------:R-:W-:-:S07]  /*0b10*/  IMAD.MOV.U32 R33, RZ, RZ, R23 ;  /* 0x000000ffff217224 */ /* 0x000fce00078e0017 */
[----:B------:R-:W-:Y:S05]  /*0b20*/  CALL.REL.NOINC `($__internal_0_$__cuda_sm20_div_rn_f64_full) ;  /* 0x0000000c002c7944 */ /* 0x000fea0003c00000 */
[----:B------:R-:W-:Y:S02]  /*0b30*/  IMAD.MOV.U32 R28, RZ, RZ, R48 ;  /* 0x000000ffff1c7224 */ /* 0x000fe400078e0030 */
[----:B------:R-:W-:-:S07]  /*0b40*/  IMAD.MOV.U32 R29, RZ, RZ, R49 ;  /* 0x000000ffff1d7224 */ /* 0x000fce00078e0031 */
.L_x_708:
[----:B------:R-:W-:Y:S05]  /*0b50*/  BSYNC.RECONVERGENT B3 ;  /* 0x0000000000037941 */ /* 0x000fea0003800200 */
.L_x_707:
[----:B------:R-:W-:-:S05]  /*0b60*/  IADD3 R26, P0, PT, R10, R26, RZ ;  /* 0x0000001a0a1a7210 */ /* 0x000fca0007f1e0ff */
[----:B------:R-:W-:-:S05]  /*0b70*/  IMAD.X R27, R11, 0x1, R27, P0 ;  /* 0x000000010b1b7824 */ /* 0x000fca00000e061b */
[----:B------:R-:W2:Y:S01]  /*0b80*/  LDG.E.64 R30, desc[UR8][R26.64] ;  /* 0x000000081a1e7981 */ /* 0x000ea2000c1e1b00 */
[----:B------:R-:W-:Y:S01]  /*0b90*/  ISETP.NE.U32.AND P0, PT, R39, 0x1, PT ;  /* 0x000000012700780c */ /* 0x000fe20003f05070 */
[----:B------:R-:W-:Y:S02]  /*0ba0*/  IMAD.MOV.U32 R40, RZ, RZ, R13 ;  /* 0x000000ffff287224 */ /* 0x000fe400078e000d */
[----:B------:R-:W-:Y:S01]  /*0bb0*/  IMAD.MOV.U32 R41, RZ, RZ, R12 ;  /* 0x000000ffff297224 */ /* 0x000fe200078e000c */
[----:B------:R-:W-:Y:S01]  /*0bc0*/  ISETP.NE.AND.EX P0, PT, RZ, RZ, PT, P0 ;  /* 0x000000ffff00720c */ /* 0x000fe20003f05300 */
[----:B--2---:R-:W-:-:S07]  /*0bd0*/  DADD R30, R30, -R28 ;  /* 0x000000001e1e7229 */ /* 0x004fce000000081c */
[----:B------:R1:W-:Y:S05]  /*0be0*/  STG.E.64 desc[UR8][R26.64], R30 ;  /* 0x0000001e1a007986 */ /* 0x0003ea000c101b08 */
[----:B------:R-:W-:Y:S05]  /*0bf0*/  @!P0 BRA `(.L_x_704) ;  /* 0x0000000000888947 */ /* 0x000fea0003800000 */
[----:B------:R-:W-:-:S04]  /*0c00*/  IADD3 R34, P0, PT, R10, R18, RZ ;  /* 0x000000120a227210 */ /* 0x000fc80007f1e0ff */
[----:B------:R-:W-:-:S05]  /*0c10*/  IADD3.X R35, PT, PT, R11, R19, RZ, P0, !PT ;  /* 0x000000130b237210 */ /* 0x000fca00007fe4ff */
[----:B-1----:R-:W2:Y:S01]  /*0c20*/  LDG.E.64 R30, desc[UR8][R34.64] ;  /* 0x00000008221e7981 */ /* 0x002ea2000c1e1b00 */
[----:B------:R-:W0:Y:S01]  /*0c30*/  MUFU.RCP64H R29, R23 ;  /* 0x00000017001d7308 */ /* 0x000e220000001800 */
[----:B------:R-:W-:Y:S01]  /*0c40*/  IMAD.MOV.U32 R28, RZ, RZ, 0x1 ;  /* 0x00000001ff1c7424 */ /* 0x000fe200078e00ff */
[----:B------:R-:W-:Y:S01]  /*0c50*/  IADD3 R40, P1, PT, R2, R13, RZ ;  /* 0x0000000d02287210 */ /* 0x000fe20007f3e0ff */
[----:B------:R-:W-:Y:S04]  /*0c60*/  BSSY.RECONVERGENT B3, `(.L_x_709) ;  /* 0x0000016000037945 */ /* 0x000fe80003800200 */
[----:B------:R-:W-:Y:S01]  /*0c70*/  IMAD.X R41, RZ, RZ, R12, P1 ;  /* 0x000000ffff297224 */ /* 0x000fe200008e060c */
        /* <DEDUP_REMOVED lines=16> */
[----:B------:R-:W-:-:S07]  /*0d80*/  IMAD.MOV.U32 R33, RZ, RZ, R23 ;  /* 0x000000ffff217224 */ /* 0x000fce00078e0017 */
[----:B------:R-:W-:Y:S05]  /*0d90*/  CALL.REL.NOINC `($__internal_0_$__cuda_sm20_div_rn_f64_full) ;  /* 0x0000000800907944 */ /* 0x000fea0003c00000 */
[----:B------:R-:W-:Y:S01]  /*0da0*/  IMAD.MOV.U32 R28, RZ, RZ, R48 ;  /* 0x000000ffff1c7224 */ /* 0x000fe200078e0030 */
[----:B------:R-:W-:-:S07]  /*0db0*/  MOV R29, R49 ;  /* 0x00000031001d7202 */ /* 0x000fce0000000f00 */
.L_x_710:
[----:B------:R-:W-:Y:S05]  /*0dc0*/  BSYNC.RECONVERGENT B3 ;  /* 0x0000000000037941 */ /* 0x000fea0003800200 */
.L_x_709:
[----:B------:R-:W-:-:S05]  /*0dd0*/  IADD3 R26, P0, PT, R10, R26, RZ ;  /* 0x0000001a0a1a7210 */ /* 0x000fca0007f1e0ff */
[----:B------:R-:W-:-:S05]  /*0de0*/  IMAD.X R27, R11, 0x1, R27, P0 ;  /* 0x000000010b1b7824 */ /* 0x000fca00000e061b */
[----:B------:R-:W2:Y:S02]  /*0df0*/  LDG.E.64 R30, desc[UR8][R26.64] ;  /* 0x000000081a1e7981 */ /* 0x000ea4000c1e1b00 */
[----:B--2---:R-:W-:-:S07]  /*0e00*/  DADD R30, R30, -R28 ;  /* 0x000000001e1e7229 */ /* 0x004fce000000081c */
[----:B------:R2:W-:Y:S04]  /*0e10*/  STG.E.64 desc[UR8][R26.64], R30 ;  /* 0x0000001e1a007986 */ /* 0x0005e8000c101b08 */
.L_x_704:
[----:B------:R-:W-:Y:S05]  /*0e20*/  BSYNC.RECONVERGENT B2 ;  /* 0x0000000000027941 */ /* 0x000fea0003800200 */
.L_x_703:
[----:B------:R-:W-:-:S04]  /*0e30*/  ISETP.GE.U32.AND P0, PT, R38, 0x3, PT ;  /* 0x000000032600780c */ /* 0x000fc80003f06070 */
[----:B------:R-:W-:-:S13]  /*0e40*/  ISETP.GE.U32.AND.EX P0, PT, R46, RZ, PT, P0 ;  /* 0x000000ff2e00720c */ /* 0x000fda0003f06100 */
[----:B------:R-:W-:Y:S05]  /*0e50*/  @!P0 BRA `(.L_x_700) ;  /* 0x0000000800408947 */ /* 0x000fea0003800000 */
.L_x_719:
[----:B---3--:R-:W3:Y:S08]  /*0e60*/  LDC.64 R28, c[0x0][0x388] ;  /* 0x0000e200ff1c7b82 */ /* 0x008ef00000000a00 */
[----:B------:R-:W4:Y:S01]  /*0e70*/  LDC.64 R38, c[0x0][0x380] ;  /* 0x0000e000ff267b82 */ /* 0x000f220000000a00 */
[C---:B---3--:R-:W-:Y:S02]  /*0e80*/  IMAD R0, R28.reuse, UR17, RZ ;  /* 0x000000111c007c24 */ /* 0x048fe4000f8e02ff */
[----:B012---:R-:W-:-:S04]  /*0e90*/  IMAD.WIDE.U32 R26, R28, UR16, R40 ;  /* 0x000000101c1a7c25 */ /* 0x007fc8000f8e0028 */
[----:B------:R-:W-:Y:S01]  /*0ea0*/  IMAD R29, R29, UR16, R0 ;  /* 0x000000101d1d7c24 */ /* 0x000fe2000f8e0200 */
[----:B----4-:R-:W-:-:S03]  /*0eb0*/  LEA R38, P0, R26, R38, 0x3 ;  /* 0x000000261a267211 */ /* 0x010fc600078018ff */
[----:B------:R-:W-:-:S05]  /*0ec0*/  IMAD.IADD R0, R29, 0x1, R27 ;  /* 0x000000011d007824 */ /* 0x000fca00078e021b */
[----:B------:R-:W-:-:S05]  /*0ed0*/  LEA.HI.X R39, R26, R39, R0, 0x3, P0 ;  /* 0x000000271a277211 */ /* 0x000fca00000f1c00 */
        /* <DEDUP_REMOVED lines=18> */
[----:B------:R-:W-:Y:S01]  /*1000*/  MOV R33, R23 ;  /* 0x0000001700217202 */ /* 0x000fe20000000f00 */
[----:B------:R-:W-:Y:S01]  /*1010*/  IMAD.MOV.U32 R31, RZ, RZ, R27 ;  /* 0x000000ffff1f7224 */ /* 0x000fe200078e001b */
[----:B------:R-:W-:Y:S01]  /*1020*/  MOV R0, 0x1050 ;  /* 0x0000105000007802 */ /* 0x000fe20000000f00 */
[----:B------:R-:W-:-:S07]  /*1030*/  IMAD.MOV.U32 R32, RZ, RZ, R22 ;  /* 0x000000ffff207224 */ /* 0x000fce00078e0016 */
[----:B------:R-:W-:Y:S05]  /*1040*/  CALL.REL.NOINC `($__internal_0_$__cuda_sm20_div_rn_f64_full) ;  /* 0x0000000400e47944 */ /* 0x000fea0003c00000 */
[----:B------:R-:W-:Y:S02]  /*1050*/  IMAD.MOV.U32 R28, RZ, RZ, R48 ;  /* 0x000000ffff1c7224 */ /* 0x000fe400078e0030 */
[----:B------:R-:W-:-:S07]  /*1060*/  IMAD.MOV.U32 R29, RZ, RZ, R49 ;  /* 0x000000ffff1d7224 */ /* 0x000fce00078e0031 */
.L_x_712:
[----:B------:R-:W-:Y:S05]  /*1070*/  BSYNC.RECONVERGENT B2 ;  /* 0x0000000000027941 */ /* 0x000fea0003800200 */
.L_x_711:
[----:B------:R-:W-:Y:S02]  /*1080*/  IMAD R0, R9, UR22, RZ ;  /* 0x0000001609007c24 */ /* 0x000fe4000f8e02ff */
[----:B------:R-:W-:-:S04]  /*1090*/  IMAD.WIDE.U32 R30, R7, UR22, R40 ;  /* 0x00000016071e7c25 */ /* 0x000fc8000f8e0028 */
[----:B------:R-:W-:Y:S01]  /*10a0*/  IMAD R15, R7, UR23, R0 ;  /* 0x00000017070f7c24 */ /* 0x000fe2000f8e0200 */
[----:B------:R-:W-:-:S03]  /*10b0*/  LEA R26, P0, R30, UR20, 0x3 ;  /* 0x000000141e1a7c11 */ /* 0x000fc6000f8018ff */
[----:B------:R-:W-:-:S05]  /*10c0*/  IMAD.IADD R15, R15, 0x1, R31 ;  /* 0x000000010f0f7824 */ /* 0x000fca00078e021f */
[----:B------:R-:W-:-:S05]  /*10d0*/  LEA.HI.X R27, R30, UR21, R15, 0x3, P0 ;  /* 0x000000151e1b7c11 */ /* 0x000fca00080f1c0f */
[----:B------:R-:W2:Y:S01]  /*10e0*/  LDG.E.64 R30, desc[UR8][R26.64] ;  /* 0x000000081a1e7981 */ /* 0x000ea2000c1e1b00 */
[----:B------:R-:W-:-:S05]  /*10f0*/  IADD3 R38, P0, PT, R10, R38, RZ ;  /* 0x000000260a267210 */ /* 0x000fca0007f1e0ff */
[----:B------:R-:W-:Y:S01]  /*1100*/  IMAD.X R39, R11, 0x1, R39, P0 ;  /* 0x000000010b277824 */ /* 0x000fe200000e0627 */
[----:B--2---:R-:W-:-:S07]  /*1110*/  DADD R32, R30, -R28 ;  /* 0x000000001e207229 */ /* 0x004fce000000081c */
[----:B------:R0:W-:Y:S04]  /*1120*/  STG.E.64 desc[UR8][R26.64], R32 ;  /* 0x000000201a007986 */ /* 0x0001e8000c101b08 */
[----:B------:R-:W2:Y:S01]  /*1130*/  LDG.E.64 R30, desc[UR8][R38.64] ;  /* 0x00000008261e7981 */ /* 0x000ea2000c1e1b00 */
[----:B------:R-:W1:Y:S01]  /*1140*/  MUFU.RCP64H R29, R23 ;  /* 0x00000017001d7308 */ /* 0x000e620000001800 */
[----:B------:R-:W-:Y:S01]  /*1150*/  IMAD.MOV.U32 R28, RZ, RZ, 0x1 ;  /* 0x00000001ff1c7424 */ /* 0x000fe200078e00ff */
[----:B------:R-:W-:Y:S05]  /*1160*/  BSSY.RECONVERGENT B2, `(.L_x_713) ;  /* 0x0000015000027945 */ /* 0x000fea0003800200 */
[----:B-1----:R-:W-:-:S08]  /*1170*/  DFMA R34, -R22, R28, 1 ;  /* 0x3ff000001622742b */ /* 0x002fd0000000011c */
[----:B------:R-:W-:-:S08]  /*1180*/  DFMA R34, R34, R34, R34 ;  /* 0x000000222222722b */ /* 0x000fd00000000022 */
[----:B------:R-:W-:-:S08]  /*1190*/  DFMA R28, R28, R34, R28 ;  /* 0x000000221c1c722b */ /* 0x000fd0000000001c */
[----:B------:R-:W-:-:S08]  /*11a0*/  DFMA R34, -R22, R28, 1 ;  /* 0x3ff000001622742b */ /* 0x000fd0000000011c */
[----:B------:R-:W-:Y:S02]  /*11b0*/  DFMA R28, R28, R34, R28 ;  /* 0x000000221c1c722b */ /* 0x000fe4000000001c */
[----:B--2---:R-:W-:-:S08]  /*11c0*/  DMUL R30, R16, R30 ;  /* 0x0000001e101e7228 */ /* 0x004fd00000000000 */
[----:B------:R-:W-:Y:S02]  /*11d0*/  DMUL R34, R28, R30 ;  /* 0x0000001e1c227228 */ /* 0x000fe40000000000 */
[----:B------:R-:W-:-:S06]  /*11e0*/  FSETP.GEU.AND P1, PT, |R31|, 6.5827683646048100446e-37, PT ;  /* 0x036000001f00780b */ /* 0x000fcc0003f2e200 */
[----:B0-----:R-:W-:-:S08]  /*11f0*/  DFMA R32, -R22, R34, R30 ;  /* 0x000000221620722b */ /* 0x001fd0000000011e */
[----:B------:R-:W-:-:S10]  /*1200*/  DFMA R28, R28, R32, R34 ;  /* 0x000000201c1c722b */ /* 0x000fd40000000022 */
[----:B------:R-:W-:-:S05]  /*1210*/  FFMA R0, RZ, R23, R29 ;  /* 0x00000017ff007223 */ /* 0x000fca000000001d */
[----:B------:R-:W-:-:S13]  /*1220*/  FSETP.GT.AND P0, PT, |R0|, 1.469367938527859385e-39, PT ;  /* 0x001000000000780b */ /* 0x000fda0003f04200 */
[----:B------:R-:W-:Y:S05]  /*1230*/  @P0 BRA P1, `(.L_x_714) ;  /* 0x00000000001c0947 */ /* 0x000fea0000800000 */
[----:B------:R-:W-:Y:S01]  /*1240*/  IMAD.MOV.U32 R28, RZ, RZ, R30 ;  /* 0x000000ffff1c7224 */ /* 0x000fe200078e001e */
[----:B------:R-:W-:Y:S01]  /*1250*/  MOV R32, R22 ;  /* 0x0000001600207202 */ /* 0x000fe20000000f00 */
[----:B------:R-:W-:Y:S01]  /*1260*/  IMAD.MOV.U32 R33, RZ, RZ, R23 ;  /* 0x000000ffff217224 */ /* 0x000fe200078e0017 */
[----:B------:R-:W-:-:S07]  /*1270*/  MOV R0, 0x1290 ;  /* 0x0000129000007802 */ /* 0x000fce0000000f00 */
[----:B------:R-:W-:Y:S05]  /*1280*/  CALL.REL.NOINC `($__internal_0_$__cuda_sm20_div_rn_f64_full) ;  /* 0x0000000400547944 */ /* 0x000fea0003c00000 */
[----:B------:R-:W-:Y:S02]  /*1290*/  IMAD.MOV.U32 R28, RZ, RZ, R48 ;  /* 0x000000ffff1c7224 */ /* 0x000fe400078e0030 */
[----:B------:R-:W-:-:S07]  /*12a0*/  IMAD.MOV.U32 R29, RZ, RZ, R49 ;  /* 0x000000ffff1d7224 */ /* 0x000fce00078e0031 */
.L_x_714:
[----:B------:R-:W-:Y:S05]  /*12b0*/  BSYNC.RECONVERGENT B2 ;  /* 0x0000000000027941 */ /* 0x000fea0003800200 */
.L_x_713:
[----:B------:R-:W-:-:S05]  /*12c0*/  IADD3 R26, P0, PT, R10, R26, RZ ;  /* 0x0000001a0a1a7210 */ /* 0x000fca0007f1e0ff */
[----:B------:R-:W-:-:S05]  /*12d0*/  IMAD.X R27, R11, 0x1, R27, P0 ;  /* 0x000000010b1b7824 */ /* 0x000fca00000e061b */
        /* <DEDUP_REMOVED lines=29> */
.L_x_716:
[----:B------:R-:W-:Y:S05]  /*14b0*/  BSYNC.RECONVERGENT B2 ;  /* 0x0000000000027941 */ /* 0x000fea0003800200 */
.L_x_715:
        /* <DEDUP_REMOVED lines=9> */
[----:B------:R-:W-:Y:S01]  /*1550*/  MOV R30, 0x1 ;  /* 0x00000001001e7802 */ /* 0x000fe20000000f00 */
        /* <DEDUP_REMOVED lines=19> */
[----:B------:R-:W-:Y:S02]  /*1690*/  IMAD.MOV.U32 R28, RZ, RZ, R48 ;  /* 0x000000ffff1c7224 */ /* 0x000fe400078e0030 */
[----:B------:R-:W-:-:S07]  /*16a0*/  IMAD.MOV.U32 R29, RZ, RZ, R49 ;  /* 0x000000ffff1d7224 */ /* 0x000fce00078e0031 */
.L_x_718:
[----:B------:R-:W-:Y:S05]  /*16b0*/  BSYNC.RECONVERGENT B2 ;  /* 0x0000000000027941 */ /* 0x000fea0003800200 */
.L_x_717:
[----:B------:R-:W-:-:S05]  /*16c0*/  IADD3 R26, P0, PT, R10, R26, RZ ;  /* 0x0000001a0a1a7210 */ /* 0x000fca0007f1e0ff */
[----:B------:R-:W-:-:S05]  /*16d0*/  IMAD.X R27, R11, 0x1, R27, P0 ;  /* 0x000000010b1b7824 */ /* 0x000fca00000e061b */
[----:B------:R-:W2:Y:S01]  /*16e0*/  LDG.E.64 R30, desc[UR8][R26.64] ;  /* 0x000000081a1e7981 */ /* 0x000ea2000c1e1b00 */
[----:B------:R-:W-:-:S04]  /*16f0*/  LEA R40, P0, R2, R40, 0x2 ;  /* 0x0000002802287211 */ /* 0x000fc800078010ff */
[----:B------:R-:W-:Y:S02]  /*1700*/  LEA.HI.X R41, R2, R41, RZ, 0x2, P0 ;  /* 0x0000002902297211 */ /* 0x000fe400000f14ff */
[----:B------:R-:W-:-:S04]  /*1710*/  ISETP.GE.U32.AND P0, PT, R40, UR18, PT ;  /* 0x0000001228007c0c */ /* 0x000fc8000bf06070 */
[----:B------:R-:W-:Y:S01]  /*1720*/  ISETP.GE.AND.EX P0, PT, R41, UR19, PT, P0 ;  /* 0x0000001329007c0c */ /* 0x000fe2000bf06300 */
[----:B--2---:R-:W-:-:S07]  /*1730*/  DADD R30, R30, -R28 ;  /* 0x000000001e1e7229 */ /* 0x004fce000000081c */
[----:B------:R3:W-:Y:S05]  /*1740*/  STG.E.64 desc[UR8][R26.64], R30 ;  /* 0x0000001e1a007986 */ /* 0x0007ea000c101b08 */
[----:B------:R-:W-:Y:S05]  /*1750*/  @!P0 BRA `(.L_x_719) ;  /* 0xfffffff400c08947 */ /* 0x000fea000383ffff */
.L_x_700:
[----:B------:R-:W-:Y:S05]  /*1760*/  BSYNC.RECONVERGENT B0 ;  /* 0x0000000000007941 */ /* 0x000fea0003800200 */
.L_x_699:
[----:B------:R-:W-:-:S04]  /*1770*/  IADD3 R7, P0, PT, R7, UR4, RZ ;  /* 0x0000000407077c10 */ /* 0x000fc8000ff1e0ff */
[----:B------:R-:W-:Y:S02]  /*1780*/  IADD3.X R9, PT, PT, RZ, R9, RZ, P0, !PT ;  /* 0x00000009ff097210 */ /* 0x000fe400007fe4ff */
[----:B------:R-:W-:-:S04]  /*1790*/  ISETP.GE.U32.AND P0, PT, R7, UR6, PT ;  /* 0x0000000607007c0c */ /* 0x000fc8000bf06070 */
[----:B------:R-:W-:-:S13]  /*17a0*/  ISETP.GE.AND.EX P0, PT, R9, UR7, PT, P0 ;  /* 0x0000000709007c0c */ /* 0x000fda000bf06300 */
[----:B------:R-:W-:Y:S05]  /*17b0*/  @!P0 BRA `(.L_x_720) ;  /* 0xffffffec00548947 */ /* 0x000fea000383ffff */
[----:B------:R-:W-:Y:S05]  /*17c0*/  BSYNC.RECONVERGENT B1 ;  /* 0x0000000000017941 */ /* 0x000fea0003800200 */
.L_x_698:
[----:B------:R-:W-:Y:S05]  /*17d0*/  EXIT ;  /* 0x000000000000794d */ /* 0x000fea0003800000 */
        .weak           $__internal_0_$__cuda_sm20_div_rn_f64_full
        .type           $__internal_0_$__cuda_sm20_div_rn_f64_full,@function
        .size           $__internal_0_$__cuda_sm20_div_rn_f64_full,($__internal_1_$__cuda_sm20_div_u64 - $__internal_0_$__cuda_sm20_div_rn_f64_full)
$__internal_0_$__cuda_sm20_div_rn_f64_full:
[----:B------:R-:W-:Y:S01]  /*17e0*/  IMAD.MOV.U32 R29, RZ, RZ, R31 ;  /* 0x000000ffff1d7224 */ /* 0x000fe200078e001f */
[C---:B------:R-:W-:Y:S01]  /*17f0*/  FSETP.GEU.AND P0, PT, |R33|.reuse, 1.469367938527859385e-39, PT ;  /* 0x001000002100780b */ /* 0x040fe20003f0e200 */
[----:B------:R-:W-:Y:S01]  /*1800*/  IMAD.MOV.U32 R42, RZ, RZ, 0x1ca00000 ;  /* 0x1ca00000ff2a7424 */ /* 0x000fe200078e00ff */
[----:B------:R-:W-:Y:S01]  /*1810*/  LOP3.LUT R30, R33, 0x800fffff, RZ, 0xc0, !PT ;  /* 0x800fffff211e7812 */ /* 0x000fe200078ec0ff */
[----:B------:R-:W-:Y:S01]  /*1820*/  IMAD.MOV.U32 R48, RZ, RZ, 0x1 ;  /* 0x00000001ff307424 */ /* 0x000fe200078e00ff */
[C---:B------:R-:W-:Y:S01]  /*1830*/  FSETP.GEU.AND P2, PT, |R29|.reuse, 1.469367938527859385e-39, PT ;  /* 0x001000001d00780b */ /* 0x040fe20003f4e200 */
[----:B------:R-:W-:Y:S01]  /*1840*/  BSSY.RECONVERGENT B4, `(.L_x_721) ;  /* 0x0000052000047945 */ /* 0x000fe20003800200 */
[----:B------:R-:W-:Y:S01]  /*1850*/  LOP3.LUT R31, R30, 0x3ff00000, RZ, 0xfc, !PT ;  /* 0x3ff000001e1f7812 */ /* 0x000fe200078efcff */
[----:B------:R-:W-:Y:S01]  /*1860*/  IMAD.MOV.U32 R30, RZ, RZ, R32 ;  /* 0x000000ffff1e7224 */ /* 0x000fe200078e0020 */
[----:B------:R-:W-:Y:S02]  /*1870*/  LOP3.LUT R15, R29, 0x7ff00000, RZ, 0xc0, !PT ;  /* 0x7ff000001d0f7812 */ /* 0x000fe400078ec0ff */
[----:B------:R-:W-:-:S02]  /*1880*/  LOP3.LUT R44, R33, 0x7ff00000, RZ, 0xc0, !PT ;  /* 0x7ff00000212c7812 */ /* 0x000fc400078ec0ff */
[----:B------:R-:W-:Y:S01]  /*1890*/  MOV R43, R15 ;  /* 0x0000000f002b7202 */ /* 0x000fe20000000f00 */
[----:B------:R-:W-:Y:S01]  /*18a0*/  @!P0 DMUL R30, R32, 8.98846567431157953865e+307 ;  /* 0x7fe00000201e8828 */ /* 0x000fe20000000000 */
[----:B------:R-:W-:-:S03]  /*18b0*/  ISETP.GE.U32.AND P1, PT, R15, R44, PT ;  /* 0x0000002c0f00720c */ /* 0x000fc60003f26070 */
[----:B------:R-:W-:Y:S01]  /*18c0*/  @!P2 LOP3.LUT R34, R33, 0x7ff00000, RZ, 0xc0, !PT ;  /* 0x7ff000002122a812 */ /* 0x000fe200078ec0ff */
[----:B------:R-:W-:Y:S01]  /*18d0*/  @!P2 IMAD.MOV.U32 R36, RZ, RZ, RZ ;  /* 0x000000ffff24a224 */ /* 0x000fe200078e00ff */
[----:B------:R-:W0:Y:S01]  /*18e0*/  MUFU.RCP64H R49, R31 ;  /* 0x0000001f00317308 */ /* 0x000e220000001800 */
[C---:B------:R-:W-:Y:S02]  /*18f0*/  SEL R35, R42.reuse, 0x63400000, !P1 ;  /* 0x634000002a237807 */ /* 0x040fe40004800000 */
[----:B------:R-:W-:Y:S02]  /*1900*/  @!P2 ISETP.GE.U32.AND P3, PT, R15, R34, PT ;  /* 0x000000220f00a20c */ /* 0x000fe40003f66070 */
[----:B------:R-:W-:Y:S02]  /*1910*/  LOP3.LUT R35, R35, 0x800fffff, R29, 0xf8, !PT ;  /* 0x800fffff23237812 */ /* 0x000fe400078ef81d */
[----:B------:R-:W-:Y:S02]  /*1920*/  @!P2 SEL R37, R42, 0x63400000, !P3 ;  /* 0x634000002a25a807 */ /* 0x000fe40005800000 */
[----:B------:R-:W-:-:S02]  /*1930*/  @!P0 LOP3.LUT R44, R31, 0x7ff00000, RZ, 0xc0, !PT ;  /* 0x7ff000001f2c8812 */ /* 0x000fc400078ec0ff */
[----:B------:R-:W-:-:S04]  /*1940*/  @!P2 LOP3.LUT R34, R37, 0x80000000, R29, 0xf8, !PT ;  /* 0x800000002522a812 */ /* 0x000fc800078ef81d */
[----:B------:R-:W-:Y:S01]  /*1950*/  @!P2 LOP3.LUT R37, R34, 0x100000, RZ, 0xfc, !PT ;  /* 0x001000002225a812 */ /* 0x000fe200078efcff */
[----:B------:R-:W-:-:S06]  /*1960*/  IMAD.MOV.U32 R34, RZ, RZ, R28 ;  /* 0x000000ffff227224 */ /* 0x000fcc00078e001c */
[----:B------:R-:W-:Y:S02]  /*1970*/  @!P2 DFMA R34, R34, 2, -R36 ;  /* 0x400000002222a82b */ /* 0x000fe40000000824 */
[----:B0-----:R-:W-:-:S08]  /*1980*/  DFMA R36, R48, -R30, 1 ;  /* 0x3ff000003024742b */ /* 0x001fd0000000081e */
[----:B------:R-:W-:Y:S01]  /*1990*/  DFMA R36, R36, R36, R36 ;  /* 0x000000242424722b */ /* 0x000fe20000000024 */
[----:B------:R-:W-:-:S05]  /*19a0*/  @!P2 LOP3.LUT R43, R35, 0x7ff00000, RZ, 0xc0, !PT ;  /* 0x7ff00000232ba812 */ /* 0x000fca00078ec0ff */
[----:B------:R-:W-:Y:S02]  /*19b0*/  VIADD R45, R43, 0xffffffff ;  /* 0xffffffff2b2d7836 */ /* 0x000fe40000000000 */
[----:B------:R-:W-:-:S03]  /*19c0*/  DFMA R48, R48, R36, R48 ;  /* 0x000000243030722b */ /* 0x000fc60000000030 */
[----:B------:R-:W-:Y:S01]  /*19d0*/  ISETP.GT.U32.AND P0, PT, R45, 0x7feffffe, PT ;  /* 0x7feffffe2d00780c */ /* 0x000fe20003f04070 */
[----:B------:R-:W-:-:S04]  /*19e0*/  VIADD R45, R44, 0xffffffff ;  /* 0xffffffff2c2d7836 */ /* 0x000fc80000000000 */
[----:B------:R-:W-:Y:S01]  /*19f0*/  DFMA R50, R48, -R30, 1 ;  /* 0x3ff000003032742b */ /* 0x000fe2000000081e */
[----:B------:R-:W-:-:S07]  /*1a00*/  ISETP.GT.U32.OR P0, PT, R45, 0x7feffffe, P0 ;  /* 0x7feffffe2d00780c */ /* 0x000fce0000704470 */
[----:B------:R-:W-:-:S08]  /*1a10*/  DFMA R50, R48, R50, R48 ;  /* 0x000000323032722b */ /* 0x000fd00000000030 */
[----:B------:R-:W-:-:S08]  /*1a20*/  DMUL R48, R50, R34 ;  /* 0x0000002232307228 */ /* 0x000fd00000000000 */
[----:B------:R-:W-:-:S08]  /*1a30*/  DFMA R36, R48, -R30, R34 ;  /* 0x8000001e3024722b */ /* 0x000fd00000000022 */
[----:B------:R-:W-:Y:S01]  /*1a40*/  DFMA R36, R50, R36, R48 ;  /* 0x000000243224722b */ /* 0x000fe20000000030 */
[----:B------:R-:W-:Y:S10]  /*1a50*/  @P0 BRA `(.L_x_722) ;  /* 0x00000000006c0947 */ /* 0x000ff40003800000 */
[----:B------:R-:W-:-:S04]  /*1a60*/  LOP3.LUT R28, R33, 0x7ff00000, RZ, 0xc0, !PT ;  /* 0x7ff00000211c7812 */ /* 0x000fc800078ec0ff */
[CC--:B------:R-:W-:Y:S02]  /*1a70*/  ISETP.GE.U32.AND P0, PT, R15.reuse, R28.reuse, PT ;  /* 0x0000001c0f00720c */ /* 0x0c0fe40003f06070 */
[----:B------:R-:W-:Y:S01]  /*1a80*/  VIADDMNMX R15, R15, -R28, 0xb9600000, !PT ;  /* 0xb96000000f0f7446 */ /* 0x000fe2000780091c */
[----:B------:R-:W-:Y:S01]  /*1a90*/  IMAD.MOV.U32 R28, RZ, RZ, RZ ;  /* 0x000000ffff1c7224 */ /* 0x000fe200078e00ff */
[----:B------:R-:W-:Y:S02]  /*1aa0*/  SEL R42, R42, 0x63400000, !P0 ;  /* 0x634000002a2a7807 */ /* 0x000fe40004000000 */
[----:B------:R-:W-:-:S05]  /*1ab0*/  VIMNMX R15, PT, PT, R15, 0x46a00000, PT ;  /* 0x46a000000f0f7848 */ /* 0x000fca0003fe0100 */
[----:B------:R-:W-:-:S04]  /*1ac0*/  IMAD.IADD R15, R15, 0x1, -R42 ;  /* 0x000000010f0f7824 */ /* 0x000fc800078e0a2a */
[----:B------:R-:W-:-:S06]  /*1ad0*/  VIADD R29, R15, 0x7fe00000 ;  /* 0x7fe000000f1d7836 */ /* 0x000fcc0000000000 */
[----:B------:R-:W-:-:S10]  /*1ae0*/  DMUL R48, R36, R28 ;  /* 0x0000001c24307228 */ /* 0x000fd40000000000 */
[----:B------:R-:W-:-:S13]  /*1af0*/  FSETP.GTU.AND P0, PT, |R49|, 1.469367938527859385e-39, PT ;  /* 0x001000003100780b */ /* 0x000fda0003f0c200 */
[----:B------:R-:W-:Y:S05]  /*1b00*/  @P0 BRA `(.L_x_723) ;  /* 0x0000000000940947 */ /* 0x000fea0003800000 */
[----:B------:R-:W-:-:S06]  /*1b10*/  DFMA R30, R36, -R30, R34 ;  /* 0x8000001e241e722b */ /* 0x000fcc0000000022 */
[----:B------:R-:W-:-:S04]  /*1b20*/  IMAD.MOV.U32 R30, RZ, RZ, RZ ;  /* 0x000000ffff1e7224 */ /* 0x000fc800078e00ff */
[C---:B------:R-:W-:Y:S02]  /*1b30*/  FSETP.NEU.AND P0, PT, R31.reuse, RZ, PT ;  /* 0x000000ff1f00720b */ /* 0x040fe40003f0d000 */
[----:B------:R-:W-:-:S04]  /*1b40*/  LOP3.LUT R33, R31, 0x80000000, R33, 0x48, !PT ;  /* 0x800000001f217812 */ /* 0x000fc800078e4821 */
[----:B------:R-:W-:-:S07]  /*1b50*/  LOP3.LUT R31, R33, R29, RZ, 0xfc, !PT ;  /* 0x0000001d211f7212 */ /* 0x000fce00078efcff */
[----:B------:R-:W-:Y:S05]  /*1b60*/  @!P0 BRA `(.L_x_723) ;  /* 0x00000000007c8947 */ /* 0x000fea0003800000 */
[C---:B------:R-:W-:Y:S01]  /*1b70*/  IADD3 R29, PT, PT, -R15.reuse, RZ, RZ ;  /* 0x000000ff0f1d7210 */ /* 0x040fe20007ffe1ff */
[----:B------:R-:W-:Y:S01]  /*1b80*/  IMAD.MOV.U32 R28, RZ, RZ, RZ ;  /* 0x000000ffff1c7224 */ /* 0x000fe200078e00ff */
[----:B------:R-:W-:Y:S01]  /*1b90*/  DMUL.RP R30, R36, R30 ;  /* 0x0000001e241e7228 */ /* 0x000fe20000008000 */
[----:B------:R-:W-:-:S04]  /*1ba0*/  IADD3 R15, PT, PT, -R15, -0x43300000, RZ ;  /* 0xbcd000000f0f7810 */ /* 0x000fc80007ffe1ff */
[----:B------:R-:W-:-:S05]  /*1bb0*/  DFMA R28, R48, -R28, R36 ;  /* 0x8000001c301c722b */ /* 0x000fca0000000024 */
[----:B------:R-:W-:-:S05]  /*1bc0*/  LOP3.LUT R33, R31, R33, RZ, 0x3c, !PT ;  /* 0x000000211f217212 */ /* 0x000fca00078e3cff */
[----:B------:R-:W-:-:S04]  /*1bd0*/  FSETP.NEU.AND P0, PT, |R29|, R15, PT ;  /* 0x0000000f1d00720b */ /* 0x000fc80003f0d200 */
[----:B------:R-:W-:Y:S02]  /*1be0*/  FSEL R48, R30, R48, !P0 ;  /* 0x000000301e307208 */ /* 0x000fe40004000000 */
[----:B------:R-:W-:Y:S01]  /*1bf0*/  FSEL R49, R33, R49, !P0 ;  /* 0x0000003121317208 */ /* 0x000fe20004000000 */
[----:B------:R-:W-:Y:S06]  /*1c00*/  BRA `(.L_x_723) ;  /* 0x0000000000547947 */ /* 0x000fec0003800000 */
.L_x_722:
[----:B------:R-:W-:-:S14]  /*1c10*/  DSETP.NAN.AND P0, PT, R28, R28, PT ;  /* 0x0000001c1c00722a */ /* 0x000fdc0003f08000 */
[----:B------:R-:W-:Y:S05]  /*1c20*/  @P0 BRA `(.L_x_724) ;  /* 0x0000000000440947 */ /* 0x000fea0003800000 */
[----:B------:R-:W-:-:S14]  /*1c30*/  DSETP.NAN.AND P0, PT, R32, R32, PT ;  /* 0x000000202000722a */ /* 0x000fdc0003f08000 */
[----:B------:R-:W-:Y:S05]  /*1c40*/  @P0 BRA `(.L_x_725) ;  /* 0x0000000000300947 */ /* 0x000fea0003800000 */
[----:B------:R-:W-:Y:S01]  /*1c50*/  ISETP.NE.AND P0, PT, R43, R44, PT ;  /* 0x0000002c2b00720c */ /* 0x000fe20003f05270 */
[----:B------:R-:W-:Y:S02]  /*1c60*/  IMAD.MOV.U32 R48, RZ, RZ, 0x0 ;  /* 0x00000000ff307424 */ /* 0x000fe400078e00ff */
[----:B------:R-:W-:-:S10]  /*1c70*/  IMAD.MOV.U32 R49, RZ, RZ, -0x80000 ;  /* 0xfff80000ff317424 */ /* 0x000fd400078e00ff */
[----:B------:R-:W-:Y:S05]  /*1c80*/  @!P0 BRA `(.L_x_723) ;  /* 0x0000000000348947 */ /* 0x000fea0003800000 */
[----:B------:R-:W-:Y:S02]  /*1c90*/  ISETP.NE.AND P0, PT, R43, 0x7ff00000, PT ;  /* 0x7ff000002b00780c */ /* 0x000fe40003f05270 */
[----:B------:R-:W-:Y:S02]  /*1ca0*/  LOP3.LUT R49, R29, 0x80000000, R33, 0x48, !PT ;  /* 0x800000001d317812 */ /* 0x000fe400078e4821 */
[----:B------:R-:W-:-:S13]  /*1cb0*/  ISETP.EQ.OR P0, PT, R44, RZ, !P0 ;  /* 0x000000ff2c00720c */ /* 0x000fda0004702670 */
[----:B------:R-:W-:Y:S01]  /*1cc0*/  @P0 LOP3.LUT R15, R49, 0x7ff00000, RZ, 0xfc, !PT ;  /* 0x7ff00000310f0812 */ /* 0x000fe200078efcff */
[----:B------:R-:W-:Y:S02]  /*1cd0*/  @!P0 IMAD.MOV.U32 R48, RZ, RZ, RZ ;  /* 0x000000ffff308224 */ /* 0x000fe400078e00ff */
[----:B------:R-:W-:Y:S02]  /*1ce0*/  @P0 IMAD.MOV.U32 R48, RZ, RZ, RZ ;  /* 0x000000ffff300224 */ /* 0x000fe400078e00ff */
[----:B------:R-:W-:Y:S01]  /*1cf0*/  @P0 IMAD.MOV.U32 R49, RZ, RZ, R15 ;  /* 0x000000ffff310224 */ /* 0x000fe200078e000f */
[----:B------:R-:W-:Y:S06]  /*1d00*/  BRA `(.L_x_723) ;  /* 0x0000000000147947 */ /* 0x000fec0003800000 */
.L_x_725:
[----:B------:R-:W-:Y:S02]  /*1d10*/  LOP3.LUT R49, R33, 0x80000, RZ, 0xfc, !PT ;  /* 0x0008000021317812 */ /* 0x000fe400078efcff */
[----:B------:R-:W-:Y:S01]  /*1d20*/  MOV R48, R32 ;  /* 0x0000002000307202 */ /* 0x000fe20000000f00 */
[----:B------:R-:W-:Y:S06]  /*1d30*/  BRA `(.L_x_723) ;  /* 0x0000000000087947 */ /* 0x000fec0003800000 */
.L_x_724:
[----:B------:R-:W-:Y:S01]  /*1d40*/  LOP3.LUT R49, R29, 0x80000, RZ, 0xfc, !PT ;  /* 0x000800001d317812 */ /* 0x000fe200078efcff */
[----:B------:R-:W-:-:S07]  /*1d50*/  IMAD.MOV.U32 R48, RZ, RZ, R28 ;  /* 0x000000ffff307224 */ /* 0x000fce00078e001c */
.L_x_723:
[----:B------:R-:W-:Y:S05]  /*1d60*/  BSYNC.RECONVERGENT B4 ;  /* 0x0000000000047941 */ /* 0x000fea0003800200 */
.L_x_721:
[----:B------:R-:W-:Y:S02]  /*1d70*/  IMAD.MOV.U32 R28, RZ, RZ, R0 ;  /* 0x000000ffff1c7224 */ /* 0x000fe400078e0000 */
[----:B------:R-:W-:-:S04]  /*1d80*/  IMAD.MOV.U32 R29, RZ, RZ, 0x0 ;  /* 0x00000000ff1d7424 */ /* 0x000fc800078e00ff */
[----:B------:R-:W-:Y:S05]  /*1d90*/  RET.REL.NODEC R28 `(_Z18gpu_normalize_rowsPdlllll) ;  /* 0xffffffe01c987950 */ /* 0x000fea0003c3ffff */
        .weak           $__internal_1_$__cuda_sm20_div_u64
        .type           $__internal_1_$__cuda_sm20_div_u64,@function
        .size           $__internal_1_$__cuda_sm20_div_u64,(.L_x_752 - $__internal_1_$__cuda_sm20_div_u64)
$__internal_1_$__cuda_sm20_div_u64:
[----:B------:R-:W-:Y:S02]  /*1da0*/  IMAD.MOV.U32 R30, RZ, RZ, R2 ;  /* 0x000000ffff1e7224 */ /* 0x000fe400078e0002 */
[----:B------:R-:W-:-:S04]  /*1db0*/  IMAD.MOV.U32 R31, RZ, RZ, RZ ;  /* 0x000000ffff1f7224 */ /* 0x000fc800078e00ff */
[----:B------:R-:W0:Y:S08]  /*1dc0*/  I2F.U64.RP R15, R30 ;  /* 0x0000001e000f7312 */ /* 0x000e300000309000 */
[----:B0-----:R-:W0:Y:S02]  /*1dd0*/  MUFU.RCP R15, R15 ;  /* 0x0000000f000f7308 */ /* 0x001e240000001000 */
[----:B0-----:R-:W-:-:S06]  /*1de0*/  VIADD R26, R15, 0x1ffffffe ;  /* 0x1ffffffe0f1a7836 */ /* 0x001fcc0000000000 */
[----:B------:R-:W0:Y:S02]  /*1df0*/  F2I.U64.TRUNC R26, R26 ;  /* 0x0000001a001a7311 */ /* 0x000e24000020d800 */
[----:B0-----:R-:W-:-:S04]  /*1e00*/  IMAD.WIDE.U32 R28, R26, R2, RZ ;  /* 0x000000021a1c7225 */ /* 0x001fc800078e00ff */
[----:B------:R-:W-:Y:S01]  /*1e10*/  IMAD R29, R27, R2, R29 ;  /* 0x000000021b1d7224 */ /* 0x000fe200078e021d */
[----:B------:R-:W-:-:S04]  /*1e20*/  IADD3 R33, P0, PT, RZ, -R28, RZ ;  /* 0x8000001cff217210 */ /* 0x000fc80007f1e0ff */
[----:B------:R-:W-:Y:S01]  /*1e30*/  IADD3.X R35, PT, PT, RZ, ~R29, RZ, P0, !PT ;  /* 0x8000001dff237210 */ /* 0x000fe200007fe4ff */
[----:B------:R-:W-:-:S04]  /*1e40*/  IMAD.HI.U32 R28, R26, R33, RZ ;  /* 0x000000211a1c7227 */ /* 0x000fc800078e00ff */
[----:B------:R-:W-:Y:S02]  /*1e50*/  IMAD.MOV.U32 R29, RZ, RZ, R26 ;  /* 0x000000ffff1d7224 */ /* 0x000fe400078e001a */
[-C--:B------:R-:W-:Y:S02]  /*1e60*/  IMAD R31, R27, R35.reuse, RZ ;  /* 0x000000231b1f7224 */ /* 0x080fe400078e02ff */
[----:B------:R-:W-:-:S04]  /*1e70*/  IMAD.WIDE.U32 R28, P0, R26, R35, R28 ;  /* 0x000000231a1c7225 */ /* 0x000fc8000780001c */
[----:B------:R-:W-:-:S04]  /*1e80*/  IMAD.HI.U32 R15, R27, R35, RZ ;  /* 0x000000231b0f7227 */ /* 0x000fc800078e00ff */
[----:B------:R-:W-:-:S04]  /*1e90*/  IMAD.HI.U32 R28, P1, R27, R33, R28 ;  /* 0x000000211b1c7227 */ /* 0x000fc8000782001c */
[----:B------:R-:W-:Y:S01]  /*1ea0*/  IMAD.X R15, R15, 0x1, R27, P0 ;  /* 0x000000010f0f7824 */ /* 0x000fe200000e061b */
[----:B------:R-:W-:-:S04]  /*1eb0*/  IADD3 R29, P2, PT, R31, R28, RZ ;  /* 0x0000001c1f1d7210 */ /* 0x000fc80007f5e0ff */
[----:B------:R-:W-:Y:S01]  /*1ec0*/  IADD3.X R15, PT, PT, RZ, RZ, R15, P2, P1 ;  /* 0x000000ffff0f7210 */ /* 0x000fe200017e240f */
[----:B------:R-:W-:-:S03]  /*1ed0*/  IMAD.WIDE.U32 R26, R29, R2, RZ ;  /* 0x000000021d1a7225 */ /* 0x000fc600078e00ff */
[----:B------:R-:W-:Y:S01]  /*1ee0*/  IADD3 R31, P0, PT, RZ, -R26, RZ ;  /* 0x8000001aff1f7210 */ /* 0x000fe20007f1e0ff */
[----:B------:R-:W-:Y:S02]  /*1ef0*/  IMAD R26, R15, R2, R27 ;  /* 0x000000020f1a7224 */ /* 0x000fe400078e021b */
[----:B------:R-:W-:Y:S02]  /*1f00*/  IMAD.MOV.U32 R27, RZ, RZ, RZ ;  /* 0x000000ffff1b7224 */ /* 0x000fe400078e00ff */
[----:B------:R-:W-:-:S04]  /*1f10*/  IMAD.HI.U32 R28, R29, R31, RZ ;  /* 0x0000001f1d1c7227 */ /* 0x000fc800078e00ff */
[----:B------:R-:W-:-:S04]  /*1f20*/  IMAD.X R26, RZ, RZ, ~R26, P0 ;  /* 0x000000ffff1a7224 */ /* 0x000fc800000e0e1a */
[----:B------:R-:W-:-:S04]  /*1f30*/  IMAD.WIDE.U32 R28, P0, R29, R26, R28 ;  /* 0x0000001a1d1c7225 */ /* 0x000fc8000780001c */
[C---:B------:R-:W-:Y:S02]  /*1f40*/  IMAD R30, R15.reuse, R26, RZ ;  /* 0x0000001a0f1e7224 */ /* 0x040fe400078e02ff */
[----:B------:R-:W-:-:S04]  /*1f50*/  IMAD.HI.U32 R29, P1, R15, R31, R28 ;  /* 0x0000001f0f1d7227 */ /* 0x000fc8000782001c */
[----:B------:R-:W-:Y:S01]  /*1f60*/  IMAD.HI.U32 R26, R15, R26, RZ ;  /* 0x0000001a0f1a7227 */ /* 0x000fe200078e00ff */
[----:B------:R-:W-:-:S03]  /*1f70*/  IADD3 R29, P2, PT, R30, R29, RZ ;  /* 0x0000001d1e1d7210 */ /* 0x000fc60007f5e0ff */
[----:B------:R-:W-:Y:S02]  /*1f80*/  IMAD.X R15, R26, 0x1, R15, P0 ;  /* 0x000000011a0f7824 */ /* 0x000fe400000e060f */
[----:B------:R-:W-:-:S03]  /*1f90*/  IMAD.HI.U32 R26, R29, R5, RZ ;  /* 0x000000051d1a7227 */ /* 0x000fc600078e00ff */
[----:B------:R-:W-:Y:S01]  /*1fa0*/  IADD3.X R15, PT, PT, RZ, RZ, R15, P2, P1 ;  /* 0x000000ffff0f7210 */ /* 0x000fe200017e240f */
[----:B------:R-:W-:-:S04]  /*1fb0*/  IMAD.WIDE.U32 R26, R29, R14, R26 ;  /* 0x0000000e1d1a7225 */ /* 0x000fc800078e001a */
[C---:B------:R-:W-:Y:S02]  /*1fc0*/  IMAD R29, R15.reuse, R14, RZ ;  /* 0x0000000e0f1d7224 */ /* 0x040fe400078e02ff */
[----:B------:R-:W-:-:S04]  /*1fd0*/  IMAD.HI.U32 R26, P0, R15, R5, R26 ;  /* 0x000000050f1a7227 */ /* 0x000fc8000780001a */
[----:B------:R-:W-:Y:S01]  /*1fe0*/  IMAD.HI.U32 R15, R15, R14, RZ ;  /* 0x0000000e0f0f7227 */ /* 0x000fe200078e00ff */
[----:B------:R-:W-:-:S03]  /*1ff0*/  IADD3 R29, P1, PT, R29, R26, RZ ;  /* 0x0000001a1d1d7210 */ /* 0x000fc60007f3e0ff */
[----:B------:R-:W-:Y:S02]  /*2000*/  IMAD.X R15, RZ, RZ, R15, P0 ;  /* 0x000000ffff0f7224 */ /* 0x000fe400000e060f */
[----:B------:R-:W-:-:S03]  /*2010*/  IMAD.WIDE.U32 R26, R29, R2, RZ ;  /* 0x000000021d1a7225 */ /* 0x000fc600078e00ff */
[----:B------:R-:W-:Y:S02]  /*2020*/  IADD3.X R15, PT, PT, RZ, R15, RZ, P1, !PT ;  /* 0x0000000fff0f7210 */ /* 0x000fe40000ffe4ff */
[----:B------:R-:W-:Y:S02]  /*2030*/  IADD3 R33, P0, PT, -R26, R5, RZ ;  /* 0x000000051a217210 */ /* 0x000fe40007f1e1ff */
[----:B------:R-:W-:Y:S01]  /*2040*/  IADD3 R26, P2, PT, R29, 0x1, RZ ;  /* 0x000000011d1a7810 */ /* 0x000fe20007f5e0ff */
[----:B------:R-:W-:Y:S01]  /*2050*/  IMAD R27, R15, R2, R27 ;  /* 0x000000020f1b7224 */ /* 0x000fe200078e021b */
[----:B------:R-:W-:-:S03]  /*2060*/  IADD3 R31, P1, PT, -R2, R33, RZ ;  /* 0x00000021021f7210 */ /* 0x000fc60007f3e1ff */
[----:B------:R-:W-:Y:S01]  /*2070*/  IMAD.X R30, R14, 0x1, ~R27, P0 ;  /* 0x000000010e1e7824 */ /* 0x000fe200000e0e1b */
[----:B------:R-:W-:Y:S01]  /*2080*/  ISETP.GE.U32.AND P0, PT, R33, R2, PT ;  /* 0x000000022100720c */ /* 0x000fe20003f06070 */
[----:B------:R-:W-:-:S03]  /*2090*/  IMAD.X R28, RZ, RZ, R15, P2 ;  /* 0x000000ffff1c7224 */ /* 0x000fc600010e060f */
[C---:B------:R-:W-:Y:S02]  /*20a0*/  ISETP.GE.U32.AND.EX P0, PT, R30.reuse, RZ, PT, P0 ;  /* 0x000000ff1e00720c */ /* 0x040fe40003f06100 */
[----:B------:R-:W-:Y:S02]  /*20b0*/  IADD3.X R27, PT, PT, R30, -0x1, RZ, P1, !PT ;  /* 0xffffffff1e1b7810 */ /* 0x000fe40000ffe4ff */
[----:B------:R-:W-:Y:S02]  /*20c0*/  SEL R26, R26, R29, P0 ;  /* 0x0000001d1a1a7207 */ /* 0x000fe40000000000 */
[----:B------:R-:W-:Y:S02]  /*20d0*/  SEL R31, R31, R33, P0 ;  /* 0x000000211f1f7207 */ /* 0x000fe40000000000 */
[----:B------:R-:W-:Y:S02]  /*20e0*/  SEL R29, R27, R30, P0 ;  /* 0x0000001e1b1d7207 */ /* 0x000fe40000000000 */
[----:B------:R-:W-:-:S02]  /*20f0*/  SEL R27, R28, R15, P0 ;  /* 0x0000000f1c1b7207 */ /* 0x000fc40000000000 */
[----:B------:R-:W-:Y:S02]  /*2100*/  IADD3 R15, P2, PT, R26, 0x1, RZ ;  /* 0x000000011a0f7810 */ /* 0x000fe40007f5e0ff */
[----:B------:R-:W-:Y:S02]  /*2110*/  ISETP.GE.U32.AND P0, PT, R31, R2, PT ;  /* 0x000000021f00720c */ /* 0x000fe40003f06070 */
[----:B------:R-:W-:Y:S01]  /*2120*/  ISETP.NE.U32.AND P1, PT, R2, RZ, PT ;  /* 0x000000ff0200720c */ /* 0x000fe20003f25070 */
[----:B------:R-:W-:Y:S01]  /*2130*/  IMAD.X R28, RZ, RZ, R27, P2 ;  /* 0x000000ffff1c7224 */ /* 0x000fe200010e061b */
[----:B------:R-:W-:Y:S02]  /*2140*/  ISETP.GE.U32.AND.EX P0, PT, R29, RZ, PT, P0 ;  /* 0x000000ff1d00720c */ /* 0x000fe40003f06100 */
[----:B------:R-:W-:Y:S02]  /*2150*/  ISETP.NE.AND.EX P1, PT, RZ, RZ, PT, P1 ;  /* 0x000000ffff00720c */ /* 0x000fe40003f25310 */
[----:B------:R-:W-:Y:S01]  /*2160*/  SEL R15, R15, R26, P0 ;  /* 0x0000001a0f0f7207 */ /* 0x000fe20000000000 */
[----:B------:R-:W-:Y:S01]  /*2170*/  IMAD.MOV.U32 R26, RZ, RZ, R0 ;  /* 0x000000ffff1a7224 */ /* 0x000fe200078e0000 */
[----:B------:R-:W-:Y:S01]  /*2180*/  SEL R28, R28, R27, P0 ;  /* 0x0000001b1c1c7207 */ /* 0x000fe20000000000 */
[----:B------:R-:W-:Y:S01]  /*2190*/  IMAD.MOV.U32 R27, RZ, RZ, 0x0 ;  /* 0x00000000ff1b7424 */ /* 0x000fe200078e00ff */
[----:B------:R-:W-:-:S02]  /*21a0*/  SEL R15, R15, 0xffffffff, P1 ;  /* 0xffffffff0f0f7807 */ /* 0x000fc40000800000 */
[----:B------:R-:W-:Y:S01]  /*21b0*/  SEL R28, R28, 0xffffffff, P1 ;  /* 0xffffffff1c1c7807 */ /* 0x000fe20000800000 */
[----:B------:R-:W-:Y:S06]  /*21c0*/  RET.REL.NODEC R26 `(_Z18gpu_normalize_rowsPdlllll) ;  /* 0xffffffdc1a8c7950 */ /* 0x000fec0003c3ffff */
.L_x_726:
        /* <DEDUP_REMOVED lines=11> */
.L_x_752:


//--------------------- .text._Z13gpu_diff_rowsPdlllll --------------------------
	.section	.text._Z13gpu_diff_rowsPdlllll,"ax",@progbits
	.align	128
        .global         _Z13gpu_diff_rowsPdlllll
        .type           _Z13gpu_diff_rowsPdlllll,@function
        .size           _Z13gpu_diff_rowsPdlllll,(.L_x_754 - _Z13gpu_diff_rowsPdlllll)
        .other          _Z13gpu_diff_rowsPdlllll,@"STO_CUDA_ENTRY STV_DEFAULT"
_Z13gpu_diff_rowsPdlllll:
.text._Z13gpu_diff_rowsPdlllll:
[----:B------:R-:W-:Y:S01]  /*0000*/  LDC R1, c[0x0][0x37c] ;  /* 0x0000df00ff017b82 */ /* 0x000fe20000000800 */
[----:B------:R-:W0:Y:S01]  /*0010*/  S2R R0, SR_CTAID.Y ;  /* 0x0000000000007919 */ /* 0x000e220000002600 */
[----:B------:R-:W1:Y:S06]  /*0020*/  LDCU UR5, c[0x0][0x360] ;  /* 0x00006c00ff0577ac */ /* 0x000e6c0008000800 */
[----:B------:R-:W1:Y:S01]  /*0030*/  S2UR UR4, SR_CTAID.X ;  /* 0x00000000000479c3 */ /* 0x000e620000002500 */
[----:B------:R-:W0:Y:S01]  /*0040*/  S2R R3, SR_TID.Y ;  /* 0x0000000000037919 */ /* 0x000e220000002200 */
[----:B------:R-:W0:Y:S01]  /*0050*/  LDCU UR6, c[0x0][0x364] ;  /* 0x00006c80ff0677ac */ /* 0x000e220008000800 */
[----:B------:R-:W2:Y:S05]  /*0060*/  LDCU.128 UR8, c[0x0][0x390] ;  /* 0x00007200ff0877ac */ /* 0x000eaa0008000c00 */
[----:B------:R-:W3:Y:S01]  /*0070*/  LDC R2, c[0x0][0x370] ;  /* 0x0000dc00ff027b82 */ /* 0x000ee20000000800 */
[----:B------:R-:W4:Y:S01]  /*0080*/  LDCU.64 UR12, c[0x0][0x3a0] ;  /* 0x00007400ff0c77ac */ /* 0x000f220008000a00 */
[----:B-1----:R-:W-:-:S02]  /*0090*/  UIMAD UR4, UR5, UR4, URZ ;  /* 0x00000004050472a4 */ /* 0x002fc4000f8e02ff */
[----:B--2---:R-:W-:-:S04]  /*00a0*/  UIADD3 UR8, UP0, UPT, UR10, UR8, URZ ;  /* 0x000000080a087290 */ /* 0x004fc8000ff1e0ff */
[----:B------:R-:W-:Y:S01]  /*00b0*/  UIADD3.X UR9, UPT, UPT, UR11, UR9, URZ, UP0, !UPT ;  /* 0x000000090b097290 */ /* 0x000fe200087fe4ff */
[----:B---3--:R-:W-:Y:S02]  /*00c0*/  IMAD R2, R2, UR5, RZ ;  /* 0x0000000502027c24 */ /* 0x008fe4000f8e02ff */
[----:B0-----:R-:W-:-:S04]  /*00d0*/  IMAD R0, R0, UR6, R3 ;  /* 0x0000000600007c24 */ /* 0x001fc8000f8e0203 */
[----:B------:R-:W-:-:S05]  /*00e0*/  VIADD R0, R0, 0x1 ;  /* 0x0000000100007836 */ /* 0x000fca0000000000 */
[----:B----4-:R-:W-:-:S04]  /*00f0*/  IADD3 R28, P1, PT, R0, UR12, RZ ;  /* 0x0000000c001c7c10 */ /* 0x010fc8000ff3e0ff */
[----:B------:R-:W-:Y:S01]  /*0100*/  ISETP.GE.U32.AND P0, PT, R28, UR8, PT ;  /* 0x000000081c007c0c */ /* 0x000fe2000bf06070 */
[----:B------:R-:W-:-:S05]  /*0110*/  IMAD.X R29, RZ, RZ, UR13, P1 ;  /* 0x0000000dff1d7e24 */ /* 0x000fca00088e06ff */
[----:B------:R-:W-:-:S13]  /*0120*/  ISETP.GE.AND.EX P0, PT, R29, UR9, PT, P0 ;  /* 0x000000091d007c0c */ /* 0x000fda000bf06300 */
[----:B------:R-:W-:Y:S05]  /*0130*/  @P0 EXIT ;  /* 0x000000000000094d */ /* 0x000fea0003800000 */
[----:B------:R-:W0:Y:S01]  /*0140*/  S2R R3, SR_TID.X ;  /* 0x0000000000037919 */ /* 0x000e220000002100 */
[----:B------:R-:W1:Y:S01]  /*0150*/  LDCU.64 UR10, c[0x0][0x3a8] ;  /* 0x00007500ff0a77ac */ /* 0x000e620008000a00 */
[----:B------:R-:W2:Y:S01]  /*0160*/  I2F.U32.RP R0, R2 ;  /* 0x0000000200007306 */ /* 0x000ea20000209000 */
[----:B------:R-:W-:Y:S01]  /*0170*/  IMAD.MOV R15, RZ, RZ, -R2 ;  /* 0x000000ffff0f7224 */ /* 0x000fe200078e0a02 */
[----:B------:R-:W-:Y:S01]  /*0180*/  ISETP.NE.U32.AND P2, PT, R2, RZ, PT ;  /* 0x000000ff0200720c */ /* 0x000fe20003f45070 */
[----:B------:R-:W3:Y:S01]  /*0190*/  LDCU.128 UR16, c[0x0][0x380] ;  /* 0x00007000ff1077ac */ /* 0x000ee20008000c00 */
[----:B------:R-:W4:Y:S04]  /*01a0*/  LDCU UR7, c[0x0][0x374] ;  /* 0x00006e80ff0777ac */ /* 0x000f280008000800 */
[----:B--2---:R-:W2:Y:S01]  /*01b0*/  MUFU.RCP R0, R0 ;  /* 0x0000000000007308 */ /* 0x004ea20000001000 */
[----:B-1----:R-:W-:Y:S01]  /*01c0*/  ULOP3.LUT UR5, URZ, UR11, URZ, 0x33, !UPT ;  /* 0x0000000bff057292 */ /* 0x002fe2000f8e33ff */
[----:B0-----:R-:W-:Y:S01]  /*01d0*/  VIADD R3, R3, UR4 ;  /* 0x0000000403037c36 */ /* 0x001fe20008000000 */
[----:B------:R-:W-:Y:S01]  /*01e0*/  ULOP3.LUT UR4, URZ, UR10, URZ, 0x33, !UPT ;  /* 0x0000000aff047292 */ /* 0x000fe2000f8e33ff */
[----:B--2---:R-:W-:-:S03]  /*01f0*/  VIADD R8, R0, 0xffffffe ;  /* 0x0ffffffe00087836 */ /* 0x004fc60000000000 */
[----:B------:R-:W-:Y:S01]  /*0200*/  IADD3.X R5, P0, PT, R3, UR10, RZ, PT, !PT ;  /* 0x0000000a03057c10 */ /* 0x000fe2000bf1e4ff */
[----:B------:R0:W1:Y:S01]  /*0210*/  F2I.FTZ.U32.TRUNC.NTZ R9, R8 ;  /* 0x0000000800097305 */ /* 0x000062000021f000 */
[----:B---3--:R-:W-:Y:S02]  /*0220*/  UIMAD UR10, UR13, UR18, URZ ;  /* 0x000000120d0a72a4 */ /* 0x008fe4000f8e02ff */
[C---:B------:R-:W-:Y:S01]  /*0230*/  IADD3 R13, P1, PT, R2.reuse, R5, RZ ;  /* 0x00000005020d7210 */ /* 0x040fe20007f3e0ff */
[----:B------:R-:W-:Y:S01]  /*0240*/  IMAD.X R4, RZ, RZ, UR11, P0 ;  /* 0x0000000bff047e24 */ /* 0x000fe200080e06ff */
[----:B------:R-:W-:Y:S02]  /*0250*/  UIMAD UR10, UR12, UR19, UR10 ;  /* 0x000000130c0a72a4 */ /* 0x000fe4000f8e020a */
[----:B------:R-:W-:Y:S01]  /*0260*/  ISETP.GT.U32.AND P0, PT, R13, UR18, PT ;  /* 0x000000120d007c0c */ /* 0x000fe2000bf04070 */
[----:B------:R-:W-:Y:S01]  /*0270*/  IMAD.X R30, RZ, RZ, R4, P1 ;  /* 0x000000ffff1e7224 */ /* 0x000fe200008e0604 */
[C---:B------:R-:W-:Y:S01]  /*0280*/  IADD3 R7, P1, PT, R2.reuse, R3, RZ ;  /* 0x0000000302077210 */ /* 0x040fe20007f3e0ff */
[----:B0-----:R-:W-:Y:S01]  /*0290*/  IMAD.MOV.U32 R8, RZ, RZ, RZ ;  /* 0x000000ffff087224 */ /* 0x001fe200078e00ff */
[----:B------:R-:W-:-:S02]  /*02a0*/  IADD3 RZ, P5, PT, R2, R13, RZ ;  /* 0x0000000d02ff7210 */ /* 0x000fc40007fbe0ff */
[C---:B------:R-:W-:Y:S01]  /*02b0*/  ISETP.GT.AND.EX P0, PT, R30.reuse, UR19, PT, P0 ;  /* 0x000000131e007c0c */ /* 0x040fe2000bf04300 */
[----:B------:R-:W-:Y:S02]  /*02c0*/  IMAD.X R0, RZ, RZ, RZ, P1 ;  /* 0x000000ffff007224 */ /* 0x000fe400008e06ff */
[----:B-1----:R-:W-:Y:S01]  /*02d0*/  IMAD R15, R15, R9, RZ ;  /* 0x000000090f0f7224 */ /* 0x002fe200078e02ff */
[----:B------:R-:W-:Y:S02]  /*02e0*/  SEL R10, R13, UR18, P0 ;  /* 0x000000120d0a7c07 */ /* 0x000fe40008000000 */
[----:B------:R-:W-:Y:S01]  /*02f0*/  SEL R11, R30, UR19, P0 ;  /* 0x000000131e0b7c07 */ /* 0x000fe20008000000 */
[----:B------:R-:W-:Y:S01]  /*0300*/  IMAD.HI.U32 R8, R9, R15, R8 ;  /* 0x0000000f09087227 */ /* 0x000fe200078e0008 */
[----:B------:R-:W-:-:S03]  /*0310*/  IADD3 R10, P0, PT, R10, UR4, RZ ;  /* 0x000000040a0a7c10 */ /* 0x000fc6000ff1e0ff */
[----:B------:R-:W-:Y:S01]  /*0320*/  IMAD.X R30, RZ, RZ, R30, P5 ;  /* 0x000000ffff1e7224 */ /* 0x000fe200028e061e */
[----:B------:R-:W-:Y:S01]  /*0330*/  IADD3.X R11, PT, PT, R11, UR5, RZ, P0, !PT ;  /* 0x000000050b0b7c10 */ /* 0x000fe200087fe4ff */
[----:B------:R-:W0:Y:S01]  /*0340*/  LDCU.64 UR4, c[0x0][0x3a8] ;  /* 0x00007500ff0477ac */ /* 0x000e220008000a00 */
[----:B------:R-:W-:-:S04]  /*0350*/  ISETP.NE.U32.AND P0, PT, R10, R7, PT ;  /* 0x000000070a00720c */ /* 0x000fc80003f05070 */
[----:B------:R-:W-:-:S04]  /*0360*/  ISETP.NE.AND.EX P0, PT, R11, R0, PT, P0 ;  /* 0x000000000b00720c */ /* 0x000fc80003f05300 */
[----:B------:R-:W-:-:S04]  /*0370*/  SEL R6, RZ, 0x1, !P0 ;  /* 0x00000001ff067807 */ /* 0x000fc80004000000 */
[----:B------:R-:W-:-:S05]  /*0380*/  IADD3 R7, P3, P4, R10, -R7, -R6 ;  /* 0x800000070a077210 */ /* 0x000fca0007c7e806 */
[----:B------:R-:W-:Y:S01]  /*0390*/  IMAD.HI.U32 R8, R8, R7, RZ ;  /* 0x0000000708087227 */ /* 0x000fe200078e00ff */
[----:B0-----:R-:W-:Y:S01]  /*03a0*/  UIMAD.WIDE.U32 UR4, UR12, UR18, UR4 ;  /* 0x000000120c0472a5 */ /* 0x001fe2000f8e0004 */
[----:B------:R-:W0:Y:S02]  /*03b0*/  LDCU.64 UR12, c[0x0][0x358] ;  /* 0x00006b00ff0c77ac */ /* 0x000e240008000a00 */
[----:B------:R-:W-:Y:S01]  /*03c0*/  IMAD.MOV R9, RZ, RZ, -R8 ;  /* 0x000000ffff097224 */ /* 0x000fe200078e0a08 */
[----:B------:R-:W-:-:S03]  /*03d0*/  ULEA UR11, UP0, UR4, UR16, 0x3 ;  /* 0x00000010040b7291 */ /* 0x000fc6000f8018ff */
[----:B------:R-:W-:Y:S01]  /*03e0*/  IMAD R9, R2, R9, R7 ;  /* 0x0000000902097224 */ /* 0x000fe200078e0207 */
[----:B------:R-:W-:-:S04]  /*03f0*/  UIADD3 UR5, UPT, UPT, UR5, UR10, URZ ;  /* 0x0000000a05057290 */ /* 0x000fc8000fffe0ff */
[----:B------:R-:W-:Y:S01]  /*0400*/  ISETP.GE.U32.AND P0, PT, R9, R2, PT ;  /* 0x000000020900720c */ /* 0x000fe20003f06070 */
[----:B------:R-:W-:Y:S01]  /*0410*/  ULEA.HI.X UR5, UR4, UR17, UR5, 0x3, UP0 ;  /* 0x0000001104057291 */ /* 0x000fe200080f1c05 */
[----:B------:R-:W-:Y:S01]  /*0420*/  IMAD.U32 R10, RZ, RZ, UR11 ;  /* 0x0000000bff0a7e24 */ /* 0x000fe2000f8e00ff */
[----:B----4-:R-:W-:-:S10]  /*0430*/  UIMAD UR4, UR6, UR7, URZ ;  /* 0x00000007060472a4 */ /* 0x010fd4000f8e02ff */
[----:B------:R-:W-:Y:S02]  /*0440*/  @P0 IMAD.IADD R9, R9, 0x1, -R2 ;  /* 0x0000000109090824 */ /* 0x000fe400078e0a02 */
[----:B------:R-:W-:-:S03]  /*0450*/  @P0 VIADD R8, R8, 0x1 ;  /* 0x0000000108080836 */ /* 0x000fc60000000000 */
[----:B------:R-:W-:Y:S02]  /*0460*/  ISETP.GE.U32.AND P1, PT, R9, R2, PT ;  /* 0x000000020900720c */ /* 0x000fe40003f26070 */
[----:B------:R-:W-:Y:S01]  /*0470*/  IADD3.X R9, PT, PT, R11, -0x1, ~R0, P3, P4 ;  /* 0xffffffff0b097810 */ /* 0x000fe20001fe8c00 */
[----:B------:R-:W-:-:S10]  /*0480*/  IMAD.U32 R11, RZ, RZ, UR5 ;  /* 0x00000005ff0b7e24 */ /* 0x000fd4000f8e00ff */
[----:B------:R-:W-:Y:S01]  /*0490*/  @P1 VIADD R8, R8, 0x1 ;  /* 0x0000000108081836 */ /* 0x000fe20000000000 */
[----:B0-----:R-:W-:-:S07]  /*04a0*/  @!P2 LOP3.LUT R8, RZ, R2, RZ, 0x33, !PT ;  /* 0x00000002ff08a212 */ /* 0x001fce00078e33ff */
.L_x_736:
[----:B--23--:R-:W2:Y:S01]  /*04b0*/  LDG.E.64 R34, desc[UR12][R10.64] ;  /* 0x0000000c0a227981 */ /* 0x00cea2000c1e1b00 */
[----:B0-----:R-:W0:Y:S01]  /*04c0*/  LDC.64 R14, c[0x0][0x3a8] ;  /* 0x0000ea00ff0e7b82 */ /* 0x001e220000000a00 */
[----:B-1----:R-:W1:Y:S02]  /*04d0*/  LDCU.128 UR16, c[0x0][0x380] ;  /* 0x00007000ff1077ac */ /* 0x002e640008000c00 */
[----:B-1----:R-:W-:-:S04]  /*04e0*/  IMAD R13, R29, UR18, RZ ;  /* 0x000000121d0d7c24 */ /* 0x002fc8000f8e02ff */
[C---:B------:R-:W-:Y:S02]  /*04f0*/  IMAD R13, R28.reuse, UR19, R13 ;  /* 0x000000131c0d7c24 */ /* 0x040fe4000f8e020d */
[----:B0-----:R-:W-:-:S04]  /*0500*/  IMAD.WIDE.U32 R14, R28, UR18, R14 ;  /* 0x000000121c0e7c25 */ /* 0x001fc8000f8e000e */
[----:B------:R-:W-:Y:S01]  /*0510*/  IMAD.IADD R13, R15, 0x1, R13 ;  /* 0x000000010f0d7824 */ /* 0x000fe200078e020d */
[----:B------:R-:W-:-:S04]  /*0520*/  LEA R12, P0, R14, UR16, 0x3 ;  /* 0x000000100e0c7c11 */ /* 0x000fc8000f8018ff */
[----:B------:R-:W-:-:S05]  /*0530*/  LEA.HI.X R13, R14, UR17, R13, 0x3, P0 ;  /* 0x000000110e0d7c11 */ /* 0x000fca00080f1c0d */
[----:B------:R-:W3:Y:S01]  /*0540*/  LDG.E.64 R18, desc[UR12][R12.64] ;  /* 0x0000000c0c127981 */ /* 0x000ee2000c1e1b00 */
[----:B------:R-:W-:Y:S01]  /*0550*/  IMAD.MOV.U32 R14, RZ, RZ, 0x1 ;  /* 0x00000001ff0e7424 */ /* 0x000fe200078e00ff */
[----:B------:R-:W-:Y:S01]  /*0560*/  ISETP.GE.U32.AND P0, PT, R5, UR18, PT ;  /* 0x0000001205007c0c */ /* 0x000fe2000bf06070 */
[----:B------:R-:W-:Y:S03]  /*0570*/  BSSY.RECONVERGENT B0, `(.L_x_727) ;  /* 0x0000013000007945 */ /* 0x000fe60003800200 */
[----:B------:R-:W-:Y:S01]  /*0580*/  ISETP.GE.AND.EX P0, PT, R4, UR19, PT, P0 ;  /* 0x0000001304007c0c */ /* 0x000fe2000bf06300 */
[----:B--2---:R-:W0:Y:S02]  /*0590*/  MUFU.RCP64H R15, R35 ;  /* 0x00000023000f7308 */ /* 0x004e240000001800 */
[----:B0-----:R-:W-:-:S08]  /*05a0*/  DFMA R16, -R34, R14, 1 ;  /* 0x3ff000002210742b */ /* 0x001fd0000000010e */
[----:B------:R-:W-:-:S08]  /*05b0*/  DFMA R16, R16, R16, R16 ;  /* 0x000000101010722b */ /* 0x000fd00000000010 */
[----:B------:R-:W-:Y:S01]  /*05c0*/  DFMA R16, R14, R16, R14 ;  /* 0x000000100e10722b */ /* 0x000fe2000000000e */
[----:B---3--:R-:W-:-:S07]  /*05d0*/  FSETP.GEU.AND P2, PT, |R19|, 6.5827683646048100446e-37, PT ;  /* 0x036000001300780b */ /* 0x008fce0003f4e200 */
[----:B------:R-:W-:-:S08]  /*05e0*/  DFMA R14, -R34, R16, 1 ;  /* 0x3ff00000220e742b */ /* 0x000fd00000000110 */
[----:B------:R-:W-:-:S08]  /*05f0*/  DFMA R14, R16, R14, R16 ;  /* 0x0000000e100e722b */ /* 0x000fd00000000010 */
[----:B------:R-:W-:-:S08]  /*0600*/  DMUL R16, R18, R14 ;  /* 0x0000000e12107228 */ /* 0x000fd00000000000 */
[----:B------:R-:W-:-:S08]  /*0610*/  DFMA R20, -R34, R16, R18 ;  /* 0x000000102214722b */ /* 0x000fd00000000112 */
[----:B------:R-:W-:-:S10]  /*0620*/  DFMA R14, R14, R20, R16 ;  /* 0x000000140e0e722b */ /* 0x000fd40000000010 */
[----:B------:R-:W-:-:S05]  /*0630*/  FFMA R0, RZ, R35, R15 ;  /* 0x00000023ff007223 */ /* 0x000fca000000000f */
[----:B------:R-:W-:-:S13]  /*0640*/  FSETP.GT.AND P1, PT, |R0|, 1.469367938527859385e-39, PT ;  /* 0x001000000000780b */ /* 0x000fda0003f24200 */
[----:B------:R-:W-:Y:S05]  /*0650*/  @P1 BRA P2, `(.L_x_728) ;  /* 0x0000000000101947 */ /* 0x000fea0001000000 */
[----:B------:R-:W-:-:S07]  /*0660*/  MOV R0, 0x680 ;  /* 0x0000068000007802 */ /* 0x000fce0000000f00 */
[----:B------:R-:W-:Y:S05]  /*0670*/  CALL.REL.NOINC `($__internal_2_$__cuda_sm20_div_rn_f64_full) ;  /* 0x0000000400f47944 */ /* 0x000fea0003c00000 */
[----:B------:R-:W-:Y:S02]  /*0680*/  IMAD.MOV.U32 R14, RZ, RZ, R22 ;  /* 0x000000ffff0e7224 */ /* 0x000fe400078e0016 */
[----:B------:R-:W-:-:S07]  /*0690*/  IMAD.MOV.U32 R15, RZ, RZ, R23 ;  /* 0x000000ffff0f7224 */ /* 0x000fce00078e0017 */
.L_x_728:
[----:B------:R-:W-:Y:S05]  /*06a0*/  BSYNC.RECONVERGENT B0 ;  /* 0x0000000000007941 */ /* 0x000fea0003800200 */
.L_x_727:
[----:B------:R-:W-:Y:S04]  /*06b0*/  BSSY.RECONVERGENT B0, `(.L_x_729) ;  /* 0x0000073000007945 */ /* 0x000fe80003800200 */
[----:B------:R-:W-:Y:S05]  /*06c0*/  @P0 BRA `(.L_x_730) ;  /* 0x0000000400c40947 */ /* 0x000fea0003800000 */
[----:B------:R-:W-:Y:S01]  /*06d0*/  ISETP.NE.U32.AND P0, PT, R9, RZ, PT ;  /* 0x000000ff0900720c */ /* 0x000fe20003f05070 */
[----:B------:R-:W-:-:S12]  /*06e0*/  BSSY.RECONVERGENT B1, `(.L_x_731) ;  /* 0x0000008000017945 */ /* 0x000fd80003800200 */
[----:B------:R-:W-:Y:S02]  /*06f0*/  @!P0 IMAD.MOV.U32 R16, RZ, RZ, R8 ;  /* 0x000000ffff108224 */ /* 0x000fe400078e0008 */
[----:B------:R-:W-:Y:S01]  /*0700*/  @!P0 IMAD.MOV.U32 R17, RZ, RZ, RZ ;  /* 0x000000ffff118224 */ /* 0x000fe200078e00ff */
[----:B------:R-:W-:Y:S06]  /*0710*/  @!P0 BRA `(.L_x_732) ;  /* 0x0000000000108947 */ /* 0x000fec0003800000 */
[----:B------:R-:W-:-:S07]  /*0720*/  MOV R0, 0x740 ;  /* 0x0000074000007802 */ /* 0x000fce0000000f00 */
[----:B------:R-:W-:Y:S05]  /*0730*/  CALL.REL.NOINC `($__internal_3_$__cuda_sm20_div_u64) ;  /* 0x0000000c00387944 */ /* 0x000fea0003c00000 */
[----:B------:R-:W-:Y:S02]  /*0740*/  IMAD.MOV.U32 R16, RZ, RZ, R18 ;  /* 0x000000ffff107224 */ /* 0x000fe400078e0012 */
[----:B------:R-:W-:-:S07]  /*0750*/  IMAD.MOV.U32 R17, RZ, RZ, R19 ;  /* 0x000000ffff117224 */ /* 0x000fce00078e0013 */
.L_x_732:
[----:B------:R-:W-:Y:S05]  /*0760*/  BSYNC.RECONVERGENT B1 ;  /* 0x0000000000017941 */ /* 0x000fea0003800200 */
.L_x_731:
[----:B------:R-:W-:Y:S01]  /*0770*/  IADD3 R22, P1, PT, R16, R6, RZ ;  /* 0x0000000610167210 */ /* 0x000fe20007f3e0ff */
[----:B------:R-:W-:Y:S01]  /*0780*/  BSSY.RECONVERGENT B1, `(.L_x_733) ;  /* 0x000002e000017945 */ /* 0x000fe20003800200 */
[----:B------:R-:W-:Y:S02]  /*0790*/  IMAD.MOV.U32 R31, RZ, RZ, R4 ;  /* 0x000000ffff1f7224 */ /* 0x000fe400078e0004 */
[----:B------:R-:W-:Y:S01]  /*07a0*/  LOP3.LUT R0, R22, 0x3, RZ, 0xc0, !PT ;  /* 0x0000000316007812 */ /* 0x000fe200078ec0ff */
[----:B------:R-:W-:-:S03]  /*07b0*/  IMAD.X R23, RZ, RZ, R17, P1 ;  /* 0x000000ffff177224 */ /* 0x000fc600008e0611 */
[----:B------:R-:W-:Y:S01]  /*07c0*/  ISETP.NE.U32.AND P0, PT, R0, 0x3, PT ;  /* 0x000000030000780c */ /* 0x000fe20003f05070 */
[----:B------:R-:W-:-:S03]  /*07d0*/  IMAD.MOV.U32 R0, RZ, RZ, R5 ;  /* 0x000000ffff007224 */ /* 0x000fc600078e0005 */
[----:B------:R-:W-:-:S13]  /*07e0*/  ISETP.NE.AND.EX P0, PT, RZ, RZ, PT, P0 ;  /* 0x000000ffff00720c */ /* 0x000fda0003f05300 */
[----:B------:R-:W-:Y:S05]  /*07f0*/  @!P0 BRA `(.L_x_734) ;  /* 0x0000000000988947 */ /* 0x000fea0003800000 */
[----:B------:R-:W-:-:S04]  /*0800*/  IMAD.WIDE.U32 R12, R3, 0x8, R12 ;  /* 0x00000008030c7825 */ /* 0x000fc800078e000c */
[----:B------:R-:W-:Y:S01]  /*0810*/  IMAD.WIDE.U32 R16, R3, 0x8, R10 ;  /* 0x0000000803107825 */ /* 0x000fe200078e000a */
[----:B------:R-:W2:Y:S04]  /*0820*/  LDG.E.64 R18, desc[UR12][R12.64+0x8] ;  /* 0x0000080c0c127981 */ /* 0x000ea8000c1e1b00 */
[----:B------:R-:W2:Y:S01]  /*0830*/  LDG.E.64 R20, desc[UR12][R16.64+0x8] ;  /* 0x0000080c10147981 */ /* 0x000ea2000c1e1b00 */
[----:B------:R-:W-:Y:S02]  /*0840*/  LOP3.LUT R24, R22, 0x3, RZ, 0xc0, !PT ;  /* 0x0000000316187812 */ /* 0x000fe400078ec0ff */
[----:B------:R-:W-:Y:S02]  /*0850*/  IADD3 R0, P1, PT, R2, R5, RZ ;  /* 0x0000000502007210 */ /* 0x000fe40007f3e0ff */
[----:B------:R-:W-:-:S03]  /*0860*/  ISETP.NE.U32.AND P0, PT, R24, RZ, PT ;  /* 0x000000ff1800720c */ /* 0x000fc60003f05070 */
[----:B------:R-:W-:Y:S01]  /*0870*/  IMAD.X R31, RZ, RZ, R4, P1 ;  /* 0x000000ffff1f7224 */ /* 0x000fe200008e0604 */
[----:B------:R-:W-:Y:S01]  /*0880*/  ISETP.NE.AND.EX P0, PT, RZ, RZ, PT, P0 ;  /* 0x000000ffff00720c */ /* 0x000fe20003f05300 */
[----:B--2---:R-:W-:-:S07]  /*0890*/  DFMA R18, R20, -R14, R18 ;  /* 0x8000000e1412722b */ /* 0x004fce0000000012 */
[----:B------:R0:W-:Y:S05]  /*08a0*/  STG.E.64 desc[UR12][R12.64+0x8], R18 ;  /* 0x000008120c007986 */ /* 0x0001ea000c101b0c */
[----:B------:R-:W-:Y:S05]  /*08b0*/  @!P0 BRA `(.L_x_734) ;  /* 0x0000000000688947 */ /* 0x000fea0003800000 */
[----:B------:R-:W-:Y:S01]  /*08c0*/  IMAD.SHL.U32 R27, R2, 0x8, RZ ;  /* 0x00000008021b7824 */ /* 0x000fe200078e00ff */
[----:B------:R-:W-:-:S04]  /*08d0*/  SHF.R.U32.HI R25, RZ, 0x1d, R2 ;  /* 0x0000001dff197819 */ /* 0x000fc80000011602 */
[-C--:B------:R-:W-:Y:S02]  /*08e0*/  IADD3 R16, P1, PT, R16, R27.reuse, RZ ;  /* 0x0000001b10107210 */ /* 0x080fe40007f3e0ff */
[----:B0-----:R-:W-:-:S03]  /*08f0*/  IADD3 R12, P0, PT, R12, R27, RZ ;  /* 0x0000001b0c0c7210 */ /* 0x001fc60007f1e0ff */
[--C-:B------:R-:W-:Y:S02]  /*0900*/  IMAD.X R17, R17, 0x1, R25.reuse, P1 ;  /* 0x0000000111117824 */ /* 0x100fe400008e0619 */
[----:B------:R-:W-:-:S03]  /*0910*/  IMAD.X R13, R13, 0x1, R25, P0 ;  /* 0x000000010d0d7824 */ /* 0x000fc600000e0619 */
[----:B------:R-:W2:Y:S04]  /*0920*/  LDG.E.64 R18, desc[UR12][R16.64+0x8] ;  /* 0x0000080c10127981 */ /* 0x000ea8000c1e1b00 */
[----:B------:R-:W2:Y:S01]  /*0930*/  LDG.E.64 R20, desc[UR12][R12.64+0x8] ;  /* 0x0000080c0c147981 */ /* 0x000ea2000c1e1b00 */
[----:B------:R-:W-:Y:S01]  /*0940*/  ISETP.NE.U32.AND P0, PT, R24, 0x1, PT ;  /* 0x000000011800780c */ /* 0x000fe20003f05070 */
[----:B------:R-:W-:-:S03]  /*0950*/  IMAD.MOV.U32 R31, RZ, RZ, R30 ;  /* 0x000000ffff1f7224 */ /* 0x000fc600078e001e */
[----:B------:R-:W-:Y:S01]  /*0960*/  ISETP.NE.AND.EX P0, PT, RZ, RZ, PT, P0 ;  /* 0x000000ffff00720c */ /* 0x000fe20003f05300 */
[----:B--2---:R-:W-:Y:S01]  /*0970*/  DFMA R18, R18, -R14, R20 ;  /* 0x8000000e1212722b */ /* 0x004fe20000000014 */
[----:B------:R-:W-:-:S04]  /*0980*/  IMAD.IADD R21, R2, 0x1, R5 ;  /* 0x0000000102157824 */ /* 0x000fc800078e0205 */
[----:B------:R-:W-:Y:S02]  /*0990*/  IMAD.IADD R0, R2, 0x1, R21 ;  /* 0x0000000102007824 */ /* 0x000fe400078e0215 */
[----:B------:R1:W-:Y:S05]  /*09a0*/  STG.E.64 desc[UR12][R12.64+0x8], R18 ;  /* 0x000008120c007986 */ /* 0x0003ea000c101b0c */
[----:B------:R-:W-:Y:S05]  /*09b0*/  @!P0 BRA `(.L_x_734) ;  /* 0x0000000000288947 */ /* 0x000fea0003800000 */
[C---:B------:R-:W-:Y:S02]  /*09c0*/  IADD3 R16, P0, PT, R27.reuse, R16, RZ ;  /* 0x000000101b107210 */ /* 0x040fe40007f1e0ff */
[----:B-1----:R-:W-:-:S03]  /*09d0*/  IADD3 R12, P1, PT, R27, R12, RZ ;  /* 0x0000000c1b0c7210 */ /* 0x002fc60007f3e0ff */
[C---:B------:R-:W-:Y:S02]  /*09e0*/  IMAD.X R17, R25.reuse, 0x1, R17, P0 ;  /* 0x0000000119117824 */ /* 0x040fe400000e0611 */
[----:B------:R-:W-:-:S04]  /*09f0*/  IMAD.X R13, R25, 0x1, R13, P1 ;  /* 0x00000001190d7824 */ /* 0x000fc800008e060d */
[----:B------:R-:W2:Y:S04]  /*0a00*/  LDG.E.64 R16, desc[UR12][R16.64+0x8] ;  /* 0x0000080c10107981 */ /* 0x000ea8000c1e1b00 */
[----:B------:R-:W2:Y:S01]  /*0a10*/  LDG.E.64 R18, desc[UR12][R12.64+0x8] ;  /* 0x0000080c0c127981 */ /* 0x000ea2000c1e1b00 */
[----:B------:R-:W-:-:S05]  /*0a20*/  IADD3 R0, P0, PT, R2, R0, RZ ;  /* 0x0000000002007210 */ /* 0x000fca0007f1e0ff */
[----:B------:R-:W-:Y:S01]  /*0a30*/  IMAD.X R31, RZ, RZ, R30, P0 ;  /* 0x000000ffff1f7224 */ /* 0x000fe200000e061e */
[----:B--2---:R-:W-:-:S07]  /*0a40*/  DFMA R18, R16, -R14, R18 ;  /* 0x8000000e1012722b */ /* 0x004fce0000000012 */
[----:B------:R2:W-:Y:S04]  /*0a50*/  STG.E.64 desc[UR12][R12.64+0x8], R18 ;  /* 0x000008120c007986 */ /* 0x0005e8000c101b0c */
.L_x_734:
[----:B------:R-:W-:Y:S05]  /*0a60*/  BSYNC.RECONVERGENT B1 ;  /* 0x0000000000017941 */ /* 0x000fea0003800200 */
.L_x_733:
[----:B------:R-:W-:-:S04]  /*0a70*/  ISETP.GE.U32.AND P0, PT, R22, 0x3, PT ;  /* 0x000000031600780c */ /* 0x000fc80003f06070 */
[----:B------:R-:W-:-:S13]  /*0a80*/  ISETP.GE.U32.AND.EX P0, PT, R23, RZ, PT, P0 ;  /* 0x000000ff1700720c */ /* 0x000fda0003f06100 */
[----:B------:R-:W-:Y:S05]  /*0a90*/  @!P0 BRA `(.L_x_730) ;  /* 0x0000000000d08947 */ /* 0x000fea0003800000 */
.L_x_735:
[----:B012---:R-:W0:Y:S01]  /*0aa0*/  LDC.64 R12, c[0x0][0x388] ;  /* 0x0000e200ff0c7b82 */ /* 0x007e220000000a00 */
[----:B------:R-:W0:Y:S01]  /*0ab0*/  LDCU.64 UR6, c[0x0][0x3a0] ;  /* 0x00007400ff0677ac */ /* 0x000e220008000a00 */
[----:B------:R-:W-:Y:S02]  /*0ac0*/  IMAD.MOV.U32 R16, RZ, RZ, R0 ;  /* 0x000000ffff107224 */ /* 0x000fe400078e0000 */
[----:B------:R-:W-:-:S04]  /*0ad0*/  IMAD.MOV.U32 R17, RZ, RZ, R31 ;  /* 0x000000ffff117224 */ /* 0x000fc800078e001f */
[----:B---3--:R-:W1:Y:S01]  /*0ae0*/  LDC.64 R32, c[0x0][0x380] ;  /* 0x0000e000ff207b82 */ /* 0x008e620000000a00 */
[C---:B0-----:R-:W-:Y:S02]  /*0af0*/  IMAD R20, R12.reuse, UR7, RZ ;  /* 0x000000070c147c24 */ /* 0x041fe4000f8e02ff */
[----:B------:R-:W-:Y:S02]  /*0b00*/  IMAD R22, R29, R12, RZ ;  /* 0x0000000c1d167224 */ /* 0x000fe400078e02ff */
[----:B------:R-:W-:-:S04]  /*0b10*/  IMAD.WIDE.U32 R18, R12, UR6, R16 ;  /* 0x000000060c127c25 */ /* 0x000fc8000f8e0010 */
[----:B------:R-:W-:Y:S02]  /*0b20*/  IMAD R21, R13, UR6, R20 ;  /* 0x000000060d157c24 */ /* 0x000fe4000f8e0214 */
[----:B------:R-:W-:-:S04]  /*0b30*/  IMAD.WIDE.U32 R16, R28, R12, R16 ;  /* 0x0000000c1c107225 */ /* 0x000fc800078e0010 */
[----:B------:R-:W-:Y:S01]  /*0b40*/  IMAD R23, R28, R13, R22 ;  /* 0x0000000d1c177224 */ /* 0x000fe200078e0216 */
[-C--:B-1----:R-:W-:Y:S01]  /*0b50*/  LEA R22, P0, R18, R32.reuse, 0x3 ;  /* 0x0000002012167211 */ /* 0x082fe200078018ff */
[----:B------:R-:W-:Y:S01]  /*0b60*/  IMAD.IADD R19, R21, 0x1, R19 ;  /* 0x0000000115137824 */ /* 0x000fe200078e0213 */
[----:B------:R-:W-:Y:S01]  /*0b70*/  LEA R32, P1, R16, R32, 0x3 ;  /* 0x0000002010207211 */ /* 0x000fe200078218ff */
[----:B------:R-:W-:-:S03]  /*0b80*/  IMAD.IADD R17, R23, 0x1, R17 ;  /* 0x0000000117117824 */ /* 0x000fc600078e0211 */
[-C--:B------:R-:W-:Y:S02]  /*0b90*/  LEA.HI.X R23, R18, R33.reuse, R19, 0x3, P0 ;  /* 0x0000002112177211 */ /* 0x080fe400000f1c13 */
[----:B------:R-:W-:-:S03]  /*0ba0*/  LEA.HI.X R33, R16, R33, R17, 0x3, P1 ;  /* 0x0000002110217211 */ /* 0x000fc600008f1c11 */
[----:B------:R-:W2:Y:S04]  /*0bb0*/  LDG.E.64 R20, desc[UR12][R22.64] ;  /* 0x0000000c16147981 */ /* 0x000ea8000c1e1b00 */
[----:B------:R-:W2:Y:S01]  /*0bc0*/  LDG.E.64 R18, desc[UR12][R32.64] ;  /* 0x0000000c20127981 */ /* 0x000ea2000c1e1b00 */
[----:B------:R-:W-:Y:S01]  /*0bd0*/  IMAD.SHL.U32 R35, R2, 0x8, RZ ;  /* 0x0000000802237824 */ /* 0x000fe200078e00ff */
[----:B------:R-:W-:-:S04]  /*0be0*/  SHF.R.U32.HI R37, RZ, 0x1d, R2 ;  /* 0x0000001dff257819 */ /* 0x000fc80000011602 */
[C---:B------:R-:W-:Y:S02]  /*0bf0*/  IADD3 R26, P0, PT, R35.reuse, R22, RZ ;  /* 0x00000016231a7210 */ /* 0x040fe40007f1e0ff */
[----:B------:R-:W-:-:S03]  /*0c00*/  IADD3 R16, P1, PT, R35, R32, RZ ;  /* 0x0000002023107210 */ /* 0x000fc60007f3e0ff */
[C---:B------:R-:W-:Y:S02]  /*0c10*/  IMAD.X R27, R37.reuse, 0x1, R23, P0 ;  /* 0x00000001251b7824 */ /* 0x040fe400000e0617 */
[----:B------:R-:W-:Y:S01]  /*0c20*/  IMAD.X R17, R37, 0x1, R33, P1 ;  /* 0x0000000125117824 */ /* 0x000fe200008e0621 */
[----:B--2---:R-:W-:-:S07]  /*0c30*/  DFMA R24, R20, -R14, R18 ;  /* 0x8000000e1418722b */ /* 0x004fce0000000012 */
[----:B------:R0:W-:Y:S04]  /*0c40*/  STG.E.64 desc[UR12][R32.64], R24 ;  /* 0x0000001820007986 */ /* 0x0001e8000c101b0c */
[----:B------:R-:W2:Y:S04]  /*0c50*/  LDG.E.64 R18, desc[UR12][R16.64] ;  /* 0x0000000c10127981 */ /* 0x000ea8000c1e1b00 */
[----:B0-----:R-:W2:Y:S01]  /*0c60*/  LDG.E.64 R24, desc[UR12][R26.64] ;  /* 0x0000000c1a187981 */ /* 0x001ea2000c1e1b00 */
        /* <DEDUP_REMOVED lines=15> */
[----:B------:R-:W2:Y:S01]  /*0d60*/  LDG.E.64 R34, desc[UR12][R32.64] ;  /* 0x0000000c20227981 */ /* 0x000ea2000c1e1b00 */
[----:B------:R-:W-:-:S04]  /*0d70*/  LEA R0, P1, R2, R0, 0x2 ;  /* 0x0000000002007211 */ /* 0x000fc800078210ff */
[----:B------:R-:W-:Y:S02]  /*0d80*/  ISETP.GE.U32.AND P0, PT, R0, R12, PT ;  /* 0x0000000c0000720c */ /* 0x000fe40003f06070 */
[----:B------:R-:W-:-:S04]  /*0d90*/  LEA.HI.X R31, R2, R31, RZ, 0x2, P1 ;  /* 0x0000001f021f7211 */ /* 0x000fc800008f14ff */
[----:B------:R-:W-:Y:S01]  /*0da0*/  ISETP.GE.AND.EX P0, PT, R31, R13, PT, P0 ;  /* 0x0000000d1f00720c */ /* 0x000fe20003f06300 */
[----:B--2---:R-:W-:-:S07]  /*0db0*/  DFMA R34, R24, -R14, R34 ;  /* 0x8000000e1822722b */ /* 0x004fce0000000022 */
[----:B------:R3:W-:Y:S05]  /*0dc0*/  STG.E.64 desc[UR12][R32.64], R34 ;  /* 0x0000002220007986 */ /* 0x0007ea000c101b0c */
[----:B------:R-:W-:Y:S05]  /*0dd0*/  @!P0 BRA `(.L_x_735) ;  /* 0xfffffffc00308947 */ /* 0x000fea000383ffff */
.L_x_730:
[----:B------:R-:W-:Y:S05]  /*0de0*/  BSYNC.RECONVERGENT B0 ;  /* 0x0000000000007941 */ /* 0x000fea0003800200 */
.L_x_729:
[----:B------:R-:W-:-:S05]  /*0df0*/  IADD3 R28, P0, PT, R28, UR4, RZ ;  /* 0x000000041c1c7c10 */ /* 0x000fca000ff1e0ff */
[----:B------:R-:W-:Y:S01]  /*0e00*/  IMAD.X R29, RZ, RZ, R29, P0 ;  /* 0x000000ffff1d7224 */ /* 0x000fe200000e061d */
[----:B------:R-:W-:-:S04]  /*0e10*/  ISETP.GE.U32.AND P0, PT, R28, UR8, PT ;  /* 0x000000081c007c0c */ /* 0x000fc8000bf06070 */
[----:B------:R-:W-:-:S13]  /*0e20*/  ISETP.GE.AND.EX P0, PT, R29, UR9, PT, P0 ;  /* 0x000000091d007c0c */ /* 0x000fda000bf06300 */
[----:B------:R-:W-:Y:S05]  /*0e30*/  @!P0 BRA `(.L_x_736) ;  /* 0xfffffff4009c8947 */ /* 0x000fea000383ffff */
[----:B------:R-:W-:Y:S05]  /*0e40*/  EXIT ;  /* 0x000000000000794d */ /* 0x000fea0003800000 */
        .weak           $__internal_2_$__cuda_sm20_div_rn_f64_full
        .type           $__internal_2_$__cuda_sm20_div_rn_f64_full,@function
        .size           $__internal_2_$__cuda_sm20_div_rn_f64_full,($__internal_3_$__cuda_sm20_div_u64 - $__internal_2_$__cuda_sm20_div_rn_f64_full)
$__internal_2_$__cuda_sm20_div_rn_f64_full:
[C---:B------:R-:W-:Y:S01]  /*0e50*/  FSETP.GEU.AND P1, PT, |R35|.reuse, 1.469367938527859385e-39, PT ;  /* 0x001000002300780b */ /* 0x040fe20003f2e200 */
[--C-:B------:R-:W-:Y:S01]  /*0e60*/  IMAD.MOV.U32 R16, RZ, RZ, R34.reuse ;  /* 0x000000ffff107224 */ /* 0x100fe200078e0022 */
[----:B------:R-:W-:Y:S01]  /*0e70*/  LOP3.LUT R14, R35, 0x800fffff, RZ, 0xc0, !PT ;  /* 0x800fffff230e7812 */ /* 0x000fe200078ec0ff */
[----:B------:R-:W-:Y:S01]  /*0e80*/  IMAD.MOV.U32 R17, RZ, RZ, R35 ;  /* 0x000000ffff117224 */ /* 0x000fe200078e0023 */
[C---:B------:R-:W-:Y:S01]  /*0e90*/  FSETP.GEU.AND P3, PT, |R19|.reuse, 1.469367938527859385e-39, PT ;  /* 0x001000001300780b */ /* 0x040fe20003f6e200 */
[----:B------:R-:W-:Y:S01]  /*0ea0*/  IMAD.MOV.U32 R20, RZ, RZ, 0x1 ;  /* 0x00000001ff147424 */ /* 0x000fe200078e00ff */
[----:B------:R-:W-:Y:S01]  /*0eb0*/  LOP3.LUT R15, R14, 0x3ff00000, RZ, 0xfc, !PT ;  /* 0x3ff000000e0f7812 */ /* 0x000fe200078efcff */
[----:B------:R-:W-:Y:S01]  /*0ec0*/  IMAD.MOV.U32 R14, RZ, RZ, R34 ;  /* 0x000000ffff0e7224 */ /* 0x000fe200078e0022 */
[----:B------:R-:W-:Y:S01]  /*0ed0*/  LOP3.LUT R31, R19, 0x7ff00000, RZ, 0xc0, !PT ;  /* 0x7ff00000131f7812 */ /* 0x000fe200078ec0ff */
[----:B------:R-:W-:Y:S01]  /*0ee0*/  IMAD.MOV.U32 R32, RZ, RZ, 0x1ca00000 ;  /* 0x1ca00000ff207424 */ /* 0x000fe200078e00ff */
[----:B------:R-:W-:Y:S01]  /*0ef0*/  LOP3.LUT R34, R35, 0x7ff00000, RZ, 0xc0, !PT ;  /* 0x7ff0000023227812 */ /* 0x000fe200078ec0ff */
[----:B------:R-:W-:Y:S02]  /*0f00*/  BSSY.RECONVERGENT B1, `(.L_x_737) ;  /* 0x000004e000017945 */ /* 0x000fe40003800200 */
[----:B------:R-:W-:Y:S01]  /*0f10*/  @!P1 DMUL R14, R16, 8.98846567431157953865e+307 ;  /* 0x7fe00000100e9828 */ /* 0x000fe20000000000 */
[----:B------:R-:W-:-:S03]  /*0f20*/  ISETP.GE.U32.AND P2, PT, R31, R34, PT ;  /* 0x000000221f00720c */ /* 0x000fc60003f46070 */
[----:B------:R-:W-:Y:S02]  /*0f30*/  @!P3 LOP3.LUT R24, R17, 0x7ff00000, RZ, 0xc0, !PT ;  /* 0x7ff000001118b812 */ /* 0x000fe400078ec0ff */
[----:B------:R-:W0:Y:S02]  /*0f40*/  MUFU.RCP64H R21, R15 ;  /* 0x0000000f00157308 */ /* 0x000e240000001800 */
[----:B------:R-:W-:Y:S02]  /*0f50*/  @!P3 ISETP.GE.U32.AND P4, PT, R31, R24, PT ;  /* 0x000000181f00b20c */ /* 0x000fe40003f86070 */
[----:B------:R-:W-:Y:S02]  /*0f60*/  @!P1 LOP3.LUT R34, R15, 0x7ff00000, RZ, 0xc0, !PT ;  /* 0x7ff000000f229812 */ /* 0x000fe400078ec0ff */
[----:B------:R-:W-:-:S04]  /*0f70*/  @!P3 SEL R25, R32, 0x63400000, !P4 ;  /* 0x634000002019b807 */ /* 0x000fc80006000000 */
[----:B------:R-:W-:-:S04]  /*0f80*/  @!P3 LOP3.LUT R26, R25, 0x80000000, R19, 0xf8, !PT ;  /* 0x80000000191ab812 */ /* 0x000fc800078ef813 */
[----:B------:R-:W-:Y:S01]  /*0f90*/  @!P3 LOP3.LUT R27, R26, 0x100000, RZ, 0xfc, !PT ;  /* 0x001000001a1bb812 */ /* 0x000fe200078efcff */
[----:B------:R-:W-:Y:S01]  /*0fa0*/  @!P3 IMAD.MOV.U32 R26, RZ, RZ, RZ ;  /* 0x000000ffff1ab224 */ /* 0x000fe200078e00ff */
[----:B0-----:R-:W-:-:S08]  /*0fb0*/  DFMA R22, R20, -R14, 1 ;  /* 0x3ff000001416742b */ /* 0x001fd0000000080e */
[----:B------:R-:W-:-:S08]  /*0fc0*/  DFMA R22, R22, R22, R22 ;  /* 0x000000161616722b */ /* 0x000fd00000000016 */
[----:B------:R-:W-:Y:S01]  /*0fd0*/  DFMA R22, R20, R22, R20 ;  /* 0x000000161416722b */ /* 0x000fe20000000014 */
[----:B------:R-:W-:Y:S01]  /*0fe0*/  SEL R21, R32, 0x63400000, !P2 ;  /* 0x6340000020157807 */ /* 0x000fe20005000000 */
[----:B------:R-:W-:-:S03]  /*0ff0*/  IMAD.MOV.U32 R20, RZ, RZ, R18 ;  /* 0x000000ffff147224 */ /* 0x000fc600078e0012 */
[----:B------:R-:W-:-:S03]  /*1000*/  LOP3.LUT R21, R21, 0x800fffff, R19, 0xf8, !PT ;  /* 0x800fffff15157812 */ /* 0x000fc600078ef813 */
[----:B------:R-:W-:-:S03]  /*1010*/  DFMA R24, R22, -R14, 1 ;  /* 0x3ff000001618742b */ /* 0x000fc6000000080e */
[----:B------:R-:W-:-:S05]  /*1020*/  @!P3 DFMA R20, R20, 2, -R26 ;  /* 0x400000001414b82b */ /* 0x000fca000000081a */
[----:B------:R-:W-:-:S08]  /*1030*/  DFMA R22, R22, R24, R22 ;  /* 0x000000181616722b */ /* 0x000fd00000000016 */
[----:B------:R-:W-:-:S08]  /*1040*/  DMUL R24, R22, R20 ;  /* 0x0000001416187228 */ /* 0x000fd00000000000 */
[----:B------:R-:W-:-:S08]  /*1050*/  DFMA R26, R24, -R14, R20 ;  /* 0x8000000e181a722b */ /* 0x000fd00000000014 */
[----:B------:R-:W-:Y:S01]  /*1060*/  DFMA R26, R22, R26, R24 ;  /* 0x0000001a161a722b */ /* 0x000fe20000000018 */
[----:B------:R-:W-:Y:S01]  /*1070*/  IMAD.MOV.U32 R25, RZ, RZ, R31 ;  /* 0x000000ffff197224 */ /* 0x000fe200078e001f */
[----:B------:R-:W-:Y:S01]  /*1080*/  @!P3 LOP3.LUT R25, R21, 0x7ff00000, RZ, 0xc0, !PT ;  /* 0x7ff000001519b812 */ /* 0x000fe200078ec0ff */
[----:B------:R-:W-:-:S04]  /*1090*/  VIADD R23, R34, 0xffffffff ;  /* 0xffffffff22177836 */ /* 0x000fc80000000000 */
[----:B------:R-:W-:-:S05]  /*10a0*/  VIADD R22, R25, 0xffffffff ;  /* 0xffffffff19167836 */ /* 0x000fca0000000000 */
[----:B------:R-:W-:-:S04]  /*10b0*/  ISETP.GT.U32.AND P1, PT, R22, 0x7feffffe, PT ;  /* 0x7feffffe1600780c */ /* 0x000fc80003f24070 */
[----:B------:R-:W-:-:S13]  /*10c0*/  ISETP.GT.U32.OR P1, PT, R23, 0x7feffffe, P1 ;  /* 0x7feffffe1700780c */ /* 0x000fda0000f24470 */
[----:B------:R-:W-:Y:S05]  /*10d0*/  @P1 BRA `(.L_x_738) ;  /* 0x00000000006c1947 */ /* 0x000fea0003800000 */
[----:B------:R-:W-:-:S04]  /*10e0*/  LOP3.LUT R22, R17, 0x7ff00000, RZ, 0xc0, !PT ;  /* 0x7ff0000011167812 */ /* 0x000fc800078ec0ff */
[CC--:B------:R-:W-:Y:S02]  /*10f0*/  VIADDMNMX R18, R31.reuse, -R22.reuse, 0xb9600000, !PT ;  /* 0xb96000001f127446 */ /* 0x0c0fe40007800916 */
[----:B------:R-:W-:Y:S02]  /*1100*/  ISETP.GE.U32.AND P1, PT, R31, R22, PT ;  /* 0x000000161f00720c */ /* 0x000fe40003f26070 */
[----:B------:R-:W-:Y:S02]  /*1110*/  VIMNMX R18, PT, PT, R18, 0x46a00000, PT ;  /* 0x46a0000012127848 */ /* 0x000fe40003fe0100 */
[----:B------:R-:W-:-:S05]  /*1120*/  SEL R19, R32, 0x63400000, !P1 ;  /* 0x6340000020137807 */ /* 0x000fca0004800000 */
[----:B------:R-:W-:Y:S02]  /*1130*/  IMAD.IADD R24, R18, 0x1, -R19 ;  /* 0x0000000112187824 */ /* 0x000fe400078e0a13 */
[----:B------:R-:W-:Y:S02]  /*1140*/  IMAD.MOV.U32 R18, RZ, RZ, RZ ;  /* 0x000000ffff127224 */ /* 0x000fe400078e00ff */
[----:B------:R-:W-:-:S06]  /*1150*/  VIADD R19, R24, 0x7fe00000 ;  /* 0x7fe0000018137836 */ /* 0x000fcc0000000000 */
[----:B------:R-:W-:-:S10]  /*1160*/  DMUL R22, R26, R18 ;  /* 0x000000121a167228 */ /* 0x000fd40000000000 */
[----:B------:R-:W-:-:S13]  /*1170*/  FSETP.GTU.AND P1, PT, |R23|, 1.469367938527859385e-39, PT ;  /* 0x001000001700780b */ /* 0x000fda0003f2c200 */
[----:B------:R-:W-:Y:S05]  /*1180*/  @P1 BRA `(.L_x_739) ;  /* 0x0000000000941947 */ /* 0x000fea0003800000 */
[----:B------:R-:W-:Y:S01]  /*1190*/  DFMA R14, R26, -R14, R20 ;  /* 0x8000000e1a0e722b */ /* 0x000fe20000000014 */
[----:B------:R-:W-:-:S09]  /*11a0*/  IMAD.MOV.U32 R18, RZ, RZ, RZ ;  /* 0x000000ffff127224 */ /* 0x000fd200078e00ff */
[C---:B------:R-:W-:Y:S02]  /*11b0*/  FSETP.NEU.AND P1, PT, R15.reuse, RZ, PT ;  /* 0x000000ff0f00720b */ /* 0x040fe40003f2d000 */
[----:B------:R-:W-:-:S04]  /*11c0*/  LOP3.LUT R17, R15, 0x80000000, R17, 0x48, !PT ;  /* 0x800000000f117812 */ /* 0x000fc800078e4811 */
[----:B------:R-:W-:-:S07]  /*11d0*/  LOP3.LUT R19, R17, R19, RZ, 0xfc, !PT ;  /* 0x0000001311137212 */ /* 0x000fce00078efcff */
[----:B------:R-:W-:Y:S05]  /*11e0*/  @!P1 BRA `(.L_x_739) ;  /* 0x00000000007c9947 */ /* 0x000fea0003800000 */
[----:B------:R-:W-:Y:S01]  /*11f0*/  IMAD.MOV R15, RZ, RZ, -R24 ;  /* 0x000000ffff0f7224 */ /* 0x000fe200078e0a18 */
[----:B------:R-:W-:Y:S01]  /*1200*/  DMUL.RP R18, R26, R18 ;  /* 0x000000121a127228 */ /* 0x000fe20000008000 */
[----:B------:R-:W-:-:S06]  /*1210*/  IMAD.MOV.U32 R14, RZ, RZ, RZ ;  /* 0x000000ffff0e7224 */ /* 0x000fcc00078e00ff */
[----:B------:R-:W-:-:S03]  /*1220*/  DFMA R14, R22, -R14, R26 ;  /* 0x8000000e160e722b */ /* 0x000fc6000000001a */
[----:B------:R-:W-:-:S03]  /*1230*/  LOP3.LUT R17, R19, R17, RZ, 0x3c, !PT ;  /* 0x0000001113117212 */ /* 0x000fc600078e3cff */
[----:B------:R-:W-:-:S04]  /*1240*/  IADD3 R14, PT, PT, -R24, -0x43300000, RZ ;  /* 0xbcd00000180e7810 */ /* 0x000fc80007ffe1ff */
[----:B------:R-:W-:-:S04]  /*1250*/  FSETP.NEU.AND P1, PT, |R15|, R14, PT ;  /* 0x0000000e0f00720b */ /* 0x000fc80003f2d200 */
[----:B------:R-:W-:Y:S02]  /*1260*/  FSEL R22, R18, R22, !P1 ;  /* 0x0000001612167208 */ /* 0x000fe40004800000 */
[----:B------:R-:W-:Y:S01]  /*1270*/  FSEL R23, R17, R23, !P1 ;  /* 0x0000001711177208 */ /* 0x000fe20004800000 */
[----:B------:R-:W-:Y:S06]  /*1280*/  BRA `(.L_x_739) ;  /* 0x0000000000547947 */ /* 0x000fec0003800000 */
.L_x_738:
        /* <DEDUP_REMOVED lines=16> */
.L_x_741:
[----:B------:R-:W-:Y:S01]  /*1390*/  LOP3.LUT R23, R17, 0x80000, RZ, 0xfc, !PT ;  /* 0x0008000011177812 */ /* 0x000fe200078efcff */
[----:B------:R-:W-:Y:S01]  /*13a0*/  IMAD.MOV.U32 R22, RZ, RZ, R16 ;  /* 0x000000ffff167224 */ /* 0x000fe200078e0010 */
[----:B------:R-:W-:Y:S06]  /*13b0*/  BRA `(.L_x_739) ;  /* 0x0000000000087947 */ /* 0x000fec0003800000 */
.L_x_740:
[----:B------:R-:W-:Y:S01]  /*13c0*/  LOP3.LUT R23, R19, 0x80000, RZ, 0xfc, !PT ;  /* 0x0008000013177812 */ /* 0x000fe200078efcff */
[----:B------:R-:W-:-:S07]  /*13d0*/  IMAD.MOV.U32 R22, RZ, RZ, R18 ;  /* 0x000000ffff167224 */ /* 0x000fce00078e0012 */
.L_x_739:
[----:B------:R-:W-:Y:S05]  /*13e0*/  BSYNC.RECONVERGENT B1 ;  /* 0x0000000000017941 */ /* 0x000fea0003800200 */
.L_x_737:
[----:B------:R-:W-:Y:S02]  /*13f0*/  IMAD.MOV.U32 R14, RZ, RZ, R0 ;  /* 0x000000ffff0e7224 */ /* 0x000fe400078e0000 */
[----:B------:R-:W-:-:S04]  /*1400*/  IMAD.MOV.U32 R15, RZ, RZ, 0x0 ;  /* 0x00000000ff0f7424 */ /* 0x000fc800078e00ff */
[----:B------:R-:W-:Y:S05]  /*1410*/  RET.REL.NODEC R14 `(_Z13gpu_diff_rowsPdlllll) ;  /* 0xffffffe80ef87950 */ /* 0x000fea0003c3ffff */
        .weak           $__internal_3_$__cuda_sm20_div_u64
        .type           $__internal_3_$__cuda_sm20_div_u64,@function
        .size           $__internal_3_$__cuda_sm20_div_u64,(.L_x_754 - $__internal_3_$__cuda_sm20_div_u64)
$__internal_3_$__cuda_sm20_div_u64:
        /* <DEDUP_REMOVED lines=8> */
[----:B------:R-:W-:-:S05]  /*14a0*/  IADD3 R23, P0, PT, RZ, -R18, RZ ;  /* 0x80000012ff177210 */ /* 0x000fca0007f1e0ff */
[----:B------:R-:W-:-:S04]  /*14b0*/  IMAD.HI.U32 R18, R16, R23, RZ ;  /* 0x0000001710127227 */ /* 0x000fc800078e00ff */
[----:B------:R-:W-:Y:S02]  /*14c0*/  IMAD.X R25, RZ, RZ, ~R19, P0 ;  /* 0x000000ffff197224 */ /* 0x000fe400000e0e13 */
[----:B------:R-:W-:Y:S02]  /*14d0*/  IMAD.MOV.U32 R19, RZ, RZ, R16 ;  /* 0x000000ffff137224 */ /* 0x000fe400078e0010 */
[-C--:B------:R-:W-:Y:S02]  /*14e0*/  IMAD R21, R17, R25.reuse, RZ ;  /* 0x0000001911157224 */ /* 0x080fe400078e02ff */
[----:B------:R-:W-:-:S04]  /*14f0*/  IMAD.WIDE.U32 R18, P0, R16, R25, R18 ;  /* 0x0000001910127225 */ /* 0x000fc80007800012 */
[----:B------:R-:W-:-:S04]  /*1500*/  IMAD.HI.U32 R25, R17, R25, RZ ;  /* 0x0000001911197227 */ /* 0x000fc800078e00ff */
[----:B------:R-:W-:-:S05]  /*1510*/  IMAD.HI.U32 R18, P1, R17, R23, R18 ;  /* 0x0000001711127227 */ /* 0x000fca0007820012 */
[----:B------:R-:W-:Y:S01]  /*1520*/  IADD3 R19, P2, PT, R21, R18, RZ ;  /* 0x0000001215137210 */ /* 0x000fe20007f5e0ff */
[----:B------:R-:W-:-:S04]  /*1530*/  IMAD.X R18, R25, 0x1, R17, P0 ;  /* 0x0000000119127824 */ /* 0x000fc800000e0611 */
[----:B------:R-:W-:Y:S01]  /*1540*/  IMAD.WIDE.U32 R16, R19, R2, RZ ;  /* 0x0000000213107225 */ /* 0x000fe200078e00ff */
[----:B------:R-:W-:Y:S02]  /*1550*/  IADD3.X R21, PT, PT, RZ, RZ, R18, P2, P1 ;  /* 0x000000ffff157210 */ /* 0x000fe400017e2412 */
[----:B------:R-:W-:-:S03]  /*1560*/  IADD3 R23, P0, PT, RZ, -R16, RZ ;  /* 0x80000010ff177210 */ /* 0x000fc60007f1e0ff */
[----:B------:R-:W-:Y:S02]  /*1570*/  IMAD R16, R21, R2, R17 ;  /* 0x0000000215107224 */ /* 0x000fe400078e0211 */
        /* <DEDUP_REMOVED lines=10> */
[----:B------:R-:W-:Y:S02]  /*1620*/  IMAD.MOV.U32 R17, RZ, RZ, RZ ;  /* 0x000000ffff117224 */ /* 0x000fe400078e00ff */
[----:B------:R-:W-:-:S04]  /*1630*/  IMAD.WIDE.U32 R16, R18, R9, R16 ;  /* 0x0000000912107225 */ /* 0x000fc800078e0010 */
[C---:B------:R-:W-:Y:S02]  /*1640*/  IMAD R19, R20.reuse, R9, RZ ;  /* 0x0000000914137224 */ /* 0x040fe400078e02ff */
[----:B------:R-:W-:-:S04]  /*1650*/  IMAD.HI.U32 R16, P0, R20, R7, R16 ;  /* 0x0000000714107227 */ /* 0x000fc80007800010 */
[----:B------:R-:W-:Y:S01]  /*1660*/  IMAD.HI.U32 R20, R20, R9, RZ ;  /* 0x0000000914147227 */ /* 0x000fe200078e00ff */
[----:B------:R-:W-:-:S03]  /*1670*/  IADD3 R19, P1, PT, R19, R16, RZ ;  /* 0x0000001013137210 */ /* 0x000fc60007f3e0ff */
[----:B------:R-:W-:-:S04]  /*1680*/  IMAD.X R16, RZ, RZ, R20, P0 ;  /* 0x000000ffff107224 */ /* 0x000fc800000e0614 */
[----:B------:R-:W-:Y:S02]  /*1690*/  IMAD.X R21, RZ, RZ, R16, P1 ;  /* 0x000000ffff157224 */ /* 0x000fe400008e0610 */
[----:B------:R-:W-:-:S04]  /*16a0*/  IMAD.WIDE.U32 R16, R19, R2, RZ ;  /* 0x0000000213107225 */ /* 0x000fc800078e00ff */
[-C--:B------:R-:W-:Y:S01]  /*16b0*/  IMAD R18, R21, R2.reuse, R17 ;  /* 0x0000000215127224 */ /* 0x080fe200078e0211 */
[----:B------:R-:W-:Y:S02]  /*16c0*/  IADD3 R17, P0, PT, -R16, R7, RZ ;  /* 0x0000000710117210 */ /* 0x000fe40007f1e1ff */
[----:B------:R-:W-:Y:S02]  /*16d0*/  IADD3 R16, P2, PT, R19, 0x1, RZ ;  /* 0x0000000113107810 */ /* 0x000fe40007f5e0ff */
[----:B------:R-:W-:Y:S01]  /*16e0*/  IADD3 R23, P1, PT, -R2, R17, RZ ;  /* 0x0000001102177210 */ /* 0x000fe20007f3e1ff */
        /* <DEDUP_REMOVED lines=9> */
[----:B------:R-:W-:Y:S02]  /*1780*/  ISETP.GE.U32.AND P0, PT, R23, R2, PT ;  /* 0x000000021700720c */ /* 0x000fe40003f06070 */
[----:B------:R-:W-:Y:S02]  /*1790*/  IADD3 R18, P2, PT, R17, 0x1, RZ ;  /* 0x0000000111127810 */ /* 0x000fe40007f5e0ff */
[----:B------:R-:W-:Y:S02]  /*17a0*/  ISETP.GE.U32.AND.EX P0, PT, R19, RZ, PT, P0 ;  /* 0x000000ff1300720c */ /* 0x000fe40003f06100 */
[----:B------:R-:W-:Y:S01]  /*17b0*/  ISETP.NE.U32.AND P1, PT, R2, RZ, PT ;  /* 0x000000ff0200720c */ /* 0x000fe20003f25070 */
[----:B------:R-:W-:Y:S01]  /*17c0*/  IMAD.X R19, RZ, RZ, R16, P2 ;  /* 0x000000ffff137224 */ /* 0x000fe200010e0610 */
[----:B------:R-:W-:Y:S01]  /*17d0*/  SEL R18, R18, R17, P0 ;  /* 0x0000001112127207 */ /* 0x000fe20000000000 */
[----:B------:R-:W-:Y:S01]  /*17e0*/  IMAD.MOV.U32 R17, RZ, RZ, 0x0 ;  /* 0x00000000ff117424 */ /* 0x000fe200078e00ff */
[----:B------:R-:W-:-:S02]  /*17f0*/  ISETP.NE.AND.EX P1, PT, RZ, RZ, PT, P1 ;  /* 0x000000ffff00720c */ /* 0x000fc40003f25310 */
[----:B------:R-:W-:Y:S01]  /*1800*/  SEL R19, R19, R16, P0 ;  /* 0x0000001013137207 */ /* 0x000fe20000000000 */
[----:B------:R-:W-:Y:S01]  /*1810*/  IMAD.MOV.U32 R16, RZ, RZ, R0 ;  /* 0x000000ffff107224 */ /* 0x000fe200078e0000 */
[----:B------:R-:W-:Y:S02]  /*1820*/  SEL R18, R18, 0xffffffff, P1 ;  /* 0xffffffff12127807 */ /* 0x000fe40000800000 */
[----:B------:R-:W-:Y:S01]  /*1830*/  SEL R19, R19, 0xffffffff, P1 ;  /* 0xffffffff13137807 */ /* 0x000fe20000800000 */
[----:B------:R-:W-:Y:S06]  /*1840*/  RET.REL.NODEC R16 `(_Z13gpu_diff_rowsPdlllll) ;  /* 0xffffffe410ec7950 */ /* 0x000fec0003c3ffff */
.L_x_742:
        /* <DEDUP_REMOVED lines=11> */
.L_x_754:


//--------------------- .text._Z13gpu_swap_rowsPdlllll --------------------------
	.section	.text._Z13gpu_swap_rowsPdlllll,"ax",@progbits
	.align	128
        .global         _Z13gpu_swap_rowsPdlllll
        .type           _Z13gpu_swap_rowsPdlllll,@function
        .size           _Z13gpu_swap_rowsPdlllll,(.L_x_755 - _Z13gpu_swap_rowsPdlllll)
        .other          _Z13gpu_swap_rowsPdlllll,@"STO_CUDA_ENTRY STV_DEFAULT"
_Z13gpu_swap_rowsPdlllll:
.text._Z13gpu_swap_rowsPdlllll:
[----:B------:R-:W-:Y:S01]  /*0000*/  LDC R1, c[0x0][0x37c] ;  /* 0x0000df00ff017b82 */ /* 0x000fe20000000800 */
[----:B------:R-:W0:Y:S07]  /*0010*/  S2R R9, SR_CTAID.X ;  /* 0x0000000000097919 */ /* 0x000e2e0000002500 */
[----:B------:R-:W1:Y:S01]  /*0020*/  LDC.64 R4, c[0x0][0x390] ;  /* 0x0000e400ff047b82 */ /* 0x000e620000000a00 */
[----:B------:R-:W0:Y:S01]  /*0030*/  LDCU UR4, c[0x0][0x360] ;  /* 0x00006c00ff0477ac */ /* 0x000e220008000800 */
[----:B------:R-:W0:Y:S01]  /*0040*/  S2R R0, SR_TID.X ;  /* 0x0000000000007919 */ /* 0x000e220000002100 */
[----:B------:R-:W2:Y:S05]  /*0050*/  LDCU UR5, c[0x0][0x370] ;  /* 0x00006e00ff0577ac */ /* 0x000eaa0008000800 */
[----:B------:R-:W1:Y:S01]  /*0060*/  LDC.64 R2, c[0x0][0x398] ;  /* 0x0000e600ff027b82 */ /* 0x000e620000000a00 */
[----:B0-----:R-:W-:Y:S01]  /*0070*/  IMAD R9, R9, UR4, R0 ;  /* 0x0000000409097c24 */ /* 0x001fe2000f8e0200 */
[----:B-1----:R-:W-:Y:S01]  /*0080*/  IADD3 R0, P0, PT, R2, R4, RZ ;  /* 0x0000000402007210 */ /* 0x002fe20007f1e0ff */
[----:B--2---:R-:W-:-:S04]  /*0090*/  UIMAD UR4, UR4, UR5, URZ ;  /* 0x00000005040472a4 */ /* 0x004fc8000f8e02ff */
[----:B------:R-:W-:Y:S01]  /*00a0*/  IMAD.X R6, R3, 0x1, R5, P0 ;  /* 0x0000000103067824 */ /* 0x000fe200000e0605 */
[----:B------:R-:W-:-:S04]  /*00b0*/  ISETP.GT.U32.AND P0, PT, R0, R9, PT ;  /* 0x000000090000720c */ /* 0x000fc80003f04070 */
[----:B------:R-:W-:-:S13]  /*00c0*/  ISETP.GT.AND.EX P0, PT, R6, RZ, PT, P0 ;  /* 0x000000ff0600720c */ /* 0x000fda0003f04300 */
[----:B------:R-:W-:Y:S05]  /*00d0*/  @!P0 EXIT ;  /* 0x000000000000894d */ /* 0x000fea0003800000 */
[----:B------:R-:W-:Y:S01]  /*00e0*/  IADD3 R5, P1, PT, R9, UR4, RZ ;  /* 0x0000000409057c10 */ /* 0x000fe2000ff3e0ff */
[----:B------:R-:W-:Y:S01]  /*00f0*/  IMAD.MOV.U32 R7, RZ, RZ, RZ ;  /* 0x000000ffff077224 */ /* 0x000fe200078e00ff */
[----:B------:R-:W-:Y:S02]  /*0100*/  BSSY.RECONVERGENT B0, `(.L_x_743) ;  /* 0x0000023000007945 */ /* 0x000fe40003800200 */
[----:B------:R-:W-:Y:S01]  /*0110*/  ISETP.GE.U32.AND P0, PT, R5, R0, PT ;  /* 0x000000000500720c */ /* 0x000fe20003f06070 */
[----:B------:R-:W-:Y:S01]  /*0120*/  IMAD.X R11, RZ, RZ, R7, P1 ;  /* 0x000000ffff0b7224 */ /* 0x000fe200008e0607 */
[----:B------:R-:W-:-:S04]  /*0130*/  ISETP.GT.U32.AND P1, PT, R0, R5, PT ;  /* 0x000000050000720c */ /* 0x000fc80003f24070 */
[----:B------:R-:W-:Y:S02]  /*0140*/  ISETP.GE.U32.AND.EX P0, PT, R11, R6, PT, P0 ;  /* 0x000000060b00720c */ /* 0x000fe40003f06100 */
[----:B------:R-:W-:Y:S02]  /*0150*/  ISETP.GT.U32.AND.EX P1, PT, R6, R11, PT, P1 ;  /* 0x0000000b0600720c */ /* 0x000fe40003f24110 */
[----:B------:R-:W-:Y:S02]  /*0160*/  SEL R8, RZ, 0x1, P0 ;  /* 0x00000001ff087807 */ /* 0x000fe40000000000 */
[----:B------:R-:W-:Y:S02]  /*0170*/  SEL R3, R0, R5, P1 ;  /* 0x0000000500037207 */ /* 0x000fe40000800000 */
[----:B------:R-:W-:Y:S02]  /*0180*/  SEL R4, R6, R11, P1 ;  /* 0x0000000b06047207 */ /* 0x000fe40000800000 */
[----:B------:R-:W-:-:S04]  /*0190*/  IADD3 R2, P0, P1, R3, -R5, -R8 ;  /* 0x8000000503027210 */ /* 0x000fc8000791e808 */
[----:B------:R-:W-:-:S04]  /*01a0*/  IADD3.X R3, PT, PT, R4, -0x1, ~R11, P0, P1 ;  /* 0xffffffff04037810 */ /* 0x000fc800007e2c0b */
[----:B------:R-:W-:-:S13]  /*01b0*/  ISETP.NE.U32.AND P0, PT, R3, RZ, PT ;  /* 0x000000ff0300720c */ /* 0x000fda0003f05070 */
[----:B------:R-:W-:Y:S05]  /*01c0*/  @P0 BRA `(.L_x_744) ;  /* 0x0000000000500947 */ /* 0x000fea0003800000 */
[----:B------:R-:W0:Y:S01]  /*01d0*/  I2F.U32.RP R3, UR4 ;  /* 0x0000000400037d06 */ /* 0x000e220008209000 */
[----:B------:R-:W-:Y:S01]  /*01e0*/  IMAD R11, RZ, RZ, -UR4 ;  /* 0x80000004ff0b7e24 */ /* 0x000fe2000f8e02ff */
[----:B------:R-:W-:-:S06]  /*01f0*/  ISETP.NE.U32.AND P2, PT, RZ, UR4, PT ;  /* 0x00000004ff007c0c */ /* 0x000fcc000bf45070 */
[----:B0-----:R-:W0:Y:S02]  /*0200*/  MUFU.RCP R3, R3 ;  /* 0x0000000300037308 */ /* 0x001e240000001000 */
[----:B0-----:R-:W-:-:S06]  /*0210*/  VIADD R4, R3, 0xffffffe ;  /* 0x0ffffffe03047836 */ /* 0x001fcc0000000000 */
[----:B------:R0:W1:Y:S02]  /*0220*/  F2I.FTZ.U32.TRUNC.NTZ R5, R4 ;  /* 0x0000000400057305 */ /* 0x000064000021f000 */
[----:B0-----:R-:W-:Y:S02]  /*0230*/  IMAD.MOV.U32 R4, RZ, RZ, RZ ;  /* 0x000000ffff047224 */ /* 0x001fe400078e00ff */
[----:B-1----:R-:W-:-:S04]  /*0240*/  IMAD R11, R11, R5, RZ ;  /* 0x000000050b0b7224 */ /* 0x002fc800078e02ff */
[----:B------:R-:W-:-:S04]  /*0250*/  IMAD.HI.U32 R5, R5, R11, R4 ;  /* 0x0000000b05057227 */ /* 0x000fc800078e0004 */
[----:B------:R-:W-:Y:S02]  /*0260*/  IMAD.MOV.U32 R11, RZ, RZ, RZ ;  /* 0x000000ffff0b7224 */ /* 0x000fe400078e00ff */
[----:B------:R-:W-:-:S04]  /*0270*/  IMAD.HI.U32 R10, R5, R2, RZ ;  /* 0x00000002050a7227 */ /* 0x000fc800078e00ff */
[----:B------:R-:W-:-:S04]  /*0280*/  IMAD.MOV R5, RZ, RZ, -R10 ;  /* 0x000000ffff057224 */ /* 0x000fc800078e0a0a */
[----:B------:R-:W-:-:S05]  /*0290*/  IMAD R2, R5, UR4, R2 ;  /* 0x0000000405027c24 */ /* 0x000fca000f8e0202 */
[----:B------:R-:W-:-:S13]  /*02a0*/  ISETP.GE.U32.AND P0, PT, R2, UR4, PT ;  /* 0x0000000402007c0c */ /* 0x000fda000bf06070 */
[----:B------:R-:W-:Y:S02]  /*02b0*/  @P0 VIADD R2, R2, -UR4 ;  /* 0x8000000402020c36 */ /* 0x000fe40008000000 */
[----:B------:R-:W-:-:S03]  /*02c0*/  @P0 VIADD R10, R10, 0x1 ;  /* 0x000000010a0a0836 */ /* 0x000fc60000000000 */
[----:B------:R-:W-:-:S13]  /*02d0*/  ISETP.GE.U32.AND P1, PT, R2, UR4, PT ;  /* 0x0000000402007c0c */ /* 0x000fda000bf26070 */
[----:B------:R-:W-:Y:S01]  /*02e0*/  @P1 VIADD R10, R10, 0x1 ;  /* 0x000000010a0a1836 */ /* 0x000fe20000000000 */
[----:B------:R-:W-:Y:S01]  /*02f0*/  @!P2 LOP3.LUT R10, RZ, UR4, RZ, 0x33, !PT ;  /* 0x00000004ff0aac12 */ /* 0x000fe2000f8e33ff */
[----:B------:R-:W-:Y:S06]  /*0300*/  BRA `(.L_x_745) ;  /* 0x0000000000087947 */ /* 0x000fec0003800000 */
.L_x_744:
[----:B------:R-:W-:-:S07]  /*0310*/  MOV R4, 0x330 ;  /* 0x0000033000047802 */ /* 0x000fce0000000f00 */
[----:B------:R-:W-:Y:S05]  /*0320*/  CALL.REL.NOINC `($__internal_4_$__cuda_sm20_div_u64) ;  /* 0x0000000400e47944 */ /* 0x000fea0003c00000 */
.L_x_745:
[----:B------:R-:W-:Y:S05]  /*0330*/  BSYNC.RECONVERGENT B0 ;  /* 0x0000000000007941 */ /* 0x000fea0003800200 */
.L_x_743:
[----:B------:R-:W-:Y:S01]  /*0340*/  IADD3 R8, P1, PT, R10, R8, RZ ;  /* 0x000000080a087210 */ /* 0x000fe20007f3e0ff */
[----:B------:R-:W0:Y:S01]  /*0350*/  LDCU.64 UR6, c[0x0][0x358] ;  /* 0x00006b00ff0677ac */ /* 0x000e220008000a00 */
[----:B------:R-:W-:Y:S02]  /*0360*/  BSSY.RECONVERGENT B0, `(.L_x_746) ;  /* 0x000002b000007945 */ /* 0x000fe40003800200 */
[----:B------:R-:W-:Y:S01]  /*0370*/  LOP3.LUT R2, R8, 0x3, RZ, 0xc0, !PT ;  /* 0x0000000308027812 */ /* 0x000fe200078ec0ff */
[----:B------:R-:W-:-:S03]  /*0380*/  IMAD.X R10, RZ, RZ, R11, P1 ;  /* 0x000000ffff0a7224 */ /* 0x000fc600008e060b */
[----:B------:R-:W-:-:S04]  /*0390*/  ISETP.NE.U32.AND P0, PT, R2, 0x3, PT ;  /* 0x000000030200780c */ /* 0x000fc80003f05070 */
[----:B------:R-:W-:-:S13]  /*03a0*/  ISETP.NE.AND.EX P0, PT, RZ, RZ, PT, P0 ;  /* 0x000000ffff00720c */ /* 0x000fda0003f05300 */
[----:B0-----:R-:W-:Y:S05]  /*03b0*/  @!P0 BRA `(.L_x_747) ;  /* 0x0000000000948947 */ /* 0x001fea0003800000 */
[----:B------:R-:W0:Y:S01]  /*03c0*/  LDC.64 R4, c[0x0][0x388] ;  /* 0x0000e200ff047b82 */ /* 0x000e220000000a00 */
[----:B------:R-:W-:Y:S02]  /*03d0*/  VIADD R23, R8, 0x1 ;  /* 0x0000000108177836 */ /* 0x000fe40000000000 */
[----:B------:R-:W-:-:S03]  /*03e0*/  HFMA2 R24, -RZ, RZ, 0, 0 ;  /* 0x00000000ff187431 */ /* 0x000fc600000001ff */
[----:B------:R-:W-:Y:S02]  /*03f0*/  LOP3.LUT R23, R23, 0x3, RZ, 0xc0, !PT ;  /* 0x0000000317177812 */ /* 0x000fe400078ec0ff */
[----:B------:R-:W1:Y:S08]  /*0400*/  LDC.64 R20, c[0x0][0x3a8] ;  /* 0x0000ea00ff147b82 */ /* 0x000e700000000a00 */
[----:B------:R-:W1:Y:S08]  /*0410*/  LDC.64 R18, c[0x0][0x380] ;  /* 0x0000e000ff127b82 */ /* 0x000e700000000a00 */
[----:B------:R-:W2:Y:S01]  /*0420*/  LDC.64 R14, c[0x0][0x3a0] ;  /* 0x0000e800ff0e7b82 */ /* 0x000ea20000000a00 */
[----:B0-----:R-:W-:-:S02]  /*0430*/  IMAD R2, R7, R4, RZ ;  /* 0x0000000407027224 */ /* 0x001fc400078e02ff */
[----:B------:R-:W-:-:S04]  /*0440*/  IMAD.WIDE.U32 R12, R9, R4, RZ ;  /* 0x00000004090c7225 */ /* 0x000fc800078e00ff */
[----:B------:R-:W-:Y:S02]  /*0450*/  IMAD R25, R9, R5, R2 ;  /* 0x0000000509197224 */ /* 0x000fe400078e0202 */
[----:B------:R-:W-:-:S04]  /*0460*/  IMAD.WIDE.U32 R2, R4, UR4, RZ ;  /* 0x0000000404027c25 */ /* 0x000fc8000f8e00ff */
[----:B------:R-:W-:Y:S02]  /*0470*/  IMAD.IADD R25, R13, 0x1, R25 ;  /* 0x000000010d197824 */ /* 0x000fe400078e0219 */
[----:B------:R-:W-:Y:S01]  /*0480*/  IMAD R5, R5, UR4, R3 ;  /* 0x0000000405057c24 */ /* 0x000fe2000f8e0203 */
[-C--:B-1----:R-:W-:Y:S02]  /*0490*/  LEA R11, P0, R20, R18.reuse, 0x3 ;  /* 0x00000012140b7211 */ /* 0x082fe400078018ff */
[----:B------:R-:W-:Y:S02]  /*04a0*/  SHF.L.U64.HI R25, R12, 0x3, R25 ;  /* 0x000000030c197819 */ /* 0x000fe40000010219 */
[----:B------:R-:W-:Y:S01]  /*04b0*/  LEA.HI.X R20, R20, R19, R21, 0x3, P0 ;  /* 0x0000001314147211 */ /* 0x000fe200000f1c15 */
[----:B------:R-:W-:Y:S01]  /*04c0*/  IMAD.SHL.U32 R21, R12, 0x8, RZ ;  /* 0x000000080c157824 */ /* 0x000fe200078e00ff */
[----:B------:R-:W-:Y:S02]  /*04d0*/  SHF.L.U64.HI R22, R2, 0x3, R5 ;  /* 0x0000000302167819 */ /* 0x000fe40000010205 */
[----:B--2---:R-:W-:-:S04]  /*04e0*/  LEA R18, P1, R14, R18, 0x3 ;  /* 0x000000120e127211 */ /* 0x004fc800078218ff */
[----:B------:R-:W-:-:S09]  /*04f0*/  LEA.HI.X R19, R14, R19, R15, 0x3, P1 ;  /* 0x000000130e137211 */ /* 0x000fd200008f1c0f */
.L_x_748:
[C---:B0-----:R-:W-:Y:S02]  /*0500*/  IADD3 R12, P1, PT, R21.reuse, R11, RZ ;  /* 0x0000000b150c7210 */ /* 0x041fe40007f3e0ff */
[----:B------:R-:W-:-:S03]  /*0510*/  IADD3 R4, P0, PT, R21, R18, RZ ;  /* 0x0000001215047210 */ /* 0x000fc60007f1e0ff */
[C---:B------:R-:W-:Y:S02]  /*0520*/  IMAD.X R13, R25.reuse, 0x1, R20, P1 ;  /* 0x00000001190d7824 */ /* 0x040fe400008e0614 */
[----:B------:R-:W-:-:S03]  /*0530*/  IMAD.X R5, R25, 0x1, R19, P0 ;  /* 0x0000000119057824 */ /* 0x000fc600000e0613 */
[----:B------:R-:W2:Y:S04]  /*0540*/  LDG.E.64 R14, desc[UR6][R12.64] ;  /* 0x000000060c0e7981 */ /* 0x000ea8000c1e1b00 */
[----:B------:R-:W3:Y:S01]  /*0550*/  LDG.E.64 R16, desc[UR6][R4.64] ;  /* 0x0000000604107981 */ /* 0x000ee2000c1e1b00 */
[----:B------:R-:W-:Y:S02]  /*0560*/  IADD3 R23, P0, PT, R23, -0x1, RZ ;  /* 0xffffffff17177810 */ /* 0x000fe40007f1e0ff */
[----:B------:R-:W-:Y:S02]  /*0570*/  IADD3 R9, P1, PT, R9, UR4, RZ ;  /* 0x0000000409097c10 */ /* 0x000fe4000ff3e0ff */
[----:B------:R-:W-:Y:S02]  /*0580*/  IADD3.X R24, PT, PT, R24, -0x1, RZ, P0, !PT ;  /* 0xffffffff18187810 */ /* 0x000fe400007fe4ff */
[----:B------:R-:W-:Y:S01]  /*0590*/  ISETP.NE.U32.AND P0, PT, R23, RZ, PT ;  /* 0x000000ff1700720c */ /* 0x000fe20003f05070 */
[----:B------:R-:W-:Y:S01]  /*05a0*/  IMAD.X R7, RZ, RZ, R7, P1 ;  /* 0x000000ffff077224 */ /* 0x000fe200008e0607 */
[----:B------:R-:W-:-:S02]  /*05b0*/  LEA R21, P2, R2, R21, 0x3 ;  /* 0x0000001502157211 */ /* 0x000fc400078418ff */
[----:B------:R-:W-:-:S03]  /*05c0*/  ISETP.NE.AND.EX P0, PT, R24, RZ, PT, P0 ;  /* 0x000000ff1800720c */ /* 0x000fc60003f05300 */
[----:B------:R-:W-:Y:S01]  /*05d0*/  IMAD.X R25, R25, 0x1, R22, P2 ;  /* 0x0000000119197824 */ /* 0x000fe200010e0616 */
[----:B--2---:R0:W-:Y:S04]  /*05e0*/  STG.E.64 desc[UR6][R4.64], R14 ;  /* 0x0000000e04007986 */ /* 0x0041e8000c101b06 */
[----:B---3--:R0:W-:Y:S05]  /*05f0*/  STG.E.64 desc[UR6][R12.64], R16 ;  /* 0x000000100c007986 */ /* 0x0081ea000c101b06 */
[----:B------:R-:W-:Y:S05]  /*0600*/  @P0 BRA `(.L_x_748) ;  /* 0xfffffffc00bc0947 */ /* 0x000fea000383ffff */
.L_x_747:
[----:B------:R-:W-:Y:S05]  /*0610*/  BSYNC.RECONVERGENT B0 ;  /* 0x0000000000007941 */ /* 0x000fea0003800200 */
.L_x_746:
[----:B0-----:R-:W0:Y:S01]  /*0620*/  LDC.64 R4, c[0x0][0x3a0] ;  /* 0x0000e800ff047b82 */ /* 0x001e220000000a00 */
[----:B------:R-:W-:Y:S01]  /*0630*/  ISETP.GE.U32.AND P0, PT, R8, 0x3, PT ;  /* 0x000000030800780c */ /* 0x000fe20003f06070 */
[----:B------:R-:W1:Y:S03]  /*0640*/  LDCU.128 UR8, c[0x0][0x380] ;  /* 0x00007000ff0877ac */ /* 0x000e660008000c00 */
[----:B------:R-:W-:-:S03]  /*0650*/  ISETP.GE.U32.AND.EX P0, PT, R10, RZ, PT, P0 ;  /* 0x000000ff0a00720c */ /* 0x000fc60003f06100 */
[----:B------:R-:W2:Y:S10]  /*0660*/  LDC.64 R2, c[0x0][0x3a8] ;  /* 0x0000ea00ff027b82 */ /* 0x000eb40000000a00 */
[----:B-1----:R-:W-:Y:S05]  /*0670*/  @!P0 EXIT ;  /* 0x000000000000894d */ /* 0x002fea0003800000 */
.L_x_749:
[----:B------:R-:W-:Y:S02]  /*0680*/  IMAD R8, R7, UR10, RZ ;  /* 0x0000000a07087c24 */ /* 0x000fe4000f8e02ff */
[----:B-12---:R-:W-:-:S04]  /*0690*/  IMAD.WIDE.U32 R12, R9, UR10, R2 ;  /* 0x0000000a090c7c25 */ /* 0x006fc8000f8e0002 */
[C---:B------:R-:W-:Y:S01]  /*06a0*/  IMAD R15, R9.reuse, UR11, R8 ;  /* 0x0000000b090f7c24 */ /* 0x040fe2000f8e0208 */
[----:B------:R-:W-:Y:S01]  /*06b0*/  LEA R18, P1, R12, UR8, 0x3 ;  /* 0x000000080c127c11 */ /* 0x000fe2000f8218ff */
[----:B0-----:R-:W-:-:S04]  /*06c0*/  IMAD.WIDE.U32 R10, R9, UR10, R4 ;  /* 0x0000000a090a7c25 */ /* 0x001fc8000f8e0004 */
[----:B------:R-:W-:Y:S01]  /*06d0*/  IMAD.IADD R13, R15, 0x1, R13 ;  /* 0x000000010f0d7824 */ /* 0x000fe200078e020d */
[----:B------:R-:W-:Y:S01]  /*06e0*/  LEA R24, P0, R10, UR8, 0x3 ;  /* 0x000000080a187c11 */ /* 0x000fe2000f8018ff */
[----:B------:R-:W-:-:S03]  /*06f0*/  IMAD.IADD R11, R11, 0x1, R15 ;  /* 0x000000010b0b7824 */ /* 0x000fc600078e020f */
[----:B------:R-:W-:Y:S02]  /*0700*/  LEA.HI.X R19, R12, UR9, R13, 0x3, P1 ;  /* 0x000000090c137c11 */ /* 0x000fe400088f1c0d */
[----:B------:R-:W-:-:S03]  /*0710*/  LEA.HI.X R25, R10, UR9, R11, 0x3, P0 ;  /* 0x000000090a197c11 */ /* 0x000fc600080f1c0b */
[----:B------:R-:W2:Y:S04]  /*0720*/  LDG.E.64 R12, desc[UR6][R18.64] ;  /* 0x00000006120c7981 */ /* 0x000ea8000c1e1b00 */
[----:B------:R-:W3:Y:S01]  /*0730*/  LDG.E.64 R16, desc[UR6][R24.64] ;  /* 0x0000000618107981 */ /* 0x000ee2000c1e1b00 */
[----:B------:R-:W-:-:S05]  /*0740*/  IADD3 R27, P0, PT, R9, UR4, RZ ;  /* 0x00000004091b7c10 */ /* 0x000fca000ff1e0ff */
[----:B------:R-:W-:Y:S02]  /*0750*/  IMAD.X R7, RZ, RZ, R7, P0 ;  /* 0x000000ffff077224 */ /* 0x000fe400000e0607 */
[----:B------:R-:W-:-:S04]  /*0760*/  IMAD.WIDE.U32 R10, R27, UR10, R2 ;  /* 0x0000000a1b0a7c25 */ /* 0x000fc8000f8e0002 */
[----:B------:R-:W-:Y:S01]  /*0770*/  IMAD R8, R7, UR10, RZ ;  /* 0x0000000a07087c24 */ /* 0x000fe2000f8e02ff */
[----:B------:R-:W-:Y:S01]  /*0780*/  LEA R14, P1, R10, UR8, 0x3 ;  /* 0x000000080a0e7c11 */ /* 0x000fe2000f8218ff */
[----:B------:R-:W-:-:S04]  /*0790*/  IMAD.WIDE.U32 R20, R27, UR10, R4 ;  /* 0x0000000a1b147c25 */ /* 0x000fc8000f8e0004 */
[----:B------:R-:W-:Y:S01]  /*07a0*/  IMAD R15, R27, UR11, R8 ;  /* 0x0000000b1b0f7c24 */ /* 0x000fe2000f8e0208 */
[----:B------:R-:W-:-:S03]  /*07b0*/  LEA R8, P0, R20, UR8, 0x3 ;  /* 0x0000000814087c11 */ /* 0x000fc6000f8018ff */
[----:B------:R-:W-:Y:S02]  /*07c0*/  IMAD.IADD R11, R15, 0x1, R11 ;  /* 0x000000010f0b7824 */ /* 0x000fe400078e020b */
[----:B------:R-:W-:-:S03]  /*07d0*/  IMAD.IADD R9, R21, 0x1, R15 ;  /* 0x0000000115097824 */ /* 0x000fc600078e020f */
[----:B------:R-:W-:Y:S02]  /*07e0*/  LEA.HI.X R15, R10, UR9, R11, 0x3, P1 ;  /* 0x000000090a0f7c11 */ /* 0x000fe400088f1c0b */
[----:B------:R-:W-:Y:S01]  /*07f0*/  LEA.HI.X R9, R20, UR9, R9, 0x3, P0 ;  /* 0x0000000914097c11 */ /* 0x000fe200080f1c09 */
[----:B--2---:R0:W-:Y:S04]  /*0800*/  STG.E.64 desc[UR6][R24.64], R12 ;  /* 0x0000000c18007986 */ /* 0x0041e8000c101b06 */
[----:B---3--:R1:W-:Y:S04]  /*0810*/  STG.E.64 desc[UR6][R18.64], R16 ;  /* 0x0000001012007986 */ /* 0x0083e8000c101b06 */
[----:B------:R-:W2:Y:S04]  /*0820*/  LDG.E.64 R20, desc[UR6][R14.64] ;  /* 0x000000060e147981 */ /* 0x000ea8000c1e1b00 */
[----:B------:R-:W3:Y:S01]  /*0830*/  LDG.E.64 R22, desc[UR6][R8.64] ;  /* 0x0000000608167981 */ /* 0x000ee2000c1e1b00 */
[----:B------:R-:W-:-:S05]  /*0840*/  IADD3 R27, P0, PT, R27, UR4, RZ ;  /* 0x000000041b1b7c10 */ /* 0x000fca000ff1e0ff */
[----:B------:R-:W-:Y:S02]  /*0850*/  IMAD.X R7, RZ, RZ, R7, P0 ;  /* 0x000000ffff077224 */ /* 0x000fe400000e0607 */
[----:B------:R-:W-:-:S04]  /*0860*/  IMAD.WIDE.U32 R28, R27, UR10, R2 ;  /* 0x0000000a1b1c7c25 */ /* 0x000fc8000f8e0002 */
[----:B------:R-:W-:Y:S01]  /*0870*/  IMAD R10, R7, UR10, RZ ;  /* 0x0000000a070a7c24 */ /* 0x000fe2000f8e02ff */
[----:B0-----:R-:W-:Y:S01]  /*0880*/  LEA R12, P1, R28, UR8, 0x3 ;  /* 0x000000081c0c7c11 */ /* 0x001fe2000f8218ff */
[----:B-1----:R-:W-:-:S04]  /*0890*/  IMAD.WIDE.U32 R16, R27, UR10, R4 ;  /* 0x0000000a1b107c25 */ /* 0x002fc8000f8e0004 */
[----:B------:R-:W-:Y:S01]  /*08a0*/  IMAD R26, R27, UR11, R10 ;  /* 0x0000000b1b1a7c24 */ /* 0x000fe2000f8e020a */
[----:B------:R-:W-:-:S03]  /*08b0*/  LEA R10, P0, R16, UR8, 0x3 ;  /* 0x00000008100a7c11 */ /* 0x000fc6000f8018ff */
[----:B------:R-:W-:Y:S01]  /*08c0*/  IMAD.IADD R13, R26, 0x1, R29 ;  /* 0x000000011a0d7824 */ /* 0x000fe200078e021d */
[----:B------:R-:W-:-:S04]  /*08d0*/  IADD3 R11, PT, PT, R17, R26, RZ ;  /* 0x0000001a110b7210 */ /* 0x000fc80007ffe0ff */
        /* <DEDUP_REMOVED lines=8> */
[----:B0-----:R-:W-:-:S04]  /*0960*/  IMAD.WIDE.U32 R8, R27, UR10, R4 ;  /* 0x0000000a1b087c25 */ /* 0x001fc8000f8e0004 */
[----:B------:R-:W-:Y:S02]  /*0970*/  IMAD R24, R7, UR10, RZ ;  /* 0x0000000a07187c24 */ /* 0x000fe4000f8e02ff */
[----:B------:R-:W-:-:S04]  /*0980*/  IMAD.WIDE.U32 R28, R27, UR10, R2 ;  /* 0x0000000a1b1c7c25 */ /* 0x000fc8000f8e0002 */
[----:B------:R-:W-:Y:S01]  /*0990*/  IMAD R25, R27, UR11, R24 ;  /* 0x0000000b1b197c24 */ /* 0x000fe2000f8e0218 */
[----:B------:R-:W-:Y:S02]  /*09a0*/  LEA R20, P1, R28, UR8, 0x3 ;  /* 0x000000081c147c11 */ /* 0x000fe4000f8218ff */
[----:B------:R-:W-:Y:S01]  /*09b0*/  LEA R24, P0, R8, UR8, 0x3 ;  /* 0x0000000808187c11 */ /* 0x000fe2000f8018ff */
[----:B-1----:R-:W-:Y:S02]  /*09c0*/  IMAD.IADD R15, R9, 0x1, R25 ;  /* 0x00000001090f7824 */ /* 0x002fe400078e0219 */
        /* <DEDUP_REMOVED lines=8> */
[----:B------:R-:W-:Y:S01]  /*0a50*/  IMAD.X R7, RZ, RZ, R7, P0 ;  /* 0x000000ffff077224 */ /* 0x000fe200000e0607 */
[----:B------:R-:W-:-:S04]  /*0a60*/  ISETP.GE.U32.AND P0, PT, R9, R0, PT ;  /* 0x000000000900720c */ /* 0x000fc80003f06070 */
[----:B------:R-:W-:Y:S01]  /*0a70*/  ISETP.GE.AND.EX P0, PT, R7, R6, PT, P0 ;  /* 0x000000060700720c */ /* 0x000fe20003f06300 */
[----:B--2---:R1:W-:Y:S04]  /*0a80*/  STG.E.64 desc[UR6][R24.64], R22 ;  /* 0x0000001618007986 */ /* 0x0043e8000c101b06 */
[----:B---3--:R1:W-:Y:S08]  /*0a90*/  STG.E.64 desc[UR6][R20.64], R14 ;  /* 0x0000000e14007986 */ /* 0x0083f0000c101b06 */
[----:B------:R-:W-:Y:S05]  /*0aa0*/  @!P0 BRA `(.L_x_749) ;  /* 0xfffffff800f48947 */ /* 0x000fea000383ffff */
[----:B------:R-:W-:Y:S05]  /*0ab0*/  EXIT ;  /* 0x000000000000794d */ /* 0x000fea0003800000 */
        .weak           $__internal_4_$__cuda_sm20_div_u64
        .type           $__internal_4_$__cuda_sm20_div_u64,@function
        .size           $__internal_4_$__cuda_sm20_div_u64,(.L_x_755 - $__internal_4_$__cuda_sm20_div_u64)
$__internal_4_$__cuda_sm20_div_u64:
[----:B------:R-:W-:Y:S02]  /*0ac0*/  UMOV UR5, URZ ;  /* 0x000000ff00057c82 */ /* 0x000fe40008000000 */
[----:B------:R-:W0:Y:S08]  /*0ad0*/  I2F.U64.RP R5, UR4 ;  /* 0x0000000400057d12 */ /* 0x000e300008309000 */
[----:B0-----:R-:W0:Y:S02]  /*0ae0*/  MUFU.RCP R5, R5 ;  /* 0x0000000500057308 */ /* 0x001e240000001000 */
[----:B0-----:R-:W-:-:S06]  /*0af0*/  VIADD R10, R5, 0x1ffffffe ;  /* 0x1ffffffe050a7836 */ /* 0x001fcc0000000000 */
[----:B------:R-:W0:Y:S02]  /*0b00*/  F2I.U64.TRUNC R10, R10 ;  /* 0x0000000a000a7311 */ /* 0x000e24000020d800 */
[----:B0-----:R-:W-:-:S04]  /*0b10*/  IMAD.WIDE.U32 R12, R10, UR4, RZ ;  /* 0x000000040a0c7c25 */ /* 0x001fc8000f8e00ff */
[----:B------:R-:W-:Y:S01]  /*0b20*/  IMAD R13, R11, UR4, R13 ;  /* 0x000000040b0d7c24 */ /* 0x000fe2000f8e020d */
[----:B------:R-:W-:-:S05]  /*0b30*/  IADD3 R15, P0, PT, RZ, -R12, RZ ;  /* 0x8000000cff0f7210 */ /* 0x000fca0007f1e0ff */
[----:B------:R-:W-:-:S04]  /*0b40*/  IMAD.HI.U32 R12, R10, R15, RZ ;  /* 0x0000000f0a0c7227 */ /* 0x000fc800078e00ff */
[----:B------:R-:W-:Y:S02]  /*0b50*/  IMAD.X R17, RZ, RZ, ~R13, P0 ;  /* 0x000000ffff117224 */ /* 0x000fe400000e0e0d */
        /* <DEDUP_REMOVED lines=8> */
[----:B------:R-:W-:-:S03]  /*0be0*/  IMAD.WIDE.U32 R10, R13, UR4, RZ ;  /* 0x000000040d0a7c25 */ /* 0x000fc6000f8e00ff */
[----:B------:R-:W-:Y:S01]  /*0bf0*/  IADD3 R15, P0, PT, RZ, -R10, RZ ;  /* 0x8000000aff0f7210 */ /* 0x000fe20007f1e0ff */
[----:B------:R-:W-:Y:S02]  /*0c00*/  IMAD R10, R5, UR4, R11 ;  /* 0x00000004050a7c24 */ /* 0x000fe4000f8e020b */
[----:B------:R-:W-:Y:S02]  /*0c10*/  IMAD.MOV.U32 R11, RZ, RZ, RZ ;  /* 0x000000ffff0b7224 */ /* 0x000fe400078e00ff */
[----:B------:R-:W-:Y:S01]  /*0c20*/  IMAD.HI.U32 R12, R13, R15, RZ ;  /* 0x0000000f0d0c7227 */ /* 0x000fe200078e00ff */
[----:B------:R-:W-:-:S05]  /*0c30*/  IADD3.X R10, PT, PT, RZ, ~R10, RZ, P0, !PT ;  /* 0x8000000aff0a7210 */ /* 0x000fca00007fe4ff */
        /* <DEDUP_REMOVED lines=14> */
[----:B------:R-:W-:-:S04]  /*0d20*/  IMAD.WIDE.U32 R10, R12, UR4, RZ ;  /* 0x000000040c0a7c25 */ /* 0x000fc8000f8e00ff */
[----:B------:R-:W-:Y:S01]  /*0d30*/  IMAD.X R5, RZ, RZ, R5, P1 ;  /* 0x000000ffff057224 */ /* 0x000fe200008e0605 */
[----:B------:R-:W-:-:S03]  /*0d40*/  IADD3 R13, P0, PT, -R10, R2, RZ ;  /* 0x000000020a0d7210 */ /* 0x000fc60007f1e1ff */
[----:B------:R-:W-:Y:S01]  /*0d50*/  IMAD R14, R5, UR4, R11 ;  /* 0x00000004050e7c24 */ /* 0x000fe2000f8e020b */
[----:B------:R-:W-:-:S03]  /*0d60*/  IADD3 R10, P1, PT, R13, -UR4, RZ ;  /* 0x800000040d0a7c10 */ /* 0x000fc6000ff3e0ff */
[----:B------:R-:W-:Y:S01]  /*0d70*/  IMAD.X R14, R3, 0x1, ~R14, P0 ;  /* 0x00000001030e7824 */ /* 0x000fe200000e0e0e */
[----:B------:R-:W-:Y:S02]  /*0d80*/  ISETP.GE.U32.AND P0, PT, R13, UR4, PT ;  /* 0x000000040d007c0c */ /* 0x000fe4000bf06070 */
[----:B------:R-:W-:Y:S02]  /*0d90*/  IADD3 R3, P2, PT, R12, 0x1, RZ ;  /* 0x000000010c037810 */ /* 0x000fe40007f5e0ff */
[C---:B------:R-:W-:Y:S02]  /*0da0*/  ISETP.GE.U32.AND.EX P0, PT, R14.reuse, RZ, PT, P0 ;  /* 0x000000ff0e00720c */ /* 0x040fe40003f06100 */
[----:B------:R-:W-:Y:S01]  /*0db0*/  IADD3.X R11, PT, PT, R14, -0x1, RZ, P1, !PT ;  /* 0xffffffff0e0b7810 */ /* 0x000fe20000ffe4ff */
[----:B------:R-:W-:Y:S01]  /*0dc0*/  IMAD.X R2, RZ, RZ, R5, P2 ;  /* 0x000000ffff027224 */ /* 0x000fe200010e0605 */
[----:B------:R-:W-:Y:S02]  /*0dd0*/  SEL R10, R10, R13, P0 ;  /* 0x0000000d0a0a7207 */ /* 0x000fe40000000000 */
[----:B------:R-:W-:-:S02]  /*0de0*/  SEL R3, R3, R12, P0 ;  /* 0x0000000c03037207 */ /* 0x000fc40000000000 */
[----:B------:R-:W-:Y:S02]  /*0df0*/  SEL R11, R11, R14, P0 ;  /* 0x0000000e0b0b7207 */ /* 0x000fe40000000000 */
[----:B------:R-:W-:Y:S01]  /*0e00*/  SEL R2, R2, R5, P0 ;  /* 0x0000000502027207 */ /* 0x000fe20000000000 */
[----:B------:R-:W-:Y:S01]  /*0e10*/  IMAD.MOV.U32 R5, RZ, RZ, 0x0 ;  /* 0x00000000ff057424 */ /* 0x000fe200078e00ff */
[----:B------:R-:W-:Y:S02]  /*0e20*/  ISETP.GE.U32.AND P0, PT, R10, UR4, PT ;  /* 0x000000040a007c0c */ /* 0x000fe4000bf06070 */
[----:B------:R-:W-:Y:S02]  /*0e30*/  IADD3 R10, P2, PT, R3, 0x1, RZ ;  /* 0x00000001030a7810 */ /* 0x000fe40007f5e0ff */
[----:B------:R-:W-:Y:S02]  /*0e40*/  ISETP.GE.U32.AND.EX P0, PT, R11, RZ, PT, P0 ;  /* 0x000000ff0b00720c */ /* 0x000fe40003f06100 */
[----:B------:R-:W-:Y:S01]  /*0e50*/  ISETP.NE.U32.AND P1, PT, RZ, UR4, PT ;  /* 0x00000004ff007c0c */ /* 0x000fe2000bf25070 */
[----:B------:R-:W-:Y:S01]  /*0e60*/  IMAD.X R11, RZ, RZ, R2, P2 ;  /* 0x000000ffff0b7224 */ /* 0x000fe200010e0602 */
[----:B------:R-:W-:-:S02]  /*0e70*/  SEL R10, R10, R3, P0 ;  /* 0x000000030a0a7207 */ /* 0x000fc40000000000 */
[----:B------:R-:W-:Y:S02]  /*0e80*/  ISETP.NE.AND.EX P1, PT, RZ, RZ, PT, P1 ;  /* 0x000000ffff00720c */ /* 0x000fe40003f25310 */
[----:B------:R-:W-:Y:S02]  /*0e90*/  SEL R11, R11, R2, P0 ;  /* 0x000000020b0b7207 */ /* 0x000fe40000000000 */
[----:B------:R-:W-:Y:S02]  /*0ea0*/  SEL R10, R10, 0xffffffff, P1 ;  /* 0xffffffff0a0a7807 */ /* 0x000fe40000800000 */
[----:B------:R-:W-:Y:S01]  /*0eb0*/  SEL R11, R11, 0xffffffff, P1 ;  /* 0xffffffff0b0b7807 */ /* 0x000fe20000800000 */
[----:B------:R-:W-:Y:S06]  /*0ec0*/  RET.REL.NODEC R4 `(_Z13gpu_swap_rowsPdlllll) ;  /* 0xfffffff0044c7950 */ /* 0x000fec0003c3ffff */
.L_x_750:
        /* <DEDUP_REMOVED lines=11> */
.L_x_755:


//--------------------- .nv.shared._ZN3cub18CUB_300001_SM_10006detail11EmptyKernelIvEEvv --------------------------
	.section	.nv.shared._ZN3cub18CUB_300001_SM_10006detail11EmptyKernelIvEEvv,"aw",@nobits
	.sectionflags	@""
	.align	16
	.zero		1024


//--------------------- .nv.shared.reserved.0     --------------------------
	.section	.nv.shared.reserved.0,"aw",@nobits
	.weak		__nv_reservedSMEM_offset_0_alias
	.size		__nv_reservedSMEM_offset_0_alias, 0, 64
	.other		__nv_reservedSMEM_offset_0_alias,@"STO_CUDA_RESERVED_SHARED STV_DEFAULT"
__nv_reservedSMEM_offset_0_alias:
	.zero		0
	.zero		64


//--------------------- .nv.global                --------------------------
	.section	.nv.global,"aw",@nobits
.nv.global:
	.type		_ZN34_INTERNAL_bafead10_4_k_cu_af63f9ac6thrust24THRUST_300001_SM_1000_NS12placeholders2_8E,@object
	.size		_ZN34_INTERNAL_bafead10_4_k_cu_af63f9ac6thrust24THRUST_300001_SM_1000_NS12placeholders2_8E,(_ZN34_INTERNAL_bafead10_4_k_cu_af63f9ac4cuda3std3__436_GLOBAL__N__bafead10_4_k_cu_af63f9ac6ignoreE - _ZN34_INTERNAL_bafead10_4_k_cu_af63f9ac6thrust24THRUST_300001_SM_1000_NS12placeholders2_8E)
_ZN34_INTERNAL_bafead10_4_k_cu_af63f9ac6thrust24THRUST_300001_SM_1000_NS12placeholders2_8E:
	.zero		1
	.type		_ZN34_INTERNAL_bafead10_4_k_cu_af63f9ac4cuda3std3__436_GLOBAL__N__bafead10_4_k_cu_af63f9ac6ignoreE,@object
	.size		_ZN34_INTERNAL_bafead10_4_k_cu_af63f9ac4cuda3std3__436_GLOBAL__N__bafead10_4_k_cu_af63f9ac6ignoreE,(_ZN34_INTERNAL_bafead10_4_k_cu_af63f9ac4cuda3std6ranges3__45__cpo4dataE - _ZN34_INTERNAL_bafead10_4_k_cu_af63f9ac4cuda3std3__436_GLOBAL__N__bafead10_4_k_cu_af63f9ac6ignoreE)
_ZN34_INTERNAL_bafead10_4_k_cu_af63f9ac4cuda3std3__436_GLOBAL__N__bafead10_4_k_cu_af63f9ac6ignoreE:
	.zero		1
	.type		_ZN34_INTERNAL_bafead10_4_k_cu_af63f9ac4cuda3std6ranges3__45__cpo4dataE,@object
	.size		_ZN34_INTERNAL_bafead10_4_k_cu_af63f9ac4cuda3std6ranges3__45__cpo4dataE,(_ZN34_INTERNAL_bafead10_4_k_cu_af63f9ac6thrust24THRUST_300001_SM_1000_NS6system3cpp3parE - _ZN34_INTERNAL_bafead10_4_k_cu_af63f9ac4cuda3std6ranges3__45__cpo4dataE)
_ZN34_INTERNAL_bafead10_4_k_cu_af63f9ac4cuda3std6ranges3__45__cpo4dataE:
	.zero		1
	.type		_ZN34_INTERNAL_bafead10_4_k_cu_af63f9ac6thrust24THRUST_300001_SM_1000_NS6system3cpp3parE,@object
	.size		_ZN34_INTERNAL_bafead10_4_k_cu_af63f9ac6thrust24THRUST_300001_SM_1000_NS6system3cpp3parE,(_ZN34_INTERNAL_bafead10_4_k_cu_af63f9ac4cuda3std3__45__cpo5beginE - _ZN34_INTERNAL_bafead10_4_k_cu_af63f9ac6thrust24THRUST_300001_SM_1000_NS6system3cpp3parE)
_ZN34_INTERNAL_bafead10_4_k_cu_af63f9ac6thrust24THRUST_300001_SM_1000_NS6system3cpp3parE:
	.zero		1
	.type		_ZN34_INTERNAL_bafead10_4_k_cu_af63f9ac4cuda3std3__45__cpo5beginE,@object
	.size		_ZN34_INTERNAL_bafead10_4_k_cu_af63f9ac4cuda3std3__45__cpo5beginE,(_ZN34_INTERNAL_bafead10_4_k_cu_af63f9ac4cuda3std6ranges3__45__cpo5beginE - _ZN34_INTERNAL_bafead10_4_k_cu_af63f9ac4cuda3std3__45__cpo5beginE)
_ZN34_INTERNAL_bafead10_4_k_cu_af63f9ac4cuda3std3__45__cpo5beginE:
	.zero		1
	.type		_ZN34_INTERNAL_bafead10_4_k_cu_af63f9ac4cuda3std6ranges3__45__cpo5beginE,@object
	.size		_ZN34_INTERNAL_bafead10_4_k_cu_af63f9ac4cuda3std6ranges3__45__cpo5beginE,(_ZN34_INTERNAL_bafead10_4_k_cu_af63f9ac6thrust24THRUST_300001_SM_1000_NS6deviceE - _ZN34_INTERNAL_bafead10_4_k_cu_af63f9ac4cuda3std6ranges3__45__cpo5beginE)
_ZN34_INTERNAL_bafead10_4_k_cu_af63f9ac4cuda3std6ranges3__45__cpo5beginE:
	.zero		1
	.type		_ZN34_INTERNAL_bafead10_4_k_cu_af63f9ac6thrust24THRUST_300001_SM_1000_NS6deviceE,@object
	.size		_ZN34_INTERNAL_bafead10_4_k_cu_af63f9ac6thrust24THRUST_300001_SM_1000_NS6deviceE,(_ZN34_INTERNAL_bafead10_4_k_cu_af63f9ac4cuda3std3__47nulloptE - _ZN34_INTERNAL_bafead10_4_k_cu_af63f9ac6thrust24THRUST_300001_SM_1000_NS6deviceE)
_ZN34_INTERNAL_bafead10_4_k_cu_af63f9ac6thrust24THRUST_300001_SM_1000_NS6deviceE:
	.zero		1
	.type		_ZN34_INTERNAL_bafead10_4_k_cu_af63f9ac4cuda3std3__47nulloptE,@object
	.size		_ZN34_INTERNAL_bafead10_4_k_cu_af63f9ac4cuda3std3__47nulloptE,(_ZN34_INTERNAL_bafead10_4_k_cu_af63f9ac4cuda3std6ranges3__45__cpo8distanceE - _ZN34_INTERNAL_bafead10_4_k_cu_af63f9ac4cuda3std3__47nulloptE)
_ZN34_INTERNAL_bafead10_4_k_cu_af63f9ac4cuda3std3__47nulloptE:
	.zero		1
	.type		_ZN34_INTERNAL_bafead10_4_k_cu_af63f9ac4cuda3std6ranges3__45__cpo8distanceE,@object
	.size		_ZN34_INTERNAL_bafead10_4_k_cu_af63f9ac4cuda3std6ranges3__45__cpo8distanceE,(_ZN34_INTERNAL_bafead10_4_k_cu_af63f9ac6thrust24THRUST_300001_SM_1000_NS12placeholders2_4E - _ZN34_INTERNAL_bafead10_4_k_cu_af63f9ac4cuda3std6ranges3__45__cpo8distanceE)
_ZN34_INTERNAL_bafead10_4_k_cu_af63f9ac4cuda3std6ranges3__45__cpo8distanceE:
	.zero		1
	.type		_ZN34_INTERNAL_bafead10_4_k_cu_af63f9ac6thrust24THRUST_300001_SM_1000_NS12placeholders2_4E,@object
	.size		_ZN34_INTERNAL_bafead10_4_k_cu_af63f9ac6thrust24THRUST_300001_SM_1000_NS12placeholders2_4E,(_ZN34_INTERNAL_bafead10_4_k_cu_af63f9ac4cuda3std3__45__cpo6rbeginE - _ZN34_INTERNAL_bafead10_4_k_cu_af63f9ac6thrust24THRUST_300001_SM_1000_NS12placeholders2_4E)
_ZN34_INTERNAL_bafead10_4_k_cu_af63f9ac6thrust24THRUST_300001_SM_1000_NS12placeholders2_4E:
	.zero		1
	.type		_ZN34_INTERNAL_bafead10_4_k_cu_af63f9ac4cuda3std3__45__cpo6rbeginE,@object
	.size		_ZN34_INTERNAL_bafead10_4_k_cu_af63f9ac4cuda3std3__45__cpo6rbeginE,(_ZN34_INTERNAL_bafead10_4_k_cu_af63f9ac4cuda3std6ranges3__45__cpo7advanceE - _ZN34_INTERNAL_bafead10_4_k_cu_af63f9ac4cuda3std3__45__cpo6rbeginE)
_ZN34_INTERNAL_bafead10_4_k_cu_af63f9ac4cuda3std3__45__cpo6rbeginE:
	.zero		1
	.type		_ZN34_INTERNAL_bafead10_4_k_cu_af63f9ac4cuda3std6ranges3__45__cpo7advanceE,@object
	.size		_ZN34_INTERNAL_bafead10_4_k_cu_af63f9ac4cuda3std6ranges3__45__cpo7advanceE,(_ZN34_INTERNAL_bafead10_4_k_cu_af63f9ac6thrust24THRUST_300001_SM_1000_NS12placeholders3_10E - _ZN34_INTERNAL_bafead10_4_k_cu_af63f9ac4cuda3std6ranges3__45__cpo7advanceE)
_ZN34_INTERNAL_bafead10_4_k_cu_af63f9ac4cuda3std6ranges3__45__cpo7advanceE:
	.zero		1
	.type		_ZN34_INTERNAL_bafead10_4_k_cu_af63f9ac6thrust24THRUST_300001_SM_1000_NS12placeholders3_10E,@object
	.size		_ZN34_INTERNAL_bafead10_4_k_cu_af63f9ac6thrust24THRUST_300001_SM_1000_NS12placeholders3_10E,(_ZN34_INTERNAL_bafead10_4_k_cu_af63f9ac4cuda3std3__48in_placeE - _ZN34_INTERNAL_bafead10_4_k_cu_af63f9ac6thrust24THRUST_300001_SM_1000_NS12placeholders3_10E)
_ZN34_INTERNAL_bafead10_4_k_cu_af63f9ac6thrust24THRUST_300001_SM_1000_NS12placeholders3_10E:
	.zero		1
	.type		_ZN34_INTERNAL_bafead10_4_k_cu_af63f9ac4cuda3std3__48in_placeE,@object
	.size		_ZN34_INTERNAL_bafead10_4_k_cu_af63f9ac4cuda3std3__48in_placeE,(_ZN34_INTERNAL_bafead10_4_k_cu_af63f9ac4cuda3std6ranges3__45__cpo4sizeE - _ZN34_INTERNAL_bafead10_4_k_cu_af63f9ac4cuda3std3__48in_placeE)
_ZN34_INTERNAL_bafead10_4_k_cu_af63f9ac4cuda3std3__48in_placeE:
	.zero		1
	.type		_ZN34_INTERNAL_bafead10_4_k_cu_af63f9ac4cuda3std6ranges3__45__cpo4sizeE,@object
	.size		_ZN34_INTERNAL_bafead10_4_k_cu_af63f9ac4cuda3std6ranges3__45__cpo4sizeE,(_ZN34_INTERNAL_bafead10_4_k_cu_af63f9ac6thrust24THRUST_300001_SM_1000_NS12placeholders2_2E - _ZN34_INTERNAL_bafead10_4_k_cu_af63f9ac4cuda3std6ranges3__45__cpo4sizeE)
_ZN34_INTERNAL_bafead10_4_k_cu_af63f9ac4cuda3std6ranges3__45__cpo4sizeE:
	.zero		1
	.type		_ZN34_INTERNAL_bafead10_4_k_cu_af63f9ac6thrust24THRUST_300001_SM_1000_NS12placeholders2_2E,@object
	.size		_ZN34_INTERNAL_bafead10_4_k_cu_af63f9ac6thrust24THRUST_300001_SM_1000_NS12placeholders2_2E,(_ZN34_INTERNAL_bafead10_4_k_cu_af63f9ac4cuda3std3__45__cpo6cbeginE - _ZN34_INTERNAL_bafead10_4_k_cu_af63f9ac6thrust24THRUST_300001_SM_1000_NS12placeholders2_2E)
_ZN34_INTERNAL_bafead10_4_k_cu_af63f9ac6thrust24THRUST_300001_SM_1000_NS12placeholders2_2E:
	.zero		1
	.type		_ZN34_INTERNAL_bafead10_4_k_cu_af63f9ac4cuda3std3__45__cpo6cbeginE,@object
	.size		_ZN34_INTERNAL_bafead10_4_k_cu_af63f9ac4cuda3std3__45__cpo6cbeginE,(_ZN34_INTERNAL_bafead10_4_k_cu_af63f9ac4cuda3std6ranges3__45__cpo6cbeginE - _ZN34_INTERNAL_bafead10_4_k_cu_af63f9ac4cuda3std3__45__cpo6cbeginE)
_ZN34_INTERNAL_bafead10_4_k_cu_af63f9ac4cuda3std3__45__cpo6cbeginE:
	.zero		1
	.type		_ZN34_INTERNAL_bafead10_4_k_cu_af63f9ac4cuda3std6ranges3__45__cpo6cbeginE,@object
	.size		_ZN34_INTERNAL_bafead10_4_k_cu_af63f9ac4cuda3std6ranges3__45__cpo6cbeginE,(_ZN34_INTERNAL_bafead10_4_k_cu_af63f9ac6thrust24THRUST_300001_SM_1000_NS12placeholders2_6E - _ZN34_INTERNAL_bafead10_4_k_cu_af63f9ac4cuda3std6ranges3__45__cpo6cbeginE)
_ZN34_INTERNAL_bafead10_4_k_cu_af63f9ac4cuda3std6ranges3__45__cpo6cbeginE:
	.zero		1
	.type		_ZN34_INTERNAL_bafead10_4_k_cu_af63f9ac6thrust24THRUST_300001_SM_1000_NS12placeholders2_6E,@object
	.size		_ZN34_INTERNAL_bafead10_4_k_cu_af63f9ac6thrust24THRUST_300001_SM_1000_NS12placeholders2_6E,(_ZN34_INTERNAL_bafead10_4_k_cu_af63f9ac4cuda3std3__45__cpo7crbeginE - _ZN34_INTERNAL_bafead10_4_k_cu_af63f9ac6thrust24THRUST_300001_SM_1000_NS12placeholders2_6E)
_ZN34_INTERNAL_bafead10_4_k_cu_af63f9ac6thrust24THRUST_300001_SM_1000_NS12placeholders2_6E:
	.zero		1
	.type		_ZN34_INTERNAL_bafead10_4_k_cu_af63f9ac4cuda3std3__45__cpo7crbeginE,@object
	.size		_ZN34_INTERNAL_bafead10_4_k_cu_af63f9ac4cuda3std3__45__cpo7crbeginE,(_ZN34_INTERNAL_bafead10_4_k_cu_af63f9ac4cuda3std6ranges3__45__cpo4nextE - _ZN34_INTERNAL_bafead10_4_k_cu_af63f9ac4cuda3std3__45__cpo7crbeginE)
_ZN34_INTERNAL_bafead10_4_k_cu_af63f9ac4cuda3std3__45__cpo7crbeginE:
	.zero		1
	.type		_ZN34_INTERNAL_bafead10_4_k_cu_af63f9ac4cuda3std6ranges3__45__cpo4nextE,@object
	.size		_ZN34_INTERNAL_bafead10_4_k_cu_af63f9ac4cuda3std6ranges3__45__cpo4nextE,(_ZN34_INTERNAL_bafead10_4_k_cu_af63f9ac4cuda3std6ranges3__45__cpo4swapE - _ZN34_INTERNAL_bafead10_4_k_cu_af63f9ac4cuda3std6ranges3__45__cpo4nextE)
_ZN34_INTERNAL_bafead10_4_k_cu_af63f9ac4cuda3std6ranges3__45__cpo4nextE:
	.zero		1
	.type		_ZN34_INTERNAL_bafead10_4_k_cu_af63f9ac4cuda3std6ranges3__45__cpo4swapE,@object
	.size		_ZN34_INTERNAL_bafead10_4_k_cu_af63f9ac4cuda3std6ranges3__45__cpo4swapE,(_ZN34_INTERNAL_bafead10_4_k_cu_af63f9ac6thrust24THRUST_300001_SM_1000_NS8cuda_cub10par_nosyncE - _ZN34_INTERNAL_bafead10_4_k_cu_af63f9ac4cuda3std6ranges3__45__cpo4swapE)
_ZN34_INTERNAL_bafead10_4_k_cu_af63f9ac4cuda3std6ranges3__45__cpo4swapE:
	.zero		1
	.type		_ZN34_INTERNAL_bafead10_4_k_cu_af63f9ac6thrust24THRUST_300001_SM_1000_NS8cuda_cub10par_nosyncE,@object
	.size		_ZN34_INTERNAL_bafead10_4_k_cu_af63f9ac6thrust24THRUST_300001_SM_1000_NS8cuda_cub10par_nosyncE,(_ZN34_INTERNAL_bafead10_4_k_cu_af63f9ac6thrust24THRUST_300001_SM_1000_NS3seqE - _ZN34_INTERNAL_bafead10_4_k_cu_af63f9ac6thrust24THRUST_300001_SM_1000_NS8cuda_cub10par_nosyncE)
_ZN34_INTERNAL_bafead10_4_k_cu_af63f9ac6thrust24THRUST_300001_SM_1000_NS8cuda_cub10par_nosyncE:
	.zero		1
	.type		_ZN34_INTERNAL_bafead10_4_k_cu_af63f9ac6thrust24THRUST_300001_SM_1000_NS3seqE,@object
	.size		_ZN34_INTERNAL_bafead10_4_k_cu_af63f9ac6thrust24THRUST_300001_SM_1000_NS3seqE,(_ZN34_INTERNAL_bafead10_4_k_cu_af63f9ac4cuda3std3__420unreachable_sentinelE - _ZN34_INTERNAL_bafead10_4_k_cu_af63f9ac6thrust24THRUST_300001_SM_1000_NS3seqE)
_ZN34_INTERNAL_bafead10_4_k_cu_af63f9ac6thrust24THRUST_300001_SM_1000_NS3seqE:
	.zero		1
	.type		_ZN34_INTERNAL_bafead10_4_k_cu_af63f9ac4cuda3std3__420unreachable_sentinelE,@object
	.size		_ZN34_INTERNAL_bafead10_4_k_cu_af63f9ac4cuda3std3__420unreachable_sentinelE,(_ZN34_INTERNAL_bafead10_4_k_cu_af63f9ac4cuda3std6ranges3__45__cpo5ssizeE - _ZN34_INTERNAL_bafead10_4_k_cu_af63f9ac4cuda3std3__420unreachable_sentinelE)
_ZN34_INTERNAL_bafead10_4_k_cu_af63f9ac4cuda3std3__420unreachable_sentinelE:
	.zero		1
	.type		_ZN34_INTERNAL_bafead10_4_k_cu_af63f9ac4cuda3std6ranges3__45__cpo5ssizeE,@object
	.size		_ZN34_INTERNAL_bafead10_4_k_cu_af63f9ac4cuda3std6ranges3__45__cpo5ssizeE,(_ZN34_INTERNAL_bafead10_4_k_cu_af63f9ac6thrust24THRUST_300001_SM_1000_NS12placeholders2_3E - _ZN34_INTERNAL_bafead10_4_k_cu_af63f9ac4cuda3std6ranges3__45__cpo5ssizeE)
_ZN34_INTERNAL_bafead10_4_k_cu_af63f9ac4cuda3std6ranges3__45__cpo5ssizeE:
	.zero		1
	.type		_ZN34_INTERNAL_bafead10_4_k_cu_af63f9ac6thrust24THRUST_300001_SM_1000_NS12placeholders2_3E,@object
	.size		_ZN34_INTERNAL_bafead10_4_k_cu_af63f9ac6thrust24THRUST_300001_SM_1000_NS12placeholders2_3E,(_ZN34_INTERNAL_bafead10_4_k_cu_af63f9ac4cuda3std3__45__cpo4cendE - _ZN34_INTERNAL_bafead10_4_k_cu_af63f9ac6thrust24THRUST_300001_SM_1000_NS12placeholders2_3E)
_ZN34_INTERNAL_bafead10_4_k_cu_af63f9ac6thrust24THRUST_300001_SM_1000_NS12placeholders2_3E:
	.zero		1
	.type		_ZN34_INTERNAL_bafead10_4_k_cu_af63f9ac4cuda3std3__45__cpo4cendE,@object
	.size		_ZN34_INTERNAL_bafead10_4_k_cu_af63f9ac4cuda3std3__45__cpo4cendE,(_ZN34_INTERNAL_bafead10_4_k_cu_af63f9ac4cuda3std6ranges3__45__cpo4cendE - _ZN34_INTERNAL_bafead10_4_k_cu_af63f9ac4cuda3std3__45__cpo4cendE)
_ZN34_INTERNAL_bafead10_4_k_cu_af63f9ac4cuda3std3__45__cpo4cendE:
	.zero		1
	.type		_ZN34_INTERNAL_bafead10_4_k_cu_af63f9ac4cuda3std6ranges3__45__cpo4cendE,@object
	.size		_ZN34_INTERNAL_bafead10_4_k_cu_af63f9ac4cuda3std6ranges3__45__cpo4cendE,(_ZN34_INTERNAL_bafead10_4_k_cu_af63f9ac6thrust24THRUST_300001_SM_1000_NS12placeholders2_7E - _ZN34_INTERNAL_bafead10_4_k_cu_af63f9ac4cuda3std6ranges3__45__cpo4cendE)
_ZN34_INTERNAL_bafead10_4_k_cu_af63f9ac4cuda3std6ranges3__45__cpo4cendE:
	.zero		1
	.type		_ZN34_INTERNAL_bafead10_4_k_cu_af63f9ac6thrust24THRUST_300001_SM_1000_NS12placeholders2_7E,@object
	.size		_ZN34_INTERNAL_bafead10_4_k_cu_af63f9ac6thrust24THRUST_300001_SM_1000_NS12placeholders2_7E,(_ZN34_INTERNAL_bafead10_4_k_cu_af63f9ac4cuda3std3__45__cpo5crendE - _ZN34_INTERNAL_bafead10_4_k_cu_af63f9ac6thrust24THRUST_300001_SM_1000_NS12placeholders2_7E)
_ZN34_INTERNAL_bafead10_4_k_cu_af63f9ac6thrust24THRUST_300001_SM_1000_NS12placeholders2_7E:
	.zero		1
	.type		_ZN34_INTERNAL_bafead10_4_k_cu_af63f9ac4cuda3std3__45__cpo5crendE,@object
	.size		_ZN34_INTERNAL_bafead10_4_k_cu_af63f9ac4cuda3std3__45__cpo5crendE,(_ZN34_INTERNAL_bafead10_4_k_cu_af63f9ac4cuda3std6ranges3__45__cpo4prevE - _ZN34_INTERNAL_bafead10_4_k_cu_af63f9ac4cuda3std3__45__cpo5crendE)
_ZN34_INTERNAL_bafead10_4_k_cu_af63f9ac4cuda3std3__45__cpo5crendE:
	.zero		1
	.type		_ZN34_INTERNAL_bafead10_4_k_cu_af63f9ac4cuda3std6ranges3__45__cpo4prevE,@object
	.size		_ZN34_INTERNAL_bafead10_4_k_cu_af63f9ac4cuda3std6ranges3__45__cpo4prevE,(_ZN34_INTERNAL_bafead10_4_k_cu_af63f9ac4cuda3std6ranges3__45__cpo9iter_moveE - _ZN34_INTERNAL_bafead10_4_k_cu_af63f9ac4cuda3std6ranges3__45__cpo4prevE)
_ZN34_INTERNAL_bafead10_4_k_cu_af63f9ac4cuda3std6ranges3__45__cpo4prevE:
	.zero		1
	.type		_ZN34_INTERNAL_bafead10_4_k_cu_af63f9ac4cuda3std6ranges3__45__cpo9iter_moveE,@object
	.size		_ZN34_INTERNAL_bafead10_4_k_cu_af63f9ac4cuda3std6ranges3__45__cpo9iter_moveE,(_ZN34_INTERNAL_bafead10_4_k_cu_af63f9ac6thrust24THRUST_300001_SM_1000_NS6system6detail10sequential3seqE - _ZN34_INTERNAL_bafead10_4_k_cu_af63f9ac4cuda3std6ranges3__45__cpo9iter_moveE)
_ZN34_INTERNAL_bafead10_4_k_cu_af63f9ac4cuda3std6ranges3__45__cpo9iter_moveE:
	.zero		1
	.type		_ZN34_INTERNAL_bafead10_4_k_cu_af63f9ac6thrust24THRUST_300001_SM_1000_NS6system6detail10sequential3seqE,@object
	.size		_ZN34_INTERNAL_bafead10_4_k_cu_af63f9ac6thrust24THRUST_300001_SM_1000_NS6system6detail10sequential3seqE,(_ZN34_INTERNAL_bafead10_4_k_cu_af63f9ac6thrust24THRUST_300001_SM_1000_NS12placeholders2_9E - _ZN34_INTERNAL_bafead10_4_k_cu_af63f9ac6thrust24THRUST_300001_SM_1000_NS6system6detail10sequential3seqE)
_ZN34_INTERNAL_bafead10_4_k_cu_af63f9ac6thrust24THRUST_300001_SM_1000_NS6system6detail10sequential3seqE:
	.zero		1
	.type		_ZN34_INTERNAL_bafead10_4_k_cu_af63f9ac6thrust24THRUST_300001_SM_1000_NS12placeholders2_9E,@object
	.size		_ZN34_INTERNAL_bafead10_4_k_cu_af63f9ac6thrust24THRUST_300001_SM_1000_NS12placeholders2_9E,(_ZN34_INTERNAL_bafead10_4_k_cu_af63f9ac4cuda3std3__419piecewise_constructE - _ZN34_INTERNAL_bafead10_4_k_cu_af63f9ac6thrust24THRUST_300001_SM_1000_NS12placeholders2_9E)
_ZN34_INTERNAL_bafead10_4_k_cu_af63f9ac6thrust24THRUST_300001_SM_1000_NS12placeholders2_9E:
	.zero		1
	.type		_ZN34_INTERNAL_bafead10_4_k_cu_af63f9ac4cuda3std3__419piecewise_constructE,@object
	.size		_ZN34_INTERNAL_bafead10_4_k_cu_af63f9ac4cuda3std3__419piecewise_constructE,(_ZN34_INTERNAL_bafead10_4_k_cu_af63f9ac4cuda3std6ranges3__45__cpo5cdataE - _ZN34_INTERNAL_bafead10_4_k_cu_af63f9ac4cuda3std3__419piecewise_constructE)
_ZN34_INTERNAL_bafead10_4_k_cu_af63f9ac4cuda3std3__419piecewise_constructE:
	.zero		1
	.type		_ZN34_INTERNAL_bafead10_4_k_cu_af63f9ac4cuda3std6ranges3__45__cpo5cdataE,@object
	.size		_ZN34_INTERNAL_bafead10_4_k_cu_af63f9ac4cuda3std6ranges3__45__cpo5cdataE,(_ZN34_INTERNAL_bafead10_4_k_cu_af63f9ac6thrust24THRUST_300001_SM_1000_NS12placeholders2_1E - _ZN34_INTERNAL_bafead10_4_k_cu_af63f9ac4cuda3std6ranges3__45__cpo5cdataE)
_ZN34_INTERNAL_bafead10_4_k_cu_af63f9ac4cuda3std6ranges3__45__cpo5cdataE:
	.zero		1
	.type		_ZN34_INTERNAL_bafead10_4_k_cu_af63f9ac6thrust24THRUST_300001_SM_1000_NS12placeholders2_1E,@object
	.size		_ZN34_INTERNAL_bafead10_4_k_cu_af63f9ac6thrust24THRUST_300001_SM_1000_NS12placeholders2_1E,(_ZN34_INTERNAL_bafead10_4_k_cu_af63f9ac4cuda3std3__45__cpo3endE - _ZN34_INTERNAL_bafead10_4_k_cu_af63f9ac6thrust24THRUST_300001_SM_1000_NS12placeholders2_1E)
_ZN34_INTERNAL_bafead10_4_k_cu_af63f9ac6thrust24THRUST_300001_SM_1000_NS12placeholders2_1E:
	.zero		1
	.type		_ZN34_INTERNAL_bafead10_4_k_cu_af63f9ac4cuda3std3__45__cpo3endE,@object
	.size		_ZN34_INTERNAL_bafead10_4_k_cu_af63f9ac4cuda3std3__45__cpo3endE,(_ZN34_INTERNAL_bafead10_4_k_cu_af63f9ac4cuda3std6ranges3__45__cpo3endE - _ZN34_INTERNAL_bafead10_4_k_cu_af63f9ac4cuda3std3__45__cpo3endE)
_ZN34_INTERNAL_bafead10_4_k_cu_af63f9ac4cuda3std3__45__cpo3endE:
	.zero		1
	.type		_ZN34_INTERNAL_bafead10_4_k_cu_af63f9ac4cuda3std6ranges3__45__cpo3endE,@object
	.size		_ZN34_INTERNAL_bafead10_4_k_cu_af63f9ac4cuda3std6ranges3__45__cpo3endE,(_ZN34_INTERNAL_bafead10_4_k_cu_af63f9ac6thrust24THRUST_300001_SM_1000_NS12placeholders2_5E - _ZN34_INTERNAL_bafead10_4_k_cu_af63f9ac4cuda3std6ranges3__45__cpo3endE)
_ZN34_INTERNAL_bafead10_4_k_cu_af63f9ac4cuda3std6ranges3__45__cpo3endE:
	.zero		1
	.type		_ZN34_INTERNAL_bafead10_4_k_cu_af63f9ac6thrust24THRUST_300001_SM_1000_NS12placeholders2_5E,@object
	.size		_ZN34_INTERNAL_bafead10_4_k_cu_af63f9ac6thrust24THRUST_300001_SM_1000_NS12placeholders2_5E,(_ZN34_INTERNAL_bafead10_4_k_cu_af63f9ac4cuda3std3__45__cpo4rendE - _ZN34_INTERNAL_bafead10_4_k_cu_af63f9ac6thrust24THRUST_300001_SM_1000_NS12placeholders2_5E)
_ZN34_INTERNAL_bafead10_4_k_cu_af63f9ac6thrust24THRUST_300001_SM_1000_NS12placeholders2_5E:
	.zero		1
	.type		_ZN34_INTERNAL_bafead10_4_k_cu_af63f9ac4cuda3std3__45__cpo4rendE,@object
	.size		_ZN34_INTERNAL_bafead10_4_k_cu_af63f9ac4cuda3std3__45__cpo4rendE,(_ZN34_INTERNAL_bafead10_4_k_cu_af63f9ac4cuda3std6ranges3__45__cpo9iter_swapE - _ZN34_INTERNAL_bafead10_4_k_cu_af63f9ac4cuda3std3__45__cpo4rendE)
_ZN34_INTERNAL_bafead10_4_k_cu_af63f9ac4cuda3std3__45__cpo4rendE:
	.zero		1
	.type		_ZN34_INTERNAL_bafead10_4_k_cu_af63f9ac4cuda3std6ranges3__45__cpo9iter_swapE,@object
	.size		_ZN34_INTERNAL_bafead10_4_k_cu_af63f9ac4cuda3std6ranges3__45__cpo9iter_swapE,(_ZN34_INTERNAL_bafead10_4_k_cu_af63f9ac4cuda3std3__48unexpectE - _ZN34_INTERNAL_bafead10_4_k_cu_af63f9ac4cuda3std6ranges3__45__cpo9iter_swapE)
_ZN34_INTERNAL_bafead10_4_k_cu_af63f9ac4cuda3std6ranges3__45__cpo9iter_swapE:
	.zero		1
	.type		_ZN34_INTERNAL_bafead10_4_k_cu_af63f9ac4cuda3std3__48unexpectE,@object
	.size		_ZN34_INTERNAL_bafead10_4_k_cu_af63f9ac4cuda3std3__48unexpectE,(_ZN34_INTERNAL_bafead10_4_k_cu_af63f9ac6thrust24THRUST_300001_SM_1000_NS8cuda_cub3parE - _ZN34_INTERNAL_bafead10_4_k_cu_af63f9ac4cuda3std3__48unexpectE)
_ZN34_INTERNAL_bafead10_4_k_cu_af63f9ac4cuda3std3__48unexpectE:
	.zero		1
	.type		_ZN34_INTERNAL_bafead10_4_k_cu_af63f9ac6thrust24THRUST_300001_SM_1000_NS8cuda_cub3parE,@object
	.size		_ZN34_INTERNAL_bafead10_4_k_cu_af63f9ac6thrust24THRUST_300001_SM_1000_NS8cuda_cub3parE,(.L_29 - _ZN34_INTERNAL_bafead10_4_k_cu_af63f9ac6thrust24THRUST_300001_SM_1000_NS8cuda_cub3parE)
_ZN34_INTERNAL_bafead10_4_k_cu_af63f9ac6thrust24THRUST_300001_SM_1000_NS8cuda_cub3parE:
	.zero		1
.L_29:


//--------------------- .nv.shared._ZN6thrust24THRUST_300001_SM_1000_NS8cuda_cub4core6detail13_kernel_agentINS1_8__reduce11ReduceAgentIPN4cuda3std3__45tupleIJdlEEESC_SB_lNS1_9__extrema9arg_max_fIdl10ComparatorEEEEJSC_SC_iSG_EEEvDpT0_ --------------------------
	.section	.nv.shared._ZN6thrust24THRUST_300001_SM_1000_NS8cuda_cub4core6detail13_kernel_agentINS1_8__reduce11ReduceAgentIPN4cuda3std3__45tupleIJdlEEESC_SB_lNS1_9__extrema9arg_max_fIdl10ComparatorEEEEJSC_SC_iSG_EEEvDpT0_,"aw",@nobits
	.sectionflags	@""
	.align	16
	.zero		1024


//--------------------- .nv.shared._ZN6thrust24THRUST_300001_SM_1000_NS8cuda_cub4core6detail13_kernel_agentINS1_8__reduce10DrainAgentIlEEJN3cub18CUB_300001_SM_10009GridQueueIyEElEEEvDpT0_ --------------------------
	.section	.nv.shared._ZN6thrust24THRUST_300001_SM_1000_NS8cuda_cub4core6detail13_kernel_agentINS1_8__reduce10DrainAgentIlEEJN3cub18CUB_300001_SM_10009GridQueueIyEElEEEvDpT0_,"aw",@nobits
	.sectionflags	@""
	.align	16
	.zero		1024


//--------------------- .nv.shared._ZN6thrust24THRUST_300001_SM_1000_NS8cuda_cub4core6detail13_kernel_agentINS1_8__reduce11ReduceAgentINS0_12zip_iteratorIN4cuda3std3__45tupleIJNS0_10device_ptrIdEENS0_17counting_iteratorIlNS0_11use_defaultESF_SF_EEEEEEEPNSB_IJdlEEESJ_lNS1_9__extrema9arg_max_fIdl10ComparatorEEEEJSI_SK_lN3cub18CUB_300001_SM_100013GridEvenShareIlEENSR_9GridQueueIyEESO_EEEvDpT0_ --------------------------
	.section	.nv.shared._ZN6thrust24THRUST_300001_SM_1000_NS8cuda_cub4core6detail13_kernel_agentINS1_8__reduce11ReduceAgentINS0_12zip_iteratorIN4cuda3std3__45tupleIJNS0_10device_ptrIdEENS0_17counting_iteratorIlNS0_11use_defaultESF_SF_EEEEEEEPNSB_IJdlEEESJ_lNS1_9__extrema9arg_max_fIdl10ComparatorEEEEJSI_SK_lN3cub18CUB_300001_SM_100013GridEvenShareIlEENSR_9GridQueueIyEESO_EEEvDpT0_,"aw",@nobits
	.sectionflags	@""
	.align	16
	.zero		1024


//--------------------- .nv.shared._ZN6thrust24THRUST_300001_SM_1000_NS8cuda_cub4core6detail13_kernel_agentINS1_8__reduce11ReduceAgentINS0_12zip_iteratorIN4cuda3std3__45tupleIJNS0_10device_ptrIdEENS0_17counting_iteratorIlNS0_11use_defaultESF_SF_EEEEEEEPNSB_IJdlEEESJ_lNS1_9__extrema9arg_max_fIdl10ComparatorEEEEJSI_SK_lSO_EEEvDpT0_ --------------------------
	.section	.nv.shared._ZN6thrust24THRUST_300001_SM_1000_NS8cuda_cub4core6detail13_kernel_agentINS1_8__reduce11ReduceAgentINS0_12zip_iteratorIN4cuda3std3__45tupleIJNS0_10device_ptrIdEENS0_17counting_iteratorIlNS0_11use_defaultESF_SF_EEEEEEEPNSB_IJdlEEESJ_lNS1_9__extrema9arg_max_fIdl10ComparatorEEEEJSI_SK_lSO_EEEvDpT0_,"aw",@nobits
	.sectionflags	@""
	.align	16
	.zero		1024


//--------------------- .nv.shared._ZN6thrust24THRUST_300001_SM_1000_NS8cuda_cub4core6detail13_kernel_agentINS1_8__reduce11ReduceAgentIPN4cuda3std3__45tupleIJdlEEESC_SB_iNS1_9__extrema9arg_max_fIdl10ComparatorEEEEJSC_SC_iSG_EEEvDpT0_ --------------------------
	.section	.nv.shared._ZN6thrust24THRUST_300001_SM_1000_NS8cuda_cub4core6detail13_kernel_agentINS1_8__reduce11ReduceAgentIPN4cuda3std3__45tupleIJdlEEESC_SB_iNS1_9__extrema9arg_max_fIdl10ComparatorEEEEJSC_SC_iSG_EEEvDpT0_,"aw",@nobits
	.sectionflags	@""
	.align	16
	.zero		1024


//--------------------- .nv.shared._ZN6thrust24THRUST_300001_SM_1000_NS8cuda_cub4core6detail13_kernel_agentINS1_8__reduce10DrainAgentIiEEJN3cub18CUB_300001_SM_10009GridQueueIjEEiEEEvDpT0_ --------------------------
	.section	.nv.shared._ZN6thrust24THRUST_300001_SM_1000_NS8cuda_cub4core6detail13_kernel_agentINS1_8__reduce10DrainAgentIiEEJN3cub18CUB_300001_SM_10009GridQueueIjEEiEEEvDpT0_,"aw",@nobits
	.sectionflags	@""
	.align	16
	.zero		1024


//--------------------- .nv.shared._ZN6thrust24THRUST_300001_SM_1000_NS8cuda_cub4core6detail13_kernel_agentINS1_8__reduce11ReduceAgentINS0_12zip_iteratorIN4cuda3std3__45tupleIJNS0_10device_ptrIdEENS0_17counting_iteratorIlNS0_11use_defaultESF_SF_EEEEEEEPNSB_IJdlEEESJ_iNS1_9__extrema9arg_max_fIdl10ComparatorEEEEJSI_SK_iN3cub18CUB_300001_SM_100013GridEvenShareIiEENSR_9GridQueueIjEESO_EEEvDpT0_ --------------------------
	.section	.nv.shared._ZN6thrust24THRUST_300001_SM_1000_NS8cuda_cub4core6detail13_kernel_agentINS1_8__reduce11ReduceAgentINS0_12zip_iteratorIN4cuda3std3__45tupleIJNS0_10device_ptrIdEENS0_17counting_iteratorIlNS0_11use_defaultESF_SF_EEEEEEEPNSB_IJdlEEESJ_iNS1_9__extrema9arg_max_fIdl10ComparatorEEEEJSI_SK_iN3cub18CUB_300001_SM_100013GridEvenShareIiEENSR_9GridQueueIjEESO_EEEvDpT0_,"aw",@nobits
	.sectionflags	@""
	.align	16
	.zero		1024


//--------------------- .nv.shared._ZN6thrust24THRUST_300001_SM_1000_NS8cuda_cub4core6detail13_kernel_agentINS1_8__reduce11ReduceAgentINS0_12zip_iteratorIN4cuda3std3__45tupleIJNS0_10device_ptrIdEENS0_17counting_iteratorIlNS0_11use_defaultESF_SF_EEEEEEEPNSB_IJdlEEESJ_iNS1_9__extrema9arg_max_fIdl10ComparatorEEEEJSI_SK_iSO_EEEvDpT0_ --------------------------
	.section	.nv.shared._ZN6thrust24THRUST_300001_SM_1000_NS8cuda_cub4core6detail13_kernel_agentINS1_8__reduce11ReduceAgentINS0_12zip_iteratorIN4cuda3std3__45tupleIJNS0_10device_ptrIdEENS0_17counting_iteratorIlNS0_11use_defaultESF_SF_EEEEEEEPNSB_IJdlEEESJ_iNS1_9__extrema9arg_max_fIdl10ComparatorEEEEJSI_SK_iSO_EEEvDpT0_,"aw",@nobits
	.sectionflags	@""
	.align	16
	.zero		1024


//--------------------- .nv.shared._Z18gpu_normalize_rowsPdlllll --------------------------
	.section	.nv.shared._Z18gpu_normalize_rowsPdlllll,"aw",@nobits
	.sectionflags	@""
	.align	16
	.zero		1024


//--------------------- .nv.shared._Z13gpu_diff_rowsPdlllll --------------------------
	.section	.nv.shared._Z13gpu_diff_rowsPdlllll,"aw",@nobits
	.sectionflags	@""
	.align	16
	.zero		1024


//--------------------- .nv.shared._Z13gpu_swap_rowsPdlllll --------------------------
	.section	.nv.shared._Z13gpu_swap_rowsPdlllll,"aw",@nobits
	.sectionflags	@""
	.align	16
	.zero		1024


//--------------------- .nv.constant0._ZN3cub18CUB_300001_SM_10006detail11EmptyKernelIvEEvv --------------------------
	.section	.nv.constant0._ZN3cub18CUB_300001_SM_10006detail11EmptyKernelIvEEvv,"a",@progbits
	.sectionflags	@""
	.align	4
.nv.constant0._ZN3cub18CUB_300001_SM_10006detail11EmptyKernelIvEEvv:
	.zero		896


//--------------------- .nv.constant0._ZN6thrust24THRUST_300001_SM_1000_NS8cuda_cub4core6detail13_kernel_agentINS1_8__reduce11ReduceAgentIPN4cuda3std3__45tupleIJdlEEESC_SB_lNS1_9__extrema9arg_max_fIdl10ComparatorEEEEJSC_SC_iSG_EEEvDpT0_ --------------------------
	.section	.nv.constant0._ZN6thrust24THRUST_300001_SM_1000_NS8cuda_cub4core6detail13_kernel_agentINS1_8__reduce11ReduceAgentIPN4cuda3std3__45tupleIJdlEEESC_SB_lNS1_9__extrema9arg_max_fIdl10ComparatorEEEEJSC_SC_iSG_EEEvDpT0_,"a",@progbits
	.sectionflags	@""
	.align	4
.nv.constant0._ZN6thrust24THRUST_300001_SM_1000_NS8cuda_cub4core6detail13_kernel_agentINS1_8__reduce11ReduceAgentIPN4cuda3std3__45tupleIJdlEEESC_SB_lNS1_9__extrema9arg_max_fIdl10ComparatorEEEEJSC_SC_iSG_EEEvDpT0_:
	.zero		917


//--------------------- .nv.constant0._ZN6thrust24THRUST_300001_SM_1000_NS8cuda_cub4core6detail13_kernel_agentINS1_8__reduce10DrainAgentIlEEJN3cub18CUB_300001_SM_10009GridQueueIyEElEEEvDpT0_ --------------------------
	.section	.nv.constant0._ZN6thrust24THRUST_300001_SM_1000_NS8cuda_cub4core6detail13_kernel_agentINS1_8__reduce10DrainAgentIlEEJN3cub18CUB_300001_SM_10009GridQueueIyEElEEEvDpT0_,"a",@progbits
	.sectionflags	@""
	.align	4
.nv.constant0._ZN6thrust24THRUST_300001_SM_1000_NS8cuda_cub4core6detail13_kernel_agentINS1_8__reduce10DrainAgentIlEEJN3cub18CUB_300001_SM_10009GridQueueIyEElEEEvDpT0_:
	.zero		912


//--------------------- .nv.constant0._ZN6thrust24THRUST_300001_SM_1000_NS8cuda_cub4core6detail13_kernel_agentINS1_8__reduce11ReduceAgentINS0_12zip_iteratorIN4cuda3std3__45tupleIJNS0_10device_ptrIdEENS0_17counting_iteratorIlNS0_11use_defaultESF_SF_EEEEEEEPNSB_IJdlEEESJ_lNS1_9__extrema9arg_max_fIdl10ComparatorEEEEJSI_SK_lN3cub18CUB_300001_SM_100013GridEvenShareIlEENSR_9GridQueueIyEESO_EEEvDpT0_ --------------------------
	.section	.nv.constant0._ZN6thrust24THRUST_300001_SM_1000_NS8cuda_cub4core6detail13_kernel_agentINS1_8__reduce11ReduceAgentINS0_12zip_iteratorIN4cuda3std3__45tupleIJNS0_10device_ptrIdEENS0_17counting_iteratorIlNS0_11use_defaultESF_SF_EEEEEEEPNSB_IJdlEEESJ_lNS1_9__extrema9arg_max_fIdl10ComparatorEEEEJSI_SK_lN3cub18CUB_300001_SM_100013GridEvenShareIlEENSR_9GridQueueIyEESO_EEEvDpT0_,"a",@progbits
	.sectionflags	@""
	.align	4
.nv.constant0._ZN6thrust24THRUST_300001_SM_1000_NS8cuda_cub4core6detail13_kernel_agentINS1_8__reduce11ReduceAgentINS0_12zip_iteratorIN4cuda3std3__45tupleIJNS0_10device_ptrIdEENS0_17counting_iteratorIlNS0_11use_defaultESF_SF_EEEEEEEPNSB_IJdlEEESJ_lNS1_9__extrema9arg_max_fIdl10ComparatorEEEEJSI_SK_lN3cub18CUB_300001_SM_100013GridEvenShareIlEENSR_9GridQueueIyEESO_EEEvDpT0_:
	.zero		1009


//--------------------- .nv.constant0._ZN6thrust24THRUST_300001_SM_1000_NS8cuda_cub4core6detail13_kernel_agentINS1_8__reduce11ReduceAgentINS0_12zip_iteratorIN4cuda3std3__45tupleIJNS0_10device_ptrIdEENS0_17counting_iteratorIlNS0_11use_defaultESF_SF_EEEEEEEPNSB_IJdlEEESJ_lNS1_9__extrema9arg_max_fIdl10ComparatorEEEEJSI_SK_lSO_EEEvDpT0_ --------------------------
	.section	.nv.constant0._ZN6thrust24THRUST_300001_SM_1000_NS8cuda_cub4core6detail13_kernel_agentINS1_8__reduce11ReduceAgentINS0_12zip_iteratorIN4cuda3std3__45tupleIJNS0_10device_ptrIdEENS0_17counting_iteratorIlNS0_11use_defaultESF_SF_EEEEEEEPNSB_IJdlEEESJ_lNS1_9__extrema9arg_max_fIdl10ComparatorEEEEJSI_SK_lSO_EEEvDpT0_,"a",@progbits
	.sectionflags	@""
	.align	4
.nv.constant0._ZN6thrust24THRUST_300001_SM_1000_NS8cuda_cub4core6detail13_kernel_agentINS1_8__reduce11ReduceAgentINS0_12zip_iteratorIN4cuda3std3__45tupleIJNS0_10device_ptrIdEENS0_17counting_iteratorIlNS0_11use_defaultESF_SF_EEEEEEEPNSB_IJdlEEESJ_lNS1_9__extrema9arg_max_fIdl10ComparatorEEEEJSI_SK_lSO_EEEvDpT0_:
	.zero		929


//--------------------- .nv.constant0._ZN6thrust24THRUST_300001_SM_1000_NS8cuda_cub4core6detail13_kernel_agentINS1_8__reduce11ReduceAgentIPN4cuda3std3__45tupleIJdlEEESC_SB_iNS1_9__extrema9arg_max_fIdl10ComparatorEEEEJSC_SC_iSG_EEEvDpT0_ --------------------------
	.section	.nv.constant0._ZN6thrust24THRUST_300001_SM_1000_NS8cuda_cub4core6detail13_kernel_agentINS1_8__reduce11ReduceAgentIPN4cuda3std3__45tupleIJdlEEESC_SB_iNS1_9__extrema9arg_max_fIdl10ComparatorEEEEJSC_SC_iSG_EEEvDpT0_,"a",@progbits
	.sectionflags	@""
	.align	4
.nv.constant0._ZN6thrust24THRUST_300001_SM_1000_NS8cuda_cub4core6detail13_kernel_agentINS1_8__reduce11ReduceAgentIPN4cuda3std3__45tupleIJdlEEESC_SB_iNS1_9__extrema9arg_max_fIdl10ComparatorEEEEJSC_SC_iSG_EEEvDpT0_:
	.zero		917


//--------------------- .nv.constant0._ZN6thrust24THRUST_300001_SM_1000_NS8cuda_cub4core6detail13_kernel_agentINS1_8__reduce10DrainAgentIiEEJN3cub18CUB_300001_SM_10009GridQueueIjEEiEEEvDpT0_ --------------------------
	.section	.nv.constant0._ZN6thrust24THRUST_300001_SM_1000_NS8cuda_cub4core6detail13_kernel_agentINS1_8__reduce10DrainAgentIiEEJN3cub18CUB_300001_SM_10009GridQueueIjEEiEEEvDpT0_,"a",@progbits
	.sectionflags	@""
	.align	4
.nv.constant0._ZN6thrust24THRUST_300001_SM_1000_NS8cuda_cub4core6detail13_kernel_agentINS1_8__reduce10DrainAgentIiEEJN3cub18CUB_300001_SM_10009GridQueueIjEEiEEEvDpT0_:
	.zero		908


//--------------------- .nv.constant0._ZN6thrust24THRUST_300001_SM_1000_NS8cuda_cub4core6detail13_kernel_agentINS1_8__reduce11ReduceAgentINS0_12zip_iteratorIN4cuda3std3__45tupleIJNS0_10device_ptrIdEENS0_17counting_iteratorIlNS0_11use_defaultESF_SF_EEEEEEEPNSB_IJdlEEESJ_iNS1_9__extrema9arg_max_fIdl10ComparatorEEEEJSI_SK_iN3cub18CUB_300001_SM_100013GridEvenShareIiEENSR_9GridQueueIjEESO_EEEvDpT0_ --------------------------
	.section	.nv.constant0._ZN6thrust24THRUST_300001_SM_1000_NS8cuda_cub4core6detail13_kernel_agentINS1_8__reduce11ReduceAgentINS0_12zip_iteratorIN4cuda3std3__45tupleIJNS0_10device_ptrIdEENS0_17counting_iteratorIlNS0_11use_defaultESF_SF_EEEEEEEPNSB_IJdlEEESJ_iNS1_9__extrema9arg_max_fIdl10ComparatorEEEEJSI_SK_iN3cub18CUB_300001_SM_100013GridEvenShareIiEENSR_9GridQueueIjEESO_EEEvDpT0_,"a",@progbits
	.sectionflags	@""
	.align	4
.nv.constant0._ZN6thrust24THRUST_300001_SM_1000_NS8cuda_cub4core6detail13_kernel_agentINS1_8__reduce11ReduceAgentINS0_12zip_iteratorIN4cuda3std3__45tupleIJNS0_10device_ptrIdEENS0_17counting_iteratorIlNS0_11use_defaultESF_SF_EEEEEEEPNSB_IJdlEEESJ_iNS1_9__extrema9arg_max_fIdl10ComparatorEEEEJSI_SK_iN3cub18CUB_300001_SM_100013GridEvenShareIiEENSR_9GridQueueIjEESO_EEEvDpT0_:
	.zero		977


//--------------------- .nv.constant0._ZN6thrust24THRUST_300001_SM_1000_NS8cuda_cub4core6detail13_kernel_agentINS1_8__reduce11ReduceAgentINS0_12zip_iteratorIN4cuda3std3__45tupleIJNS0_10device_ptrIdEENS0_17counting_iteratorIlNS0_11use_defaultESF_SF_EEEEEEEPNSB_IJdlEEESJ_iNS1_9__extrema9arg_max_fIdl10ComparatorEEEEJSI_SK_iSO_EEEvDpT0_ --------------------------
	.section	.nv.constant0._ZN6thrust24THRUST_300001_SM_1000_NS8cuda_cub4core6detail13_kernel_agentINS1_8__reduce11ReduceAgentINS0_12zip_iteratorIN4cuda3std3__45tupleIJNS0_10device_ptrIdEENS0_17counting_iteratorIlNS0_11use_defaultESF_SF_EEEEEEEPNSB_IJdlEEESJ_iNS1_9__extrema9arg_max_fIdl10ComparatorEEEEJSI_SK_iSO_EEEvDpT0_,"a",@progbits
	.sectionflags	@""
	.align	4
.nv.constant0._ZN6thrust24THRUST_300001_SM_1000_NS8cuda_cub4core6detail13_kernel_agentINS1_8__reduce11ReduceAgentINS0_12zip_iteratorIN4cuda3std3__45tupleIJNS0_10device_ptrIdEENS0_17counting_iteratorIlNS0_11use_defaultESF_SF_EEEEEEEPNSB_IJdlEEESJ_iNS1_9__extrema9arg_max_fIdl10ComparatorEEEEJSI_SK_iSO_EEEvDpT0_:
	.zero		925


//--------------------- .nv.constant0._Z18gpu_normalize_rowsPdlllll --------------------------
	.section	.nv.constant0._Z18gpu_normalize_rowsPdlllll,"a",@progbits
	.sectionflags	@""
	.align	4
.nv.constant0._Z18gpu_normalize_rowsPdlllll:
	.zero		944


//--------------------- .nv.constant0._Z13gpu_diff_rowsPdlllll --------------------------
	.section	.nv.constant0._Z13gpu_diff_rowsPdlllll,"a",@progbits
	.sectionflags	@""
	.align	4
.nv.constant0._Z13gpu_diff_rowsPdlllll:
	.zero		944


//--------------------- .nv.constant0._Z13gpu_swap_rowsPdlllll --------------------------
	.section	.nv.constant0._Z13gpu_swap_rowsPdlllll,"a",@progbits
	.sectionflags	@""
	.align	4
.nv.constant0._Z13gpu_swap_rowsPdlllll:
	.zero		944


//--------------------- SYMBOLS --------------------------

	.type		.nv.reservedSmem.offset0,@object
	.size		.nv.reservedSmem.offset0,0x4
	.type		.nv.reservedSmem.cap,@object
	.size		.nv.reservedSmem.cap,0x4
